	.target	sm_90a

	.elftype	@"ET_EXEC"


//--------------------- .note.nv.tkinfo           --------------------------
	.section	.note.nv.tkinfo,"",@"SHT_NOTE"
	.sectionflags	@"SHF_NOTE_NV_TKINFO"
	.tkinfo
        /*0018*/ 	.word	0x00000002
        /*0030*/ 	.string	""
        /*0030*/ 	.string	"ptxas"
        /*0030*/ 	.string	"Cuda compilation tools, release 13.0, V13.0.88"
        /*0030*/ 	.string	"Build cuda_13.0.r13.0/compiler.36424714_0"
        /*0030*/ 	.string	"-arch sm_90a -m 64 "



//--------------------- .note.nv.cuinfo           --------------------------
	.section	.note.nv.cuinfo,"",@"SHT_NOTE"
	.sectionflags	@"SHF_NOTE_NV_CUINFO"
        /*0018*/ 	.short	0x0002
        /*001a*/ 	.short	0x005a
        /*001c*/ 	.short	0x0082
	.zero		2


//--------------------- .nv.info                  --------------------------
	.section	.nv.info,"",@"SHT_CUDA_INFO"
	.align	4


	//----- nvinfo : EIATTR_REGCOUNT
	.align		4
        /*0000*/ 	.byte	0x04, 0x2f
        /*0002*/ 	.short	(.L_38 - .L_37)
	.align		4
.L_37:
        /*0004*/ 	.word	index@(_ZN2at6native54_GLOBAL__N__3a6f1fcb_21_DistributionNormal_cu_0c5b6e8543distribution_elementwise_grid_stride_kernelIdLi2EZNS0_9templates4cuda20normal_and_transformIddPNS_17CUDAGeneratorImplEZZZNS4_13normal_kernelIS7_EEvRKNS_10TensorBaseEddT_ENKUlvE_clEvENKUlvE_clEvEUldE_EEvRNS_18TensorIteratorBaseET1_T2_EUlP24curandStatePhilox4_32_10E_ZNS1_27distribution_nullary_kernelIdd7double2S7_SM_SF_EEvSH_SJ_RKT3_T4_EUlidE_EEvlNS_15PhiloxCudaStateESI_SJ_)
        /*0008*/ 	.word	0x00000036


	//----- nvinfo : EIATTR_FRAME_SIZE
	.align		4
.L_38:
        /*000c*/ 	.byte	0x04, 0x11
        /*000e*/ 	.short	(.L_40 - .L_39)
	.align		4
.L_39:
        /*0010*/ 	.word	index@($__internal_23_$__cuda_sm20_dsqrt_rn_f64_mediumpath_v1)
        /*0014*/ 	.word	0x00000000


	//----- nvinfo : EIATTR_FRAME_SIZE
	.align		4
.L_40:
        /*0018*/ 	.byte	0x04, 0x11
        /*001a*/ 	.short	(.L_42 - .L_41)
	.align		4
.L_41:
        /*001c*/ 	.word	index@($__internal_22_$__cuda_sm20_div_s64)
        /*0020*/ 	.word	0x00000000


	//----- nvinfo : EIATTR_FRAME_SIZE
	.align		4
.L_42:
        /*0024*/ 	.byte	0x04, 0x11
        /*0026*/ 	.short	(.L_44 - .L_43)
	.align		4
.L_43:
        /*0028*/ 	.word	index@(_ZN2at6native54_GLOBAL__N__3a6f1fcb_21_DistributionNormal_cu_0c5b6e8543distribution_elementwise_grid_stride_kernelIdLi2EZNS0_9templates4cuda20normal_and_transformIddPNS_17CUDAGeneratorImplEZZZNS4_13normal_kernelIS7_EEvRKNS_10TensorBaseEddT_ENKUlvE_clEvENKUlvE_clEvEUldE_EEvRNS_18TensorIteratorBaseET1_T2_EUlP24curandStatePhilox4_32_10E_ZNS1_27distribution_nullary_kernelIdd7double2S7_SM_SF_EEvSH_SJ_RKT3_T4_EUlidE_EEvlNS_15PhiloxCudaStateESI_SJ_)
        /*002c*/ 	.word	0x00000000


	//----- nvinfo : EIATTR_REGCOUNT
	.align		4
.L_44:
        /*0030*/ 	.byte	0x04, 0x2f
        /*0032*/ 	.short	(.L_46 - .L_45)
	.align		4
.L_45:
        /*0034*/ 	.word	index@(_ZN2at6native54_GLOBAL__N__3a6f1fcb_21_DistributionNormal_cu_0c5b6e8543distribution_elementwise_grid_stride_kernelIdLi2EZNS0_9templates4cuda20normal_and_transformIddPNS_17CUDAGeneratorImplEZZZNS4_13normal_kernelIS7_EEvRKNS_10TensorBaseEddT_ENKUlvE_clEvENKUlvE_clEvEUldE_EEvRNS_18TensorIteratorBaseET1_T2_EUlP24curandStatePhilox4_32_10E_ZNS1_27distribution_nullary_kernelIdd7double2S7_SM_SF_EEvSH_SJ_RKT3_T4_EUlidE0_EEvlNS_15PhiloxCudaStateESI_SJ_)
        /*0038*/ 	.word	0x00000038


	//----- nvinfo : EIATTR_FRAME_SIZE
	.align		4
.L_46:
        /*003c*/ 	.byte	0x04, 0x11
        /*003e*/ 	.short	(.L_48 - .L_47)
	.align		4
.L_47:
        /*0040*/ 	.word	index@($__internal_21_$__cuda_sm20_dsqrt_rn_f64_mediumpath_v1)
        /*0044*/ 	.word	0x00000000


	//----- nvinfo : EIATTR_FRAME_SIZE
	.align		4
.L_48:
        /*0048*/ 	.byte	0x04, 0x11
        /*004a*/ 	.short	(.L_50 - .L_49)
	.align		4
.L_49:
        /*004c*/ 	.word	index@($__internal_20_$__cuda_sm20_div_s64)
        /*0050*/ 	.word	0x00000000


	//----- nvinfo : EIATTR_FRAME_SIZE
	.align		4
.L_50:
        /*0054*/ 	.byte	0x04, 0x11
        /*0056*/ 	.short	(.L_52 - .L_51)
	.align		4
.L_51:
        /*0058*/ 	.word	index@(_ZN2at6native54_GLOBAL__N__3a6f1fcb_21_DistributionNormal_cu_0c5b6e8543distribution_elementwise_grid_stride_kernelIdLi2EZNS0_9templates4cuda20normal_and_transformIddPNS_17CUDAGeneratorImplEZZZNS4_13normal_kernelIS7_EEvRKNS_10TensorBaseEddT_ENKUlvE_clEvENKUlvE_clEvEUldE_EEvRNS_18TensorIteratorBaseET1_T2_EUlP24curandStatePhilox4_32_10E_ZNS1_27distribution_nullary_kernelIdd7double2S7_SM_SF_EEvSH_SJ_RKT3_T4_EUlidE0_EEvlNS_15PhiloxCudaStateESI_SJ_)
        /*005c*/ 	.word	0x00000000


	//----- nvinfo : EIATTR_REGCOUNT
	.align		4
.L_52:
        /*0060*/ 	.byte	0x04, 0x2f
        /*0062*/ 	.short	(.L_54 - .L_53)
	.align		4
.L_53:
        /*0064*/ 	.word	index@(_ZN2at6native54_GLOBAL__N__3a6f1fcb_21_DistributionNormal_cu_0c5b6e8543distribution_elementwise_grid_stride_kernelIdLi2EZNS0_9templates4cuda20normal_and_transformIddPNS_17CUDAGeneratorImplEZZZNS4_13normal_kernelIS7_EEvRKNS_10TensorBaseEddT_ENKUlvE_clEvENKUlvE_clEvEUldE_EEvRNS_18TensorIteratorBaseET1_T2_EUlP24curandStatePhilox4_32_10E0_ZNS1_27distribution_nullary_kernelIdd6float4S7_SM_SF_EEvSH_SJ_RKT3_T4_EUlidE_EEvlNS_15PhiloxCudaStateESI_SJ_)
        /*0068*/ 	.word	0x00000034


	//----- nvinfo : EIATTR_FRAME_SIZE
	.align		4
.L_54:
        /*006c*/ 	.byte	0x04, 0x11
        /*006e*/ 	.short	(.L_56 - .L_55)
	.align		4
.L_55:
        /*0070*/ 	.word	index@($__internal_19_$__cuda_sm20_div_s64)
        /*0074*/ 	.word	0x00000000


	//----- nvinfo : EIATTR_FRAME_SIZE
	.align		4
.L_56:
        /*0078*/ 	.byte	0x04, 0x11
        /*007a*/ 	.short	(.L_58 - .L_57)
	.align		4
.L_57:
        /*007c*/ 	.word	index@(_ZN2at6native54_GLOBAL__N__3a6f1fcb_21_DistributionNormal_cu_0c5b6e8543distribution_elementwise_grid_stride_kernelIdLi2EZNS0_9templates4cuda20normal_and_transformIddPNS_17CUDAGeneratorImplEZZZNS4_13normal_kernelIS7_EEvRKNS_10TensorBaseEddT_ENKUlvE_clEvENKUlvE_clEvEUldE_EEvRNS_18TensorIteratorBaseET1_T2_EUlP24curandStatePhilox4_32_10E0_ZNS1_27distribution_nullary_kernelIdd6float4S7_SM_SF_EEvSH_SJ_RKT3_T4_EUlidE_EEvlNS_15PhiloxCudaStateESI_SJ_)
        /*0080*/ 	.word	0x00000000


	//----- nvinfo : EIATTR_REGCOUNT
	.align		4
.L_58:
        /*0084*/ 	.byte	0x04, 0x2f
        /*0086*/ 	.short	(.L_60 - .L_59)
	.align		4
.L_59:
        /*0088*/ 	.word	index@(_ZN2at6native54_GLOBAL__N__3a6f1fcb_21_DistributionNormal_cu_0c5b6e8543distribution_elementwise_grid_stride_kernelIdLi2EZNS0_9templates4cuda20normal_and_transformIddPNS_17CUDAGeneratorImplEZZZNS4_13normal_kernelIS7_EEvRKNS_10TensorBaseEddT_ENKUlvE_clEvENKUlvE_clEvEUldE_EEvRNS_18TensorIteratorBaseET1_T2_EUlP24curandStatePhilox4_32_10E0_ZNS1_27distribution_nullary_kernelIdd6float4S7_SM_SF_EEvSH_SJ_RKT3_T4_EUlidE0_EEvlNS_15PhiloxCudaStateESI_SJ_)
        /*008c*/ 	.word	0x0000002a


	//----- nvinfo : EIATTR_FRAME_SIZE
	.align		4
.L_60:
        /*0090*/ 	.byte	0x04, 0x11
        /*0092*/ 	.short	(.L_62 - .L_61)
	.align		4
.L_61:
        /*0094*/ 	.word	index@($__internal_18_$__cuda_sm20_div_s64)
        /*0098*/ 	.word	0x00000000


	//----- nvinfo : EIATTR_FRAME_SIZE
	.align		4
.L_62:
        /*009c*/ 	.byte	0x04, 0x11
        /*009e*/ 	.short	(.L_64 - .L_63)
	.align		4
.L_63:
        /*00a0*/ 	.word	index@(_ZN2at6native54_GLOBAL__N__3a6f1fcb_21_DistributionNormal_cu_0c5b6e8543distribution_elementwise_grid_stride_kernelIdLi2EZNS0_9templates4cuda20normal_and_transformIddPNS_17CUDAGeneratorImplEZZZNS4_13normal_kernelIS7_EEvRKNS_10TensorBaseEddT_ENKUlvE_clEvENKUlvE_clEvEUldE_EEvRNS_18TensorIteratorBaseET1_T2_EUlP24curandStatePhilox4_32_10E0_ZNS1_27distribution_nullary_kernelIdd6float4S7_SM_SF_EEvSH_SJ_RKT3_T4_EUlidE0_EEvlNS_15PhiloxCudaStateESI_SJ_)
        /*00a4*/ 	.word	0x00000000


	//----- nvinfo : EIATTR_REGCOUNT
	.align		4
.L_64:
        /*00a8*/ 	.byte	0x04, 0x2f
        /*00aa*/ 	.short	(.L_66 - .L_65)
	.align		4
.L_65:
        /*00ac*/ 	.word	index@(_ZN2at6native54_GLOBAL__N__3a6f1fcb_21_DistributionNormal_cu_0c5b6e8543distribution_elementwise_grid_stride_kernelIfLi4EZNS0_9templates4cuda20normal_and_transformIffPNS_17CUDAGeneratorImplEZZZNS4_13normal_kernelIS7_EEvRKNS_10TensorBaseEddT_ENKUlvE_clEvENKUlvE0_clEvEUlfE_EEvRNS_18TensorIteratorBaseET1_T2_EUlP24curandStatePhilox4_32_10E_ZNS1_27distribution_nullary_kernelIff7double2S7_SM_SF_EEvSH_SJ_RKT3_T4_EUlifE_EEvlNS_15PhiloxCudaStateESI_SJ_)
        /*00b0*/ 	.word	0x00000036


	//----- nvinfo : EIATTR_FRAME_SIZE
	.align		4
.L_66:
        /*00b4*/ 	.byte	0x04, 0x11
        /*00b6*/ 	.short	(.L_68 - .L_67)
	.align		4
.L_67:
        /*00b8*/ 	.word	index@($__internal_17_$__cuda_sm20_dsqrt_rn_f64_mediumpath_v1)
        /*00bc*/ 	.word	0x00000000


	//----- nvinfo : EIATTR_FRAME_SIZE
	.align		4
.L_68:
        /*00c0*/ 	.byte	0x04, 0x11
        /*00c2*/ 	.short	(.L_70 - .L_69)
	.align		4
.L_69:
        /*00c4*/ 	.word	index@($__internal_16_$__cuda_sm20_div_s64)
        /*00c8*/ 	.word	0x00000000


	//----- nvinfo : EIATTR_FRAME_SIZE
	.align		4
.L_70:
        /*00cc*/ 	.byte	0x04, 0x11
        /*00ce*/ 	.short	(.L_72 - .L_71)
	.align		4
.L_71:
        /*00d0*/ 	.word	index@(_ZN2at6native54_GLOBAL__N__3a6f1fcb_21_DistributionNormal_cu_0c5b6e8543distribution_elementwise_grid_stride_kernelIfLi4EZNS0_9templates4cuda20normal_and_transformIffPNS_17CUDAGeneratorImplEZZZNS4_13normal_kernelIS7_EEvRKNS_10TensorBaseEddT_ENKUlvE_clEvENKUlvE0_clEvEUlfE_EEvRNS_18TensorIteratorBaseET1_T2_EUlP24curandStatePhilox4_32_10E_ZNS1_27distribution_nullary_kernelIff7double2S7_SM_SF_EEvSH_SJ_RKT3_T4_EUlifE_EEvlNS_15PhiloxCudaStateESI_SJ_)
        /*00d4*/ 	.word	0x00000000


	//----- nvinfo : EIATTR_REGCOUNT
	.align		4
.L_72:
        /*00d8*/ 	.byte	0x04, 0x2f
        /*00da*/ 	.short	(.L_74 - .L_73)
	.align		4
.L_73:
        /*00dc*/ 	.word	index@(_ZN2at6native54_GLOBAL__N__3a6f1fcb_21_DistributionNormal_cu_0c5b6e8543distribution_elementwise_grid_stride_kernelIfLi4EZNS0_9templates4cuda20normal_and_transformIffPNS_17CUDAGeneratorImplEZZZNS4_13normal_kernelIS7_EEvRKNS_10TensorBaseEddT_ENKUlvE_clEvENKUlvE0_clEvEUlfE_EEvRNS_18TensorIteratorBaseET1_T2_EUlP24curandStatePhilox4_32_10E_ZNS1_27distribution_nullary_kernelIff7double2S7_SM_SF_EEvSH_SJ_RKT3_T4_EUlifE0_EEvlNS_15PhiloxCudaStateESI_SJ_)
        /*00e0*/ 	.word	0x00000038


	//----- nvinfo : EIATTR_FRAME_SIZE
	.align		4
.L_74:
        /*00e4*/ 	.byte	0x04, 0x11
        /*00e6*/ 	.short	(.L_76 - .L_75)
	.align		4
.L_75:
        /*00e8*/ 	.word	index@($__internal_15_$__cuda_sm20_dsqrt_rn_f64_mediumpath_v1)
        /*00ec*/ 	.word	0x00000000


	//----- nvinfo : EIATTR_FRAME_SIZE
	.align		4
.L_76:
        /*00f0*/ 	.byte	0x04, 0x11
        /*00f2*/ 	.short	(.L_78 - .L_77)
	.align		4
.L_77:
        /*00f4*/ 	.word	index@($__internal_14_$__cuda_sm20_div_s64)
        /*00f8*/ 	.word	0x00000000


	//----- nvinfo : EIATTR_FRAME_SIZE
	.align		4
.L_78:
        /*00fc*/ 	.byte	0x04, 0x11
        /*00fe*/ 	.short	(.L_80 - .L_79)
	.align		4
.L_79:
        /*0100*/ 	.word	index@(_ZN2at6native54_GLOBAL__N__3a6f1fcb_21_DistributionNormal_cu_0c5b6e8543distribution_elementwise_grid_stride_kernelIfLi4EZNS0_9templates4cuda20normal_and_transformIffPNS_17CUDAGeneratorImplEZZZNS4_13normal_kernelIS7_EEvRKNS_10TensorBaseEddT_ENKUlvE_clEvENKUlvE0_clEvEUlfE_EEvRNS_18TensorIteratorBaseET1_T2_EUlP24curandStatePhilox4_32_10E_ZNS1_27distribution_nullary_kernelIff7double2S7_SM_SF_EEvSH_SJ_RKT3_T4_EUlifE0_EEvlNS_15PhiloxCudaStateESI_SJ_)
        /*0104*/ 	.word	0x00000000


	//----- nvinfo : EIATTR_REGCOUNT
	.align		4
.L_80:
        /*0108*/ 	.byte	0x04, 0x2f
        /*010a*/ 	.short	(.L_82 - .L_81)
	.align		4
.L_81:
        /*010c*/ 	.word	index@(_ZN2at6native54_GLOBAL__N__3a6f1fcb_21_DistributionNormal_cu_0c5b6e8543distribution_elementwise_grid_stride_kernelIfLi4EZNS0_9templates4cuda20normal_and_transformIffPNS_17CUDAGeneratorImplEZZZNS4_13normal_kernelIS7_EEvRKNS_10TensorBaseEddT_ENKUlvE_clEvENKUlvE0_clEvEUlfE_EEvRNS_18TensorIteratorBaseET1_T2_EUlP24curandStatePhilox4_32_10E0_ZNS1_27distribution_nullary_kernelIff6float4S7_SM_SF_EEvSH_SJ_RKT3_T4_EUlifE_EEvlNS_15PhiloxCudaStateESI_SJ_)
        /*0110*/ 	.word	0x00000036


	//----- nvinfo : EIATTR_FRAME_SIZE
	.align		4
.L_82:
        /*0114*/ 	.byte	0x04, 0x11
        /*0116*/ 	.short	(.L_84 - .L_83)
	.align		4
.L_83:
        /*0118*/ 	.word	index@($__internal_13_$__cuda_sm20_div_s64)
        /*011c*/ 	.word	0x00000000


	//----- nvinfo : EIATTR_FRAME_SIZE
	.align		4
.L_84:
        /*0120*/ 	.byte	0x04, 0x11
        /*0122*/ 	.short	(.L_86 - .L_85)
	.align		4
.L_85:
        /*0124*/ 	.word	index@(_ZN2at6native54_GLOBAL__N__3a6f1fcb_21_DistributionNormal_cu_0c5b6e8543distribution_elementwise_grid_stride_kernelIfLi4EZNS0_9templates4cuda20normal_and_transformIffPNS_17CUDAGeneratorImplEZZZNS4_13normal_kernelIS7_EEvRKNS_10TensorBaseEddT_ENKUlvE_clEvENKUlvE0_clEvEUlfE_EEvRNS_18TensorIteratorBaseET1_T2_EUlP24curandStatePhilox4_32_10E0_ZNS1_27distribution_nullary_kernelIff6float4S7_SM_SF_EEvSH_SJ_RKT3_T4_EUlifE_EEvlNS_15PhiloxCudaStateESI_SJ_)
        /*0128*/ 	.word	0x00000000


	//----- nvinfo : EIATTR_REGCOUNT
	.align		4
.L_86:
        /*012c*/ 	.byte	0x04, 0x2f
        /*012e*/ 	.short	(.L_88 - .L_87)
	.align		4
.L_87:
        /*0130*/ 	.word	index@(_ZN2at6native54_GLOBAL__N__3a6f1fcb_21_DistributionNormal_cu_0c5b6e8543distribution_elementwise_grid_stride_kernelIfLi4EZNS0_9templates4cuda20normal_and_transformIffPNS_17CUDAGeneratorImplEZZZNS4_13normal_kernelIS7_EEvRKNS_10TensorBaseEddT_ENKUlvE_clEvENKUlvE0_clEvEUlfE_EEvRNS_18TensorIteratorBaseET1_T2_EUlP24curandStatePhilox4_32_10E0_ZNS1_27distribution_nullary_kernelIff6float4S7_SM_SF_EEvSH_SJ_RKT3_T4_EUlifE0_EEvlNS_15PhiloxCudaStateESI_SJ_)
        /*0134*/ 	.word	0x0000002c


	//----- nvinfo : EIATTR_FRAME_SIZE
	.align		4
.L_88:
        /*0138*/ 	.byte	0x04, 0x11
        /*013a*/ 	.short	(.L_90 - .L_89)
	.align		4
.L_89:
        /*013c*/ 	.word	index@($__internal_12_$__cuda_sm20_div_s64)
        /*0140*/ 	.word	0x00000000


	//----- nvinfo : EIATTR_FRAME_SIZE
	.align		4
.L_90:
        /*0144*/ 	.byte	0x04, 0x11
        /*0146*/ 	.short	(.L_92 - .L_91)
	.align		4
.L_91:
        /*0148*/ 	.word	index@(_ZN2at6native54_GLOBAL__N__3a6f1fcb_21_DistributionNormal_cu_0c5b6e8543distribution_elementwise_grid_stride_kernelIfLi4EZNS0_9templates4cuda20normal_and_transformIffPNS_17CUDAGeneratorImplEZZZNS4_13normal_kernelIS7_EEvRKNS_10TensorBaseEddT_ENKUlvE_clEvENKUlvE0_clEvEUlfE_EEvRNS_18TensorIteratorBaseET1_T2_EUlP24curandStatePhilox4_32_10E0_ZNS1_27distribution_nullary_kernelIff6float4S7_SM_SF_EEvSH_SJ_RKT3_T4_EUlifE0_EEvlNS_15PhiloxCudaStateESI_SJ_)
        /*014c*/ 	.word	0x00000000


	//----- nvinfo : EIATTR_REGCOUNT
	.align		4
.L_92:
        /*0150*/ 	.byte	0x04, 0x2f
        /*0152*/ 	.short	(.L_94 - .L_93)
	.align		4
.L_93:
        /*0154*/ 	.word	index@(_ZN2at6native54_GLOBAL__N__3a6f1fcb_21_DistributionNormal_cu_0c5b6e8543distribution_elementwise_grid_stride_kernelIfLi4EZNS0_9templates4cuda20normal_and_transformIN3c104HalfEfPNS_17CUDAGeneratorImplEZZZNS4_13normal_kernelIS9_EEvRKNS_10TensorBaseEddT_ENKUlvE_clEvENKUlvE1_clEvEUlfE_EEvRNS_18TensorIteratorBaseET1_T2_EUlP24curandStatePhilox4_32_10E_ZNS1_27distribution_nullary_kernelIS7_f7double2S9_SO_SH_EEvSJ_SL_RKT3_T4_EUlifE_EEvlNS_15PhiloxCudaStateESK_SL_)
        /*0158*/ 	.word	0x00000036


	//----- nvinfo : EIATTR_FRAME_SIZE
	.align		4
.L_94:
        /*015c*/ 	.byte	0x04, 0x11
        /*015e*/ 	.short	(.L_96 - .L_95)
	.align		4
.L_95:
        /*0160*/ 	.word	index@($__internal_11_$__cuda_sm20_dsqrt_rn_f64_mediumpath_v1)
        /*0164*/ 	.word	0x00000000


	//----- nvinfo : EIATTR_FRAME_SIZE
	.align		4
.L_96:
        /*0168*/ 	.byte	0x04, 0x11
        /*016a*/ 	.short	(.L_98 - .L_97)
	.align		4
.L_97:
        /*016c*/ 	.word	index@($__internal_10_$__cuda_sm20_div_s64)
        /*0170*/ 	.word	0x00000000


	//----- nvinfo : EIATTR_FRAME_SIZE
	.align		4
.L_98:
        /*0174*/ 	.byte	0x04, 0x11
        /*0176*/ 	.short	(.L_100 - .L_99)
	.align		4
.L_99:
        /*0178*/ 	.word	index@(_ZN2at6native54_GLOBAL__N__3a6f1fcb_21_DistributionNormal_cu_0c5b6e8543distribution_elementwise_grid_stride_kernelIfLi4EZNS0_9templates4cuda20normal_and_transformIN3c104HalfEfPNS_17CUDAGeneratorImplEZZZNS4_13normal_kernelIS9_EEvRKNS_10TensorBaseEddT_ENKUlvE_clEvENKUlvE1_clEvEUlfE_EEvRNS_18TensorIteratorBaseET1_T2_EUlP24curandStatePhilox4_32_10E_ZNS1_27distribution_nullary_kernelIS7_f7double2S9_SO_SH_EEvSJ_SL_RKT3_T4_EUlifE_EEvlNS_15PhiloxCudaStateESK_SL_)
        /*017c*/ 	.word	0x00000000


	//----- nvinfo : EIATTR_REGCOUNT
	.align		4
.L_100:
        /*0180*/ 	.byte	0x04, 0x2f
        /*0182*/ 	.short	(.L_102 - .L_101)
	.align		4
.L_101:
        /*0184*/ 	.word	index@(_ZN2at6native54_GLOBAL__N__3a6f1fcb_21_DistributionNormal_cu_0c5b6e8543distribution_elementwise_grid_stride_kernelIfLi4EZNS0_9templates4cuda20normal_and_transformIN3c104HalfEfPNS_17CUDAGeneratorImplEZZZNS4_13normal_kernelIS9_EEvRKNS_10TensorBaseEddT_ENKUlvE_clEvENKUlvE1_clEvEUlfE_EEvRNS_18TensorIteratorBaseET1_T2_EUlP24curandStatePhilox4_32_10E_ZNS1_27distribution_nullary_kernelIS7_f7double2S9_SO_SH_EEvSJ_SL_RKT3_T4_EUlifE0_EEvlNS_15PhiloxCudaStateESK_SL_)
        /*0188*/ 	.word	0x00000038


	//----- nvinfo : EIATTR_FRAME_SIZE
	.align		4
.L_102:
        /*018c*/ 	.byte	0x04, 0x11
        /*018e*/ 	.short	(.L_104 - .L_103)
	.align		4
.L_103:
        /*0190*/ 	.word	index@($__internal_9_$__cuda_sm20_dsqrt_rn_f64_mediumpath_v1)
        /*0194*/ 	.word	0x00000000


	//----- nvinfo : EIATTR_FRAME_SIZE
	.align		4
.L_104:
        /*0198*/ 	.byte	0x04, 0x11
        /*019a*/ 	.short	(.L_106 - .L_105)
	.align		4
.L_105:
        /*019c*/ 	.word	index@($__internal_8_$__cuda_sm20_div_s64)
        /*01a0*/ 	.word	0x00000000


	//----- nvinfo : EIATTR_FRAME_SIZE
	.align		4
.L_106:
        /*01a4*/ 	.byte	0x04, 0x11
        /*01a6*/ 	.short	(.L_108 - .L_107)
	.align		4
.L_107:
        /*01a8*/ 	.word	index@(_ZN2at6native54_GLOBAL__N__3a6f1fcb_21_DistributionNormal_cu_0c5b6e8543distribution_elementwise_grid_stride_kernelIfLi4EZNS0_9templates4cuda20normal_and_transformIN3c104HalfEfPNS_17CUDAGeneratorImplEZZZNS4_13normal_kernelIS9_EEvRKNS_10TensorBaseEddT_ENKUlvE_clEvENKUlvE1_clEvEUlfE_EEvRNS_18TensorIteratorBaseET1_T2_EUlP24curandStatePhilox4_32_10E_ZNS1_27distribution_nullary_kernelIS7_f7double2S9_SO_SH_EEvSJ_SL_RKT3_T4_EUlifE0_EEvlNS_15PhiloxCudaStateESK_SL_)
        /*01ac*/ 	.word	0x00000000


	//----- nvinfo : EIATTR_REGCOUNT
	.align		4
.L_108:
        /*01b0*/ 	.byte	0x04, 0x2f
        /*01b2*/ 	.short	(.L_110 - .L_109)
	.align		4
.L_109:
        /*01b4*/ 	.word	index@(_ZN2at6native54_GLOBAL__N__3a6f1fcb_21_DistributionNormal_cu_0c5b6e8543distribution_elementwise_grid_stride_kernelIfLi4EZNS0_9templates4cuda20normal_and_transformIN3c104HalfEfPNS_17CUDAGeneratorImplEZZZNS4_13normal_kernelIS9_EEvRKNS_10TensorBaseEddT_ENKUlvE_clEvENKUlvE1_clEvEUlfE_EEvRNS_18TensorIteratorBaseET1_T2_EUlP24curandStatePhilox4_32_10E0_ZNS1_27distribution_nullary_kernelIS7_f6float4S9_SO_SH_EEvSJ_SL_RKT3_T4_EUlifE_EEvlNS_15PhiloxCudaStateESK_SL_)
        /*01b8*/ 	.word	0x00000036


	//----- nvinfo : EIATTR_FRAME_SIZE
	.align		4
.L_110:
        /*01bc*/ 	.byte	0x04, 0x11
        /*01be*/ 	.short	(.L_112 - .L_111)
	.align		4
.L_111:
        /*01c0*/ 	.word	index@($__internal_7_$__cuda_sm20_div_s64)
        /*01c4*/ 	.word	0x00000000


	//----- nvinfo : EIATTR_FRAME_SIZE
	.align		4
.L_112:
        /*01c8*/ 	.byte	0x04, 0x11
        /*01ca*/ 	.short	(.L_114 - .L_113)
	.align		4
.L_113:
        /*01cc*/ 	.word	index@(_ZN2at6native54_GLOBAL__N__3a6f1fcb_21_DistributionNormal_cu_0c5b6e8543distribution_elementwise_grid_stride_kernelIfLi4EZNS0_9templates4cuda20normal_and_transformIN3c104HalfEfPNS_17CUDAGeneratorImplEZZZNS4_13normal_kernelIS9_EEvRKNS_10TensorBaseEddT_ENKUlvE_clEvENKUlvE1_clEvEUlfE_EEvRNS_18TensorIteratorBaseET1_T2_EUlP24curandStatePhilox4_32_10E0_ZNS1_27distribution_nullary_kernelIS7_f6float4S9_SO_SH_EEvSJ_SL_RKT3_T4_EUlifE_EEvlNS_15PhiloxCudaStateESK_SL_)
        /*01d0*/ 	.word	0x00000000


	//----- nvinfo : EIATTR_REGCOUNT
	.align		4
.L_114:
        /*01d4*/ 	.byte	0x04, 0x2f
        /*01d6*/ 	.short	(.L_116 - .L_115)
	.align		4
.L_115:
        /*01d8*/ 	.word	index@(_ZN2at6native54_GLOBAL__N__3a6f1fcb_21_DistributionNormal_cu_0c5b6e8543distribution_elementwise_grid_stride_kernelIfLi4EZNS0_9templates4cuda20normal_and_transformIN3c104HalfEfPNS_17CUDAGeneratorImplEZZZNS4_13normal_kernelIS9_EEvRKNS_10TensorBaseEddT_ENKUlvE_clEvENKUlvE1_clEvEUlfE_EEvRNS_18TensorIteratorBaseET1_T2_EUlP24curandStatePhilox4_32_10E0_ZNS1_27distribution_nullary_kernelIS7_f6float4S9_SO_SH_EEvSJ_SL_RKT3_T4_EUlifE0_EEvlNS_15PhiloxCudaStateESK_SL_)
        /*01dc*/ 	.word	0x0000002c


	//----- nvinfo : EIATTR_FRAME_SIZE
	.align		4
.L_116:
        /*01e0*/ 	.byte	0x04, 0x11
        /*01e2*/ 	.short	(.L_118 - .L_117)
	.align		4
.L_117:
        /*01e4*/ 	.word	index@($__internal_6_$__cuda_sm20_div_s64)
        /*01e8*/ 	.word	0x00000000


	//----- nvinfo : EIATTR_FRAME_SIZE
	.align		4
.L_118:
        /*01ec*/ 	.byte	0x04, 0x11
        /*01ee*/ 	.short	(.L_120 - .L_119)
	.align		4
.L_119:
        /*01f0*/ 	.word	index@(_ZN2at6native54_GLOBAL__N__3a6f1fcb_21_DistributionNormal_cu_0c5b6e8543distribution_elementwise_grid_stride_kernelIfLi4EZNS0_9templates4cuda20normal_and_transformIN3c104HalfEfPNS_17CUDAGeneratorImplEZZZNS4_13normal_kernelIS9_EEvRKNS_10TensorBaseEddT_ENKUlvE_clEvENKUlvE1_clEvEUlfE_EEvRNS_18TensorIteratorBaseET1_T2_EUlP24curandStatePhilox4_32_10E0_ZNS1_27distribution_nullary_kernelIS7_f6float4S9_SO_SH_EEvSJ_SL_RKT3_T4_EUlifE0_EEvlNS_15PhiloxCudaStateESK_SL_)
        /*01f4*/ 	.word	0x00000000


	//----- nvinfo : EIATTR_REGCOUNT
	.align		4
.L_120:
        /*01f8*/ 	.byte	0x04, 0x2f
        /*01fa*/ 	.short	(.L_122 - .L_121)
	.align		4
.L_121:
        /*01fc*/ 	.word	index@(_ZN2at6native54_GLOBAL__N__3a6f1fcb_21_DistributionNormal_cu_0c5b6e8543distribution_elementwise_grid_stride_kernelIfLi4EZNS0_9templates4cuda20normal_and_transformIN3c108BFloat16EfPNS_17CUDAGeneratorImplEZZZNS4_13normal_kernelIS9_EEvRKNS_10TensorBaseEddT_ENKUlvE_clEvENKUlvE2_clEvEUlfE_EEvRNS_18TensorIteratorBaseET1_T2_EUlP24curandStatePhilox4_32_10E_ZNS1_27distribution_nullary_kernelIS7_f7double2S9_SO_SH_EEvSJ_SL_RKT3_T4_EUlifE_EEvlNS_15PhiloxCudaStateESK_SL_)
        /*0200*/ 	.word	0x00000036


	//----- nvinfo : EIATTR_FRAME_SIZE
	.align		4
.L_122:
        /*0204*/ 	.byte	0x04, 0x11
        /*0206*/ 	.short	(.L_124 - .L_123)
	.align		4
.L_123:
        /*0208*/ 	.word	index@($__internal_5_$__cuda_sm20_dsqrt_rn_f64_mediumpath_v1)
        /*020c*/ 	.word	0x00000000


	//----- nvinfo : EIATTR_FRAME_SIZE
	.align		4
.L_124:
        /*0210*/ 	.byte	0x04, 0x11
        /*0212*/ 	.short	(.L_126 - .L_125)
	.align		4
.L_125:
        /*0214*/ 	.word	index@($__internal_4_$__cuda_sm20_div_s64)
        /*0218*/ 	.word	0x00000000


	//----- nvinfo : EIATTR_FRAME_SIZE
	.align		4
.L_126:
        /*021c*/ 	.byte	0x04, 0x11
        /*021e*/ 	.short	(.L_128 - .L_127)
	.align		4
.L_127:
        /*0220*/ 	.word	index@(_ZN2at6native54_GLOBAL__N__3a6f1fcb_21_DistributionNormal_cu_0c5b6e8543distribution_elementwise_grid_stride_kernelIfLi4EZNS0_9templates4cuda20normal_and_transformIN3c108BFloat16EfPNS_17CUDAGeneratorImplEZZZNS4_13normal_kernelIS9_EEvRKNS_10TensorBaseEddT_ENKUlvE_clEvENKUlvE2_clEvEUlfE_EEvRNS_18TensorIteratorBaseET1_T2_EUlP24curandStatePhilox4_32_10E_ZNS1_27distribution_nullary_kernelIS7_f7double2S9_SO_SH_EEvSJ_SL_RKT3_T4_EUlifE_EEvlNS_15PhiloxCudaStateESK_SL_)
        /*0224*/ 	.word	0x00000000


	//----- nvinfo : EIATTR_REGCOUNT
	.align		4
.L_128:
        /*0228*/ 	.byte	0x04, 0x2f
        /*022a*/ 	.short	(.L_130 - .L_129)
	.align		4
.L_129:
        /*022c*/ 	.word	index@(_ZN2at6native54_GLOBAL__N__3a6f1fcb_21_DistributionNormal_cu_0c5b6e8543distribution_elementwise_grid_stride_kernelIfLi4EZNS0_9templates4cuda20normal_and_transformIN3c108BFloat16EfPNS_17CUDAGeneratorImplEZZZNS4_13normal_kernelIS9_EEvRKNS_10TensorBaseEddT_ENKUlvE_clEvENKUlvE2_clEvEUlfE_EEvRNS_18TensorIteratorBaseET1_T2_EUlP24curandStatePhilox4_32_10E_ZNS1_27distribution_nullary_kernelIS7_f7double2S9_SO_SH_EEvSJ_SL_RKT3_T4_EUlifE0_EEvlNS_15PhiloxCudaStateESK_SL_)
        /*0230*/ 	.word	0x00000038


	//----- nvinfo : EIATTR_FRAME_SIZE
	.align		4
.L_130:
        /*0234*/ 	.byte	0x04, 0x11
        /*0236*/ 	.short	(.L_132 - .L_131)
	.align		4
.L_131:
        /*0238*/ 	.word	index@($__internal_3_$__cuda_sm20_dsqrt_rn_f64_mediumpath_v1)
        /*023c*/ 	.word	0x00000000


	//----- nvinfo : EIATTR_FRAME_SIZE
	.align		4
.L_132:
        /*0240*/ 	.byte	0x04, 0x11
        /*0242*/ 	.short	(.L_134 - .L_133)
	.align		4
.L_133:
        /*0244*/ 	.word	index@($__internal_2_$__cuda_sm20_div_s64)
        /*0248*/ 	.word	0x00000000


	//----- nvinfo : EIATTR_FRAME_SIZE
	.align		4
.L_134:
        /*024c*/ 	.byte	0x04, 0x11
        /*024e*/ 	.short	(.L_136 - .L_135)
	.align		4
.L_135:
        /*0250*/ 	.word	index@(_ZN2at6native54_GLOBAL__N__3a6f1fcb_21_DistributionNormal_cu_0c5b6e8543distribution_elementwise_grid_stride_kernelIfLi4EZNS0_9templates4cuda20normal_and_transformIN3c108BFloat16EfPNS_17CUDAGeneratorImplEZZZNS4_13normal_kernelIS9_EEvRKNS_10TensorBaseEddT_ENKUlvE_clEvENKUlvE2_clEvEUlfE_EEvRNS_18TensorIteratorBaseET1_T2_EUlP24curandStatePhilox4_32_10E_ZNS1_27distribution_nullary_kernelIS7_f7double2S9_SO_SH_EEvSJ_SL_RKT3_T4_EUlifE0_EEvlNS_15PhiloxCudaStateESK_SL_)
        /*0254*/ 	.word	0x00000000


	//----- nvinfo : EIATTR_REGCOUNT
	.align		4
.L_136:
        /*0258*/ 	.byte	0x04, 0x2f
        /*025a*/ 	.short	(.L_138 - .L_137)
	.align		4
.L_137:
        /*025c*/ 	.word	index@(_ZN2at6native54_GLOBAL__N__3a6f1fcb_21_DistributionNormal_cu_0c5b6e8543distribution_elementwise_grid_stride_kernelIfLi4EZNS0_9templates4cuda20normal_and_transformIN3c108BFloat16EfPNS_17CUDAGeneratorImplEZZZNS4_13normal_kernelIS9_EEvRKNS_10TensorBaseEddT_ENKUlvE_clEvENKUlvE2_clEvEUlfE_EEvRNS_18TensorIteratorBaseET1_T2_EUlP24curandStatePhilox4_32_10E0_ZNS1_27distribution_nullary_kernelIS7_f6float4S9_SO_SH_EEvSJ_SL_RKT3_T4_EUlifE_EEvlNS_15PhiloxCudaStateESK_SL_)
        /*0260*/ 	.word	0x00000036


	//----- nvinfo : EIATTR_FRAME_SIZE
	.align		4
.L_138:
        /*0264*/ 	.byte	0x04, 0x11
        /*0266*/ 	.short	(.L_140 - .L_139)
	.align		4
.L_139:
        /*0268*/ 	.word	index@($__internal_1_$__cuda_sm20_div_s64)
        /*026c*/ 	.word	0x00000000


	//----- nvinfo : EIATTR_FRAME_SIZE
	.align		4
.L_140:
        /*0270*/ 	.byte	0x04, 0x11
        /*0272*/ 	.short	(.L_142 - .L_141)
	.align		4
.L_141:
        /*0274*/ 	.word	index@(_ZN2at6native54_GLOBAL__N__3a6f1fcb_21_DistributionNormal_cu_0c5b6e8543distribution_elementwise_grid_stride_kernelIfLi4EZNS0_9templates4cuda20normal_and_transformIN3c108BFloat16EfPNS_17CUDAGeneratorImplEZZZNS4_13normal_kernelIS9_EEvRKNS_10TensorBaseEddT_ENKUlvE_clEvENKUlvE2_clEvEUlfE_EEvRNS_18TensorIteratorBaseET1_T2_EUlP24curandStatePhilox4_32_10E0_ZNS1_27distribution_nullary_kernelIS7_f6float4S9_SO_SH_EEvSJ_SL_RKT3_T4_EUlifE_EEvlNS_15PhiloxCudaStateESK_SL_)
        /*0278*/ 	.word	0x00000000


	//----- nvinfo : EIATTR_REGCOUNT
	.align		4
.L_142:
        /*027c*/ 	.byte	0x04, 0x2f
        /*027e*/ 	.short	(.L_144 - .L_143)
	.align		4
.L_143:
        /*0280*/ 	.word	index@(_ZN2at6native54_GLOBAL__N__3a6f1fcb_21_DistributionNormal_cu_0c5b6e8543distribution_elementwise_grid_stride_kernelIfLi4EZNS0_9templates4cuda20normal_and_transformIN3c108BFloat16EfPNS_17CUDAGeneratorImplEZZZNS4_13normal_kernelIS9_EEvRKNS_10TensorBaseEddT_ENKUlvE_clEvENKUlvE2_clEvEUlfE_EEvRNS_18TensorIteratorBaseET1_T2_EUlP24curandStatePhilox4_32_10E0_ZNS1_27distribution_nullary_kernelIS7_f6float4S9_SO_SH_EEvSJ_SL_RKT3_T4_EUlifE0_EEvlNS_15PhiloxCudaStateESK_SL_)
        /*0284*/ 	.word	0x0000002c


	//----- nvinfo : EIATTR_FRAME_SIZE
	.align		4
.L_144:
        /*0288*/ 	.byte	0x04, 0x11
        /*028a*/ 	.short	(.L_146 - .L_145)
	.align		4
.L_145:
        /*028c*/ 	.word	index@($__internal_0_$__cuda_sm20_div_s64)
        /*0290*/ 	.word	0x00000000


	//----- nvinfo : EIATTR_FRAME_SIZE
	.align		4
.L_146:
        /*0294*/ 	.byte	0x04, 0x11
        /*0296*/ 	.short	(.L_148 - .L_147)
	.align		4
.L_147:
        /*0298*/ 	.word	index@(_ZN2at6native54_GLOBAL__N__3a6f1fcb_21_DistributionNormal_cu_0c5b6e8543distribution_elementwise_grid_stride_kernelIfLi4EZNS0_9templates4cuda20normal_and_transformIN3c108BFloat16EfPNS_17CUDAGeneratorImplEZZZNS4_13normal_kernelIS9_EEvRKNS_10TensorBaseEddT_ENKUlvE_clEvENKUlvE2_clEvEUlfE_EEvRNS_18TensorIteratorBaseET1_T2_EUlP24curandStatePhilox4_32_10E0_ZNS1_27distribution_nullary_kernelIS7_f6float4S9_SO_SH_EEvSJ_SL_RKT3_T4_EUlifE0_EEvlNS_15PhiloxCudaStateESK_SL_)
        /*029c*/ 	.word	0x00000000


	//----- nvinfo : EIATTR_MIN_STACK_SIZE
	.align		4
.L_148:
        /*02a0*/ 	.byte	0x04, 0x12
        /*02a2*/ 	.short	(.L_150 - .L_149)
	.align		4
.L_149:
        /*02a4*/ 	.word	index@(_ZN2at6native54_GLOBAL__N__3a6f1fcb_21_DistributionNormal_cu_0c5b6e8543distribution_elementwise_grid_stride_kernelIfLi4EZNS0_9templates4cuda20normal_and_transformIN3c108BFloat16EfPNS_17CUDAGeneratorImplEZZZNS4_13normal_kernelIS9_EEvRKNS_10TensorBaseEddT_ENKUlvE_clEvENKUlvE2_clEvEUlfE_EEvRNS_18TensorIteratorBaseET1_T2_EUlP24curandStatePhilox4_32_10E0_ZNS1_27distribution_nullary_kernelIS7_f6float4S9_SO_SH_EEvSJ_SL_RKT3_T4_EUlifE0_EEvlNS_15PhiloxCudaStateESK_SL_)
        /*02a8*/ 	.word	0x00000000


	//----- nvinfo : EIATTR_MIN_STACK_SIZE
	.align		4
.L_150:
        /*02ac*/ 	.byte	0x04, 0x12
        /*02ae*/ 	.short	(.L_152 - .L_151)
	.align		4
.L_151:
        /*02b0*/ 	.word	index@(_ZN2at6native54_GLOBAL__N__3a6f1fcb_21_DistributionNormal_cu_0c5b6e8543distribution_elementwise_grid_stride_kernelIfLi4EZNS0_9templates4cuda20normal_and_transformIN3c108BFloat16EfPNS_17CUDAGeneratorImplEZZZNS4_13normal_kernelIS9_EEvRKNS_10TensorBaseEddT_ENKUlvE_clEvENKUlvE2_clEvEUlfE_EEvRNS_18TensorIteratorBaseET1_T2_EUlP24curandStatePhilox4_32_10E0_ZNS1_27distribution_nullary_kernelIS7_f6float4S9_SO_SH_EEvSJ_SL_RKT3_T4_EUlifE_EEvlNS_15PhiloxCudaStateESK_SL_)
        /*02b4*/ 	.word	0x00000000


	//----- nvinfo : EIATTR_MIN_STACK_SIZE
	.align		4
.L_152:
        /*02b8*/ 	.byte	0x04, 0x12
        /*02ba*/ 	.short	(.L_154 - .L_153)
	.align		4
.L_153:
        /*02bc*/ 	.word	index@(_ZN2at6native54_GLOBAL__N__3a6f1fcb_21_DistributionNormal_cu_0c5b6e8543distribution_elementwise_grid_stride_kernelIfLi4EZNS0_9templates4cuda20normal_and_transformIN3c108BFloat16EfPNS_17CUDAGeneratorImplEZZZNS4_13normal_kernelIS9_EEvRKNS_10TensorBaseEddT_ENKUlvE_clEvENKUlvE2_clEvEUlfE_EEvRNS_18TensorIteratorBaseET1_T2_EUlP24curandStatePhilox4_32_10E_ZNS1_27distribution_nullary_kernelIS7_f7double2S9_SO_SH_EEvSJ_SL_RKT3_T4_EUlifE0_EEvlNS_15PhiloxCudaStateESK_SL_)
        /*02c0*/ 	.word	0x00000000


	//----- nvinfo : EIATTR_MIN_STACK_SIZE
	.align		4
.L_154:
        /*02c4*/ 	.byte	0x04, 0x12
        /*02c6*/ 	.short	(.L_156 - .L_155)
	.align		4
.L_155:
        /*02c8*/ 	.word	index@(_ZN2at6native54_GLOBAL__N__3a6f1fcb_21_DistributionNormal_cu_0c5b6e8543distribution_elementwise_grid_stride_kernelIfLi4EZNS0_9templates4cuda20normal_and_transformIN3c108BFloat16EfPNS_17CUDAGeneratorImplEZZZNS4_13normal_kernelIS9_EEvRKNS_10TensorBaseEddT_ENKUlvE_clEvENKUlvE2_clEvEUlfE_EEvRNS_18TensorIteratorBaseET1_T2_EUlP24curandStatePhilox4_32_10E_ZNS1_27distribution_nullary_kernelIS7_f7double2S9_SO_SH_EEvSJ_SL_RKT3_T4_EUlifE_EEvlNS_15PhiloxCudaStateESK_SL_)
        /*02cc*/ 	.word	0x00000000


	//----- nvinfo : EIATTR_MIN_STACK_SIZE
	.align		4
.L_156:
        /*02d0*/ 	.byte	0x04, 0x12
        /*02d2*/ 	.short	(.L_158 - .L_157)
	.align		4
.L_157:
        /*02d4*/ 	.word	index@(_ZN2at6native54_GLOBAL__N__3a6f1fcb_21_DistributionNormal_cu_0c5b6e8543distribution_elementwise_grid_stride_kernelIfLi4EZNS0_9templates4cuda20normal_and_transformIN3c104HalfEfPNS_17CUDAGeneratorImplEZZZNS4_13normal_kernelIS9_EEvRKNS_10TensorBaseEddT_ENKUlvE_clEvENKUlvE1_clEvEUlfE_EEvRNS_18TensorIteratorBaseET1_T2_EUlP24curandStatePhilox4_32_10E0_ZNS1_27distribution_nullary_kernelIS7_f6float4S9_SO_SH_EEvSJ_SL_RKT3_T4_EUlifE0_EEvlNS_15PhiloxCudaStateESK_SL_)
        /*02d8*/ 	.word	0x00000000


	//----- nvinfo : EIATTR_MIN_STACK_SIZE
	.align		4
.L_158:
        /*02dc*/ 	.byte	0x04, 0x12
        /*02de*/ 	.short	(.L_160 - .L_159)
	.align		4
.L_159:
        /*02e0*/ 	.word	index@(_ZN2at6native54_GLOBAL__N__3a6f1fcb_21_DistributionNormal_cu_0c5b6e8543distribution_elementwise_grid_stride_kernelIfLi4EZNS0_9templates4cuda20normal_and_transformIN3c104HalfEfPNS_17CUDAGeneratorImplEZZZNS4_13normal_kernelIS9_EEvRKNS_10TensorBaseEddT_ENKUlvE_clEvENKUlvE1_clEvEUlfE_EEvRNS_18TensorIteratorBaseET1_T2_EUlP24curandStatePhilox4_32_10E0_ZNS1_27distribution_nullary_kernelIS7_f6float4S9_SO_SH_EEvSJ_SL_RKT3_T4_EUlifE_EEvlNS_15PhiloxCudaStateESK_SL_)
        /*02e4*/ 	.word	0x00000000


	//----- nvinfo : EIATTR_MIN_STACK_SIZE
	.align		4
.L_160:
        /*02e8*/ 	.byte	0x04, 0x12
        /*02ea*/ 	.short	(.L_162 - .L_161)
	.align		4
.L_161:
        /*02ec*/ 	.word	index@(_ZN2at6native54_GLOBAL__N__3a6f1fcb_21_DistributionNormal_cu_0c5b6e8543distribution_elementwise_grid_stride_kernelIfLi4EZNS0_9templates4cuda20normal_and_transformIN3c104HalfEfPNS_17CUDAGeneratorImplEZZZNS4_13normal_kernelIS9_EEvRKNS_10TensorBaseEddT_ENKUlvE_clEvENKUlvE1_clEvEUlfE_EEvRNS_18TensorIteratorBaseET1_T2_EUlP24curandStatePhilox4_32_10E_ZNS1_27distribution_nullary_kernelIS7_f7double2S9_SO_SH_EEvSJ_SL_RKT3_T4_EUlifE0_EEvlNS_15PhiloxCudaStateESK_SL_)
        /*02f0*/ 	.word	0x00000000


	//----- nvinfo : EIATTR_MIN_STACK_SIZE
	.align		4
.L_162:
        /*02f4*/ 	.byte	0x04, 0x12
        /*02f6*/ 	.short	(.L_164 - .L_163)
	.align		4
.L_163:
        /*02f8*/ 	.word	index@(_ZN2at6native54_GLOBAL__N__3a6f1fcb_21_DistributionNormal_cu_0c5b6e8543distribution_elementwise_grid_stride_kernelIfLi4EZNS0_9templates4cuda20normal_and_transformIN3c104HalfEfPNS_17CUDAGeneratorImplEZZZNS4_13normal_kernelIS9_EEvRKNS_10TensorBaseEddT_ENKUlvE_clEvENKUlvE1_clEvEUlfE_EEvRNS_18TensorIteratorBaseET1_T2_EUlP24curandStatePhilox4_32_10E_ZNS1_27distribution_nullary_kernelIS7_f7double2S9_SO_SH_EEvSJ_SL_RKT3_T4_EUlifE_EEvlNS_15PhiloxCudaStateESK_SL_)
        /*02fc*/ 	.word	0x00000000


	//----- nvinfo : EIATTR_MIN_STACK_SIZE
	.align		4
.L_164:
        /*0300*/ 	.byte	0x04, 0x12
        /*0302*/ 	.short	(.L_166 - .L_165)
	.align		4
.L_165:
        /*0304*/ 	.word	index@(_ZN2at6native54_GLOBAL__N__3a6f1fcb_21_DistributionNormal_cu_0c5b6e8543distribution_elementwise_grid_stride_kernelIfLi4EZNS0_9templates4cuda20normal_and_transformIffPNS_17CUDAGeneratorImplEZZZNS4_13normal_kernelIS7_EEvRKNS_10TensorBaseEddT_ENKUlvE_clEvENKUlvE0_clEvEUlfE_EEvRNS_18TensorIteratorBaseET1_T2_EUlP24curandStatePhilox4_32_10E0_ZNS1_27distribution_nullary_kernelIff6float4S7_SM_SF_EEvSH_SJ_RKT3_T4_EUlifE0_EEvlNS_15PhiloxCudaStateESI_SJ_)
        /*0308*/ 	.word	0x00000000


	//----- nvinfo : EIATTR_MIN_STACK_SIZE
	.align		4
.L_166:
        /*030c*/ 	.byte	0x04, 0x12
        /*030e*/ 	.short	(.L_168 - .L_167)
	.align		4
.L_167:
        /*0310*/ 	.word	index@(_ZN2at6native54_GLOBAL__N__3a6f1fcb_21_DistributionNormal_cu_0c5b6e8543distribution_elementwise_grid_stride_kernelIfLi4EZNS0_9templates4cuda20normal_and_transformIffPNS_17CUDAGeneratorImplEZZZNS4_13normal_kernelIS7_EEvRKNS_10TensorBaseEddT_ENKUlvE_clEvENKUlvE0_clEvEUlfE_EEvRNS_18TensorIteratorBaseET1_T2_EUlP24curandStatePhilox4_32_10E0_ZNS1_27distribution_nullary_kernelIff6float4S7_SM_SF_EEvSH_SJ_RKT3_T4_EUlifE_EEvlNS_15PhiloxCudaStateESI_SJ_)
        /*0314*/ 	.word	0x00000000


	//----- nvinfo : EIATTR_MIN_STACK_SIZE
	.align		4
.L_168:
        /*0318*/ 	.byte	0x04, 0x12
        /*031a*/ 	.short	(.L_170 - .L_169)
	.align		4
.L_169:
        /*031c*/ 	.word	index@(_ZN2at6native54_GLOBAL__N__3a6f1fcb_21_DistributionNormal_cu_0c5b6e8543distribution_elementwise_grid_stride_kernelIfLi4EZNS0_9templates4cuda20normal_and_transformIffPNS_17CUDAGeneratorImplEZZZNS4_13normal_kernelIS7_EEvRKNS_10TensorBaseEddT_ENKUlvE_clEvENKUlvE0_clEvEUlfE_EEvRNS_18TensorIteratorBaseET1_T2_EUlP24curandStatePhilox4_32_10E_ZNS1_27distribution_nullary_kernelIff7double2S7_SM_SF_EEvSH_SJ_RKT3_T4_EUlifE0_EEvlNS_15PhiloxCudaStateESI_SJ_)
        /*0320*/ 	.word	0x00000000


	//----- nvinfo : EIATTR_MIN_STACK_SIZE
	.align		4
.L_170:
        /*0324*/ 	.byte	0x04, 0x12
        /*0326*/ 	.short	(.L_172 - .L_171)
	.align		4
.L_171:
        /*0328*/ 	.word	index@(_ZN2at6native54_GLOBAL__N__3a6f1fcb_21_DistributionNormal_cu_0c5b6e8543distribution_elementwise_grid_stride_kernelIfLi4EZNS0_9templates4cuda20normal_and_transformIffPNS_17CUDAGeneratorImplEZZZNS4_13normal_kernelIS7_EEvRKNS_10TensorBaseEddT_ENKUlvE_clEvENKUlvE0_clEvEUlfE_EEvRNS_18TensorIteratorBaseET1_T2_EUlP24curandStatePhilox4_32_10E_ZNS1_27distribution_nullary_kernelIff7double2S7_SM_SF_EEvSH_SJ_RKT3_T4_EUlifE_EEvlNS_15PhiloxCudaStateESI_SJ_)
        /*032c*/ 	.word	0x00000000


	//----- nvinfo : EIATTR_MIN_STACK_SIZE
	.align		4
.L_172:
        /*0330*/ 	.byte	0x04, 0x12
        /*0332*/ 	.short	(.L_174 - .L_173)
	.align		4
.L_173:
        /*0334*/ 	.word	index@(_ZN2at6native54_GLOBAL__N__3a6f1fcb_21_DistributionNormal_cu_0c5b6e8543distribution_elementwise_grid_stride_kernelIdLi2EZNS0_9templates4cuda20normal_and_transformIddPNS_17CUDAGeneratorImplEZZZNS4_13normal_kernelIS7_EEvRKNS_10TensorBaseEddT_ENKUlvE_clEvENKUlvE_clEvEUldE_EEvRNS_18TensorIteratorBaseET1_T2_EUlP24curandStatePhilox4_32_10E0_ZNS1_27distribution_nullary_kernelIdd6float4S7_SM_SF_EEvSH_SJ_RKT3_T4_EUlidE0_EEvlNS_15PhiloxCudaStateESI_SJ_)
        /*0338*/ 	.word	0x00000000


	//----- nvinfo : EIATTR_MIN_STACK_SIZE
	.align		4
.L_174:
        /*033c*/ 	.byte	0x04, 0x12
        /*033e*/ 	.short	(.L_176 - .L_175)
	.align		4
.L_175:
        /*0340*/ 	.word	index@(_ZN2at6native54_GLOBAL__N__3a6f1fcb_21_DistributionNormal_cu_0c5b6e8543distribution_elementwise_grid_stride_kernelIdLi2EZNS0_9templates4cuda20normal_and_transformIddPNS_17CUDAGeneratorImplEZZZNS4_13normal_kernelIS7_EEvRKNS_10TensorBaseEddT_ENKUlvE_clEvENKUlvE_clEvEUldE_EEvRNS_18TensorIteratorBaseET1_T2_EUlP24curandStatePhilox4_32_10E0_ZNS1_27distribution_nullary_kernelIdd6float4S7_SM_SF_EEvSH_SJ_RKT3_T4_EUlidE_EEvlNS_15PhiloxCudaStateESI_SJ_)
        /*0344*/ 	.word	0x00000000


	//----- nvinfo : EIATTR_MIN_STACK_SIZE
	.align		4
.L_176:
        /*0348*/ 	.byte	0x04, 0x12
        /*034a*/ 	.short	(.L_178 - .L_177)
	.align		4
.L_177:
        /*034c*/ 	.word	index@(_ZN2at6native54_GLOBAL__N__3a6f1fcb_21_DistributionNormal_cu_0c5b6e8543distribution_elementwise_grid_stride_kernelIdLi2EZNS0_9templates4cuda20normal_and_transformIddPNS_17CUDAGeneratorImplEZZZNS4_13normal_kernelIS7_EEvRKNS_10TensorBaseEddT_ENKUlvE_clEvENKUlvE_clEvEUldE_EEvRNS_18TensorIteratorBaseET1_T2_EUlP24curandStatePhilox4_32_10E_ZNS1_27distribution_nullary_kernelIdd7double2S7_SM_SF_EEvSH_SJ_RKT3_T4_EUlidE0_EEvlNS_15PhiloxCudaStateESI_SJ_)
        /*0350*/ 	.word	0x00000000


	//----- nvinfo : EIATTR_MIN_STACK_SIZE
	.align		4
.L_178:
        /*0354*/ 	.byte	0x04, 0x12
        /*0356*/ 	.short	(.L_180 - .L_179)
	.align		4
.L_179:
        /*0358*/ 	.word	index@(_ZN2at6native54_GLOBAL__N__3a6f1fcb_21_DistributionNormal_cu_0c5b6e8543distribution_elementwise_grid_stride_kernelIdLi2EZNS0_9templates4cuda20normal_and_transformIddPNS_17CUDAGeneratorImplEZZZNS4_13normal_kernelIS7_EEvRKNS_10TensorBaseEddT_ENKUlvE_clEvENKUlvE_clEvEUldE_EEvRNS_18TensorIteratorBaseET1_T2_EUlP24curandStatePhilox4_32_10E_ZNS1_27distribution_nullary_kernelIdd7double2S7_SM_SF_EEvSH_SJ_RKT3_T4_EUlidE_EEvlNS_15PhiloxCudaStateESI_SJ_)
        /*035c*/ 	.word	0x00000000
.L_180:


//--------------------- .nv.compat                --------------------------
	.section	.nv.compat,"",@"SHT_CUDA_COMPAT_INFO"
	.align	4
        /*0000*/ 	.byte	0x02, 0x09, 0x01, 0x00, 0x02, 0x02, 0x01, 0x00, 0x02, 0x05, 0x05, 0x00, 0x03, 0x07, 0x01, 0x01
        /*0010*/ 	.byte	0x02, 0x03, 0x00, 0x00, 0x02, 0x06, 0x01, 0x00, 0x04, 0x0b, 0x08, 0x00, 0x00, 0x00, 0x00, 0x00
        /*0020*/ 	.byte	0x00, 0x00, 0x00, 0x00


//--------------------- .nv.info._ZN2at6native54_GLOBAL__N__3a6f1fcb_21_DistributionNormal_cu_0c5b6e8543distribution_elementwise_grid_stride_kernelIfLi4EZNS0_9templates4cuda20normal_and_transformIN3c108BFloat16EfPNS_17CUDAGeneratorImplEZZZNS4_13normal_kernelIS9_EEvRKNS_10TensorBaseEddT_ENKUlvE_clEvENKUlvE2_clEvEUlfE_EEvRNS_18TensorIteratorBaseET1_T2_EUlP24curandStatePhilox4_32_10E0_ZNS1_27distribution_nullary_kernelIS7_f6float4S9_SO_SH_EEvSJ_SL_RKT3_T4_EUlifE0_EEvlNS_15PhiloxCudaStateESK_SL_ --------------------------
	.section	.nv.info._ZN2at6native54_GLOBAL__N__3a6f1fcb_21_DistributionNormal_cu_0c5b6e8543distribution_elementwise_grid_stride_kernelIfLi4EZNS0_9templates4cuda20normal_and_transformIN3c108BFloat16EfPNS_17CUDAGeneratorImplEZZZNS4_13normal_kernelIS9_EEvRKNS_10TensorBaseEddT_ENKUlvE_clEvENKUlvE2_clEvEUlfE_EEvRNS_18TensorIteratorBaseET1_T2_EUlP24curandStatePhilox4_32_10E0_ZNS1_27distribution_nullary_kernelIS7_f6float4S9_SO_SH_EEvSJ_SL_RKT3_T4_EUlifE0_EEvlNS_15PhiloxCudaStateESK_SL_,"",@"SHT_CUDA_INFO"
	.sectionflags	@""
	.align	4


	//----- nvinfo : EIATTR_CUDA_API_VERSION
	.align		4
        /*0000*/ 	.byte	0x04, 0x37
        /*0002*/ 	.short	(.L_182 - .L_181)
.L_181:
        /*0004*/ 	.word	0x00000082


	//----- nvinfo : EIATTR_KPARAM_INFO
	.align		4
.L_182:
        /*0008*/ 	.byte	0x04, 0x17
        /*000a*/ 	.short	(.L_184 - .L_183)
.L_183:
        /*000c*/ 	.word	0x00000000
        /*0010*/ 	.short	0x0003
        /*0012*/ 	.short	0x0028
        /*0014*/ 	.byte	0x00, 0xf0, 0xa1, 0x06


	//----- nvinfo : EIATTR_KPARAM_INFO
	.align		4
.L_184:
        /*0018*/ 	.byte	0x04, 0x17
        /*001a*/ 	.short	(.L_186 - .L_185)
.L_185:
        /*001c*/ 	.word	0x00000000
        /*0020*/ 	.short	0x0002
        /*0022*/ 	.short	0x0020
        /*0024*/ 	.byte	0x00, 0xf0, 0x05, 0x00


	//----- nvinfo : EIATTR_KPARAM_INFO
	.align		4
.L_186:
        /*0028*/ 	.byte	0x04, 0x17
        /*002a*/ 	.short	(.L_188 - .L_187)
.L_187:
        /*002c*/ 	.word	0x00000000
        /*0030*/ 	.short	0x0001
        /*0032*/ 	.short	0x0008
        /*0034*/ 	.byte	0x00, 0xf0, 0x61, 0x00


	//----- nvinfo : EIATTR_KPARAM_INFO
	.align		4
.L_188:
        /*0038*/ 	.byte	0x04, 0x17
        /*003a*/ 	.short	(.L_190 - .L_189)
.L_189:
        /*003c*/ 	.word	0x00000000
        /*0040*/ 	.short	0x0000
        /*0042*/ 	.short	0x0000
        /*0044*/ 	.byte	0x00, 0xf0, 0x21, 0x00


	//----- nvinfo : EIATTR_SPARSE_MMA_MASK
	.align		4
.L_190:
        /*0048*/ 	.byte	0x03, 0x50
        /*004a*/ 	.short	0x0000


	//----- nvinfo : EIATTR_MAXREG_COUNT
	.align		4
        /*004c*/ 	.byte	0x03, 0x1b
        /*004e*/ 	.short	0x0040


	//----- nvinfo : EIATTR_NUM_BARRIERS
	.align		4
        /*0050*/ 	.byte	0x02, 0x4c
        /*0052*/ 	.byte	0x01
	.zero		1


	//----- nvinfo : EIATTR_MERCURY_ISA_VERSION
	.align		4
        /*0054*/ 	.byte	0x03, 0x5f
        /*0056*/ 	.short	0x0101


	//----- nvinfo : EIATTR_EXIT_INSTR_OFFSETS
	.align		4
        /*0058*/ 	.byte	0x04, 0x1c
        /*005a*/ 	.short	(.L_192 - .L_191)


	//   ....[0]....
.L_191:
        /*005c*/ 	.word	0x00000800


	//   ....[1]....
        /*0060*/ 	.word	0x00005470


	//----- nvinfo : EIATTR_MAX_THREADS
	.align		4
.L_192:
        /*0064*/ 	.byte	0x04, 0x05
        /*0066*/ 	.short	(.L_194 - .L_193)
.L_193:
        /*0068*/ 	.word	0x00000100
        /*006c*/ 	.word	0x00000001
        /*0070*/ 	.word	0x00000001


	//----- nvinfo : EIATTR_CRS_STACK_SIZE
	.align		4
.L_194:
        /*0074*/ 	.byte	0x04, 0x1e
        /*0076*/ 	.short	(.L_196 - .L_195)
.L_195:
        /*0078*/ 	.word	0x00000000


	//----- nvinfo : EIATTR_CBANK_PARAM_SIZE
	.align		4
.L_196:
        /*007c*/ 	.byte	0x03, 0x19
        /*007e*/ 	.short	0x01d0


	//----- nvinfo : EIATTR_PARAM_CBANK
	.align		4
        /*0080*/ 	.byte	0x04, 0x0a
        /*0082*/ 	.short	(.L_198 - .L_197)
	.align		4
.L_197:
        /*0084*/ 	.word	index@(.nv.constant0._ZN2at6native54_GLOBAL__N__3a6f1fcb_21_DistributionNormal_cu_0c5b6e8543distribution_elementwise_grid_stride_kernelIfLi4EZNS0_9templates4cuda20normal_and_transformIN3c108BFloat16EfPNS_17CUDAGeneratorImplEZZZNS4_13normal_kernelIS9_EEvRKNS_10TensorBaseEddT_ENKUlvE_clEvENKUlvE2_clEvEUlfE_EEvRNS_18TensorIteratorBaseET1_T2_EUlP24curandStatePhilox4_32_10E0_ZNS1_27distribution_nullary_kernelIS7_f6float4S9_SO_SH_EEvSJ_SL_RKT3_T4_EUlifE0_EEvlNS_15PhiloxCudaStateESK_SL_)
        /*0088*/ 	.short	0x0210
        /*008a*/ 	.short	0x01d0


	//----- nvinfo : EIATTR_SW_WAR
	.align		4
.L_198:
        /*008c*/ 	.byte	0x04, 0x36
        /*008e*/ 	.short	(.L_200 - .L_199)
.L_199:
        /*0090*/ 	.word	0x00000008
.L_200:


//--------------------- .nv.info._ZN2at6native54_GLOBAL__N__3a6f1fcb_21_DistributionNormal_cu_0c5b6e8543distribution_elementwise_grid_stride_kernelIfLi4EZNS0_9templates4cuda20normal_and_transformIN3c108BFloat16EfPNS_17CUDAGeneratorImplEZZZNS4_13normal_kernelIS9_EEvRKNS_10TensorBaseEddT_ENKUlvE_clEvENKUlvE2_clEvEUlfE_EEvRNS_18TensorIteratorBaseET1_T2_EUlP24curandStatePhilox4_32_10E0_ZNS1_27distribution_nullary_kernelIS7_f6float4S9_SO_SH_EEvSJ_SL_RKT3_T4_EUlifE_EEvlNS_15PhiloxCudaStateESK_SL_ --------------------------
	.section	.nv.info._ZN2at6native54_GLOBAL__N__3a6f1fcb_21_DistributionNormal_cu_0c5b6e8543distribution_elementwise_grid_stride_kernelIfLi4EZNS0_9templates4cuda20normal_and_transformIN3c108BFloat16EfPNS_17CUDAGeneratorImplEZZZNS4_13normal_kernelIS9_EEvRKNS_10TensorBaseEddT_ENKUlvE_clEvENKUlvE2_clEvEUlfE_EEvRNS_18TensorIteratorBaseET1_T2_EUlP24curandStatePhilox4_32_10E0_ZNS1_27distribution_nullary_kernelIS7_f6float4S9_SO_SH_EEvSJ_SL_RKT3_T4_EUlifE_EEvlNS_15PhiloxCudaStateESK_SL_,"",@"SHT_CUDA_INFO"
	.sectionflags	@""
	.align	4


	//----- nvinfo : EIATTR_CUDA_API_VERSION
	.align		4
        /*0000*/ 	.byte	0x04, 0x37
        /*0002*/ 	.short	(.L_202 - .L_201)
.L_201:
        /*0004*/ 	.word	0x00000082


	//----- nvinfo : EIATTR_KPARAM_INFO
	.align		4
.L_202:
        /*0008*/ 	.byte	0x04, 0x17
        /*000a*/ 	.short	(.L_204 - .L_203)
.L_203:
        /*000c*/ 	.word	0x00000000
        /*0010*/ 	.short	0x0003
        /*0012*/ 	.short	0x0028
        /*0014*/ 	.byte	0x00, 0xf0, 0x61, 0x00


	//----- nvinfo : EIATTR_KPARAM_INFO
	.align		4
.L_204:
        /*0018*/ 	.byte	0x04, 0x17
        /*001a*/ 	.short	(.L_206 - .L_205)
.L_205:
        /*001c*/ 	.word	0x00000000
        /*0020*/ 	.short	0x0002
        /*0022*/ 	.short	0x0020
        /*0024*/ 	.byte	0x00, 0xf0, 0x05, 0x00


	//----- nvinfo : EIATTR_KPARAM_INFO
	.align		4
.L_206:
        /*0028*/ 	.byte	0x04, 0x17
        /*002a*/ 	.short	(.L_208 - .L_207)
.L_207:
        /*002c*/ 	.word	0x00000000
        /*0030*/ 	.short	0x0001
        /*0032*/ 	.short	0x0008
        /*0034*/ 	.byte	0x00, 0xf0, 0x61, 0x00


	//----- nvinfo : EIATTR_KPARAM_INFO
	.align		4
.L_208:
        /*0038*/ 	.byte	0x04, 0x17
        /*003a*/ 	.short	(.L_210 - .L_209)
.L_209:
        /*003c*/ 	.word	0x00000000
        /*0040*/ 	.short	0x0000
        /*0042*/ 	.short	0x0000
        /*0044*/ 	.byte	0x00, 0xf0, 0x21, 0x00


	//----- nvinfo : EIATTR_SPARSE_MMA_MASK
	.align		4
.L_210:
        /*0048*/ 	.byte	0x03, 0x50
        /*004a*/ 	.short	0x0000


	//----- nvinfo : EIATTR_MAXREG_COUNT
	.align		4
        /*004c*/ 	.byte	0x03, 0x1b
        /*004e*/ 	.short	0x0040


	//----- nvinfo : EIATTR_NUM_BARRIERS
	.align		4
        /*0050*/ 	.byte	0x02, 0x4c
        /*0052*/ 	.byte	0x01
	.zero		1


	//----- nvinfo : EIATTR_MERCURY_ISA_VERSION
	.align		4
        /*0054*/ 	.byte	0x03, 0x5f
        /*0056*/ 	.short	0x0101


	//----- nvinfo : EIATTR_EXIT_INSTR_OFFSETS
	.align		4
        /*0058*/ 	.byte	0x04, 0x1c
        /*005a*/ 	.short	(.L_212 - .L_211)


	//   ....[0]....
.L_211:
        /*005c*/ 	.word	0x000007a0


	//   ....[1]....
        /*0060*/ 	.word	0x00001360


	//----- nvinfo : EIATTR_MAX_THREADS
	.align		4
.L_212:
        /*0064*/ 	.byte	0x04, 0x05
        /*0066*/ 	.short	(.L_214 - .L_213)
.L_213:
        /*0068*/ 	.word	0x00000100
        /*006c*/ 	.word	0x00000001
        /*0070*/ 	.word	0x00000001


	//----- nvinfo : EIATTR_CRS_STACK_SIZE
	.align		4
.L_214:
        /*0074*/ 	.byte	0x04, 0x1e
        /*0076*/ 	.short	(.L_216 - .L_215)
.L_215:
        /*0078*/ 	.word	0x00000000


	//----- nvinfo : EIATTR_CBANK_PARAM_SIZE
	.align		4
.L_216:
        /*007c*/ 	.byte	0x03, 0x19
        /*007e*/ 	.short	0x0040


	//----- nvinfo : EIATTR_PARAM_CBANK
	.align		4
        /*0080*/ 	.byte	0x04, 0x0a
        /*0082*/ 	.short	(.L_218 - .L_217)
	.align		4
.L_217:
        /*0084*/ 	.word	index@(.nv.constant0._ZN2at6native54_GLOBAL__N__3a6f1fcb_21_DistributionNormal_cu_0c5b6e8543distribution_elementwise_grid_stride_kernelIfLi4EZNS0_9templates4cuda20normal_and_transformIN3c108BFloat16EfPNS_17CUDAGeneratorImplEZZZNS4_13normal_kernelIS9_EEvRKNS_10TensorBaseEddT_ENKUlvE_clEvENKUlvE2_clEvEUlfE_EEvRNS_18TensorIteratorBaseET1_T2_EUlP24curandStatePhilox4_32_10E0_ZNS1_27distribution_nullary_kernelIS7_f6float4S9_SO_SH_EEvSJ_SL_RKT3_T4_EUlifE_EEvlNS_15PhiloxCudaStateESK_SL_)
        /*0088*/ 	.short	0x0210
        /*008a*/ 	.short	0x0040


	//----- nvinfo : EIATTR_SW_WAR
	.align		4
.L_218:
        /*008c*/ 	.byte	0x04, 0x36
        /*008e*/ 	.short	(.L_220 - .L_219)
.L_219:
        /*0090*/ 	.word	0x00000008
.L_220:


//--------------------- .nv.info._ZN2at6native54_GLOBAL__N__3a6f1fcb_21_DistributionNormal_cu_0c5b6e8543distribution_elementwise_grid_stride_kernelIfLi4EZNS0_9templates4cuda20normal_and_transformIN3c108BFloat16EfPNS_17CUDAGeneratorImplEZZZNS4_13normal_kernelIS9_EEvRKNS_10TensorBaseEddT_ENKUlvE_clEvENKUlvE2_clEvEUlfE_EEvRNS_18TensorIteratorBaseET1_T2_EUlP24curandStatePhilox4_32_10E_ZNS1_27distribution_nullary_kernelIS7_f7double2S9_SO_SH_EEvSJ_SL_RKT3_T4_EUlifE0_EEvlNS_15PhiloxCudaStateESK_SL_ --------------------------
	.section	.nv.info._ZN2at6native54_GLOBAL__N__3a6f1fcb_21_DistributionNormal_cu_0c5b6e8543distribution_elementwise_grid_stride_kernelIfLi4EZNS0_9templates4cuda20normal_and_transformIN3c108BFloat16EfPNS_17CUDAGeneratorImplEZZZNS4_13normal_kernelIS9_EEvRKNS_10TensorBaseEddT_ENKUlvE_clEvENKUlvE2_clEvEUlfE_EEvRNS_18TensorIteratorBaseET1_T2_EUlP24curandStatePhilox4_32_10E_ZNS1_27distribution_nullary_kernelIS7_f7double2S9_SO_SH_EEvSJ_SL_RKT3_T4_EUlifE0_EEvlNS_15PhiloxCudaStateESK_SL_,"",@"SHT_CUDA_INFO"
	.sectionflags	@""
	.align	4


	//----- nvinfo : EIATTR_CUDA_API_VERSION
	.align		4
        /*0000*/ 	.byte	0x04, 0x37
        /*0002*/ 	.short	(.L_222 - .L_221)
.L_221:
        /*0004*/ 	.word	0x00000082


	//----- nvinfo : EIATTR_KPARAM_INFO
	.align		4
.L_222:
        /*0008*/ 	.byte	0x04, 0x17
        /*000a*/ 	.short	(.L_224 - .L_223)
.L_223:
        /*000c*/ 	.word	0x00000000
        /*0010*/ 	.short	0x0003
        /*0012*/ 	.short	0x0028
        /*0014*/ 	.byte	0x00, 0xf0, 0xa1, 0x06


	//----- nvinfo : EIATTR_KPARAM_INFO
	.align		4
.L_224:
        /*0018*/ 	.byte	0x04, 0x17
        /*001a*/ 	.short	(.L_226 - .L_225)
.L_225:
        /*001c*/ 	.word	0x00000000
        /*0020*/ 	.short	0x0002
        /*0022*/ 	.short	0x0020
        /*0024*/ 	.byte	0x00, 0xf0, 0x05, 0x00


	//----- nvinfo : EIATTR_KPARAM_INFO
	.align		4
.L_226:
        /*0028*/ 	.byte	0x04, 0x17
        /*002a*/ 	.short	(.L_228 - .L_227)
.L_227:
        /*002c*/ 	.word	0x00000000
        /*0030*/ 	.short	0x0001
        /*0032*/ 	.short	0x0008
        /*0034*/ 	.byte	0x00, 0xf0, 0x61, 0x00


	//----- nvinfo : EIATTR_KPARAM_INFO
	.align		4
.L_228:
        /*0038*/ 	.byte	0x04, 0x17
        /*003a*/ 	.short	(.L_230 - .L_229)
.L_229:
        /*003c*/ 	.word	0x00000000
        /*0040*/ 	.short	0x0000
        /*0042*/ 	.short	0x0000
        /*0044*/ 	.byte	0x00, 0xf0, 0x21, 0x00


	//----- nvinfo : EIATTR_SPARSE_MMA_MASK
	.align		4
.L_230:
        /*0048*/ 	.byte	0x03, 0x50
        /*004a*/ 	.short	0x0000


	//----- nvinfo : EIATTR_MAXREG_COUNT
	.align		4
        /*004c*/ 	.byte	0x03, 0x1b
        /*004e*/ 	.short	0x0040


	//----- nvinfo : EIATTR_NUM_BARRIERS
	.align		4
        /*0050*/ 	.byte	0x02, 0x4c
        /*0052*/ 	.byte	0x01
	.zero		1


	//----- nvinfo : EIATTR_MERCURY_ISA_VERSION
	.align		4
        /*0054*/ 	.byte	0x03, 0x5f
        /*0056*/ 	.short	0x0101


	//----- nvinfo : EIATTR_EXIT_INSTR_OFFSETS
	.align		4
        /*0058*/ 	.byte	0x04, 0x1c
        /*005a*/ 	.short	(.L_232 - .L_231)


	//   ....[0]....
.L_231:
        /*005c*/ 	.word	0x00000820


	//   ....[1]....
        /*0060*/ 	.word	0x00005f30


	//----- nvinfo : EIATTR_MAX_THREADS
	.align		4
.L_232:
        /*0064*/ 	.byte	0x04, 0x05
        /*0066*/ 	.short	(.L_234 - .L_233)
.L_233:
        /*0068*/ 	.word	0x00000100
        /*006c*/ 	.word	0x00000001
        /*0070*/ 	.word	0x00000001


	//----- nvinfo : EIATTR_CRS_STACK_SIZE
	.align		4
.L_234:
        /*0074*/ 	.byte	0x04, 0x1e
        /*0076*/ 	.short	(.L_236 - .L_235)
.L_235:
        /*0078*/ 	.word	0x00000000


	//----- nvinfo : EIATTR_CBANK_PARAM_SIZE
	.align		4
.L_236:
        /*007c*/ 	.byte	0x03, 0x19
        /*007e*/ 	.short	0x01d0


	//----- nvinfo : EIATTR_PARAM_CBANK
	.align		4
        /*0080*/ 	.byte	0x04, 0x0a
        /*0082*/ 	.short	(.L_238 - .L_237)
	.align		4
.L_237:
        /*0084*/ 	.word	index@(.nv.constant0._ZN2at6native54_GLOBAL__N__3a6f1fcb_21_DistributionNormal_cu_0c5b6e8543distribution_elementwise_grid_stride_kernelIfLi4EZNS0_9templates4cuda20normal_and_transformIN3c108BFloat16EfPNS_17CUDAGeneratorImplEZZZNS4_13normal_kernelIS9_EEvRKNS_10TensorBaseEddT_ENKUlvE_clEvENKUlvE2_clEvEUlfE_EEvRNS_18TensorIteratorBaseET1_T2_EUlP24curandStatePhilox4_32_10E_ZNS1_27distribution_nullary_kernelIS7_f7double2S9_SO_SH_EEvSJ_SL_RKT3_T4_EUlifE0_EEvlNS_15PhiloxCudaStateESK_SL_)
        /*0088*/ 	.short	0x0210
        /*008a*/ 	.short	0x01d0


	//----- nvinfo : EIATTR_SW_WAR
	.align		4
.L_238:
        /*008c*/ 	.byte	0x04, 0x36
        /*008e*/ 	.short	(.L_240 - .L_239)
.L_239:
        /*0090*/ 	.word	0x00000008
.L_240:


//--------------------- .nv.info._ZN2at6native54_GLOBAL__N__3a6f1fcb_21_DistributionNormal_cu_0c5b6e8543distribution_elementwise_grid_stride_kernelIfLi4EZNS0_9templates4cuda20normal_and_transformIN3c108BFloat16EfPNS_17CUDAGeneratorImplEZZZNS4_13normal_kernelIS9_EEvRKNS_10TensorBaseEddT_ENKUlvE_clEvENKUlvE2_clEvEUlfE_EEvRNS_18TensorIteratorBaseET1_T2_EUlP24curandStatePhilox4_32_10E_ZNS1_27distribution_nullary_kernelIS7_f7double2S9_SO_SH_EEvSJ_SL_RKT3_T4_EUlifE_EEvlNS_15PhiloxCudaStateESK_SL_ --------------------------
	.section	.nv.info._ZN2at6native54_GLOBAL__N__3a6f1fcb_21_DistributionNormal_cu_0c5b6e8543distribution_elementwise_grid_stride_kernelIfLi4EZNS0_9templates4cuda20normal_and_transformIN3c108BFloat16EfPNS_17CUDAGeneratorImplEZZZNS4_13normal_kernelIS9_EEvRKNS_10TensorBaseEddT_ENKUlvE_clEvENKUlvE2_clEvEUlfE_EEvRNS_18TensorIteratorBaseET1_T2_EUlP24curandStatePhilox4_32_10E_ZNS1_27distribution_nullary_kernelIS7_f7double2S9_SO_SH_EEvSJ_SL_RKT3_T4_EUlifE_EEvlNS_15PhiloxCudaStateESK_SL_,"",@"SHT_CUDA_INFO"
	.sectionflags	@""
	.align	4


	//----- nvinfo : EIATTR_CUDA_API_VERSION
	.align		4
        /*0000*/ 	.byte	0x04, 0x37
        /*0002*/ 	.short	(.L_242 - .L_241)
.L_241:
        /*0004*/ 	.word	0x00000082


	//----- nvinfo : EIATTR_KPARAM_INFO
	.align		4
.L_242:
        /*0008*/ 	.byte	0x04, 0x17
        /*000a*/ 	.short	(.L_244 - .L_243)
.L_243:
        /*000c*/ 	.word	0x00000000
        /*0010*/ 	.short	0x0003
        /*0012*/ 	.short	0x0028
        /*0014*/ 	.byte	0x00, 0xf0, 0x61, 0x00


	//----- nvinfo : EIATTR_KPARAM_INFO
	.align		4
.L_244:
        /*0018*/ 	.byte	0x04, 0x17
        /*001a*/ 	.short	(.L_246 - .L_245)
.L_245:
        /*001c*/ 	.word	0x00000000
        /*0020*/ 	.short	0x0002
        /*0022*/ 	.short	0x0020
        /*0024*/ 	.byte	0x00, 0xf0, 0x05, 0x00


	//----- nvinfo : EIATTR_KPARAM_INFO
	.align		4
.L_246:
        /*0028*/ 	.byte	0x04, 0x17
        /*002a*/ 	.short	(.L_248 - .L_247)
.L_247:
        /*002c*/ 	.word	0x00000000
        /*0030*/ 	.short	0x0001
        /*0032*/ 	.short	0x0008
        /*0034*/ 	.byte	0x00, 0xf0, 0x61, 0x00


	//----- nvinfo : EIATTR_KPARAM_INFO
	.align		4
.L_248:
        /*0038*/ 	.byte	0x04, 0x17
        /*003a*/ 	.short	(.L_250 - .L_249)
.L_249:
        /*003c*/ 	.word	0x00000000
        /*0040*/ 	.short	0x0000
        /*0042*/ 	.short	0x0000
        /*0044*/ 	.byte	0x00, 0xf0, 0x21, 0x00


	//----- nvinfo : EIATTR_SPARSE_MMA_MASK
	.align		4
.L_250:
        /*0048*/ 	.byte	0x03, 0x50
        /*004a*/ 	.short	0x0000


	//----- nvinfo : EIATTR_MAXREG_COUNT
	.align		4
        /*004c*/ 	.byte	0x03, 0x1b
        /*004e*/ 	.short	0x0040


	//----- nvinfo : EIATTR_NUM_BARRIERS
	.align		4
        /*0050*/ 	.byte	0x02, 0x4c
        /*0052*/ 	.byte	0x01
	.zero		1


	//----- nvinfo : EIATTR_MERCURY_ISA_VERSION
	.align		4
        /*0054*/ 	.byte	0x03, 0x5f
        /*0056*/ 	.short	0x0101


	//----- nvinfo : EIATTR_EXIT_INSTR_OFFSETS
	.align		4
        /*0058*/ 	.byte	0x04, 0x1c
        /*005a*/ 	.short	(.L_252 - .L_251)


	//   ....[0]....
.L_251:
        /*005c*/ 	.word	0x000007e0


	//   ....[1]....
        /*0060*/ 	.word	0x00001ee0


	//----- nvinfo : EIATTR_MAX_THREADS
	.align		4
.L_252:
        /*0064*/ 	.byte	0x04, 0x05
        /*0066*/ 	.short	(.L_254 - .L_253)
.L_253:
        /*0068*/ 	.word	0x00000100
        /*006c*/ 	.word	0x00000001
        /*0070*/ 	.word	0x00000001


	//----- nvinfo : EIATTR_CRS_STACK_SIZE
	.align		4
.L_254:
        /*0074*/ 	.byte	0x04, 0x1e
        /*0076*/ 	.short	(.L_256 - .L_255)
.L_255:
        /*0078*/ 	.word	0x00000000


	//----- nvinfo : EIATTR_CBANK_PARAM_SIZE
	.align		4
.L_256:
        /*007c*/ 	.byte	0x03, 0x19
        /*007e*/ 	.short	0x0040


	//----- nvinfo : EIATTR_PARAM_CBANK
	.align		4
        /*0080*/ 	.byte	0x04, 0x0a
        /*0082*/ 	.short	(.L_258 - .L_257)
	.align		4
.L_257:
        /*0084*/ 	.word	index@(.nv.constant0._ZN2at6native54_GLOBAL__N__3a6f1fcb_21_DistributionNormal_cu_0c5b6e8543distribution_elementwise_grid_stride_kernelIfLi4EZNS0_9templates4cuda20normal_and_transformIN3c108BFloat16EfPNS_17CUDAGeneratorImplEZZZNS4_13normal_kernelIS9_EEvRKNS_10TensorBaseEddT_ENKUlvE_clEvENKUlvE2_clEvEUlfE_EEvRNS_18TensorIteratorBaseET1_T2_EUlP24curandStatePhilox4_32_10E_ZNS1_27distribution_nullary_kernelIS7_f7double2S9_SO_SH_EEvSJ_SL_RKT3_T4_EUlifE_EEvlNS_15PhiloxCudaStateESK_SL_)
        /*0088*/ 	.short	0x0210
        /*008a*/ 	.short	0x0040


	//----- nvinfo : EIATTR_SW_WAR
	.align		4
.L_258:
        /*008c*/ 	.byte	0x04, 0x36
        /*008e*/ 	.short	(.L_260 - .L_259)
.L_259:
        /*0090*/ 	.word	0x00000008
.L_260:


//--------------------- .nv.info._ZN2at6native54_GLOBAL__N__3a6f1fcb_21_DistributionNormal_cu_0c5b6e8543distribution_elementwise_grid_stride_kernelIfLi4EZNS0_9templates4cuda20normal_and_transformIN3c104HalfEfPNS_17CUDAGeneratorImplEZZZNS4_13normal_kernelIS9_EEvRKNS_10TensorBaseEddT_ENKUlvE_clEvENKUlvE1_clEvEUlfE_EEvRNS_18TensorIteratorBaseET1_T2_EUlP24curandStatePhilox4_32_10E0_ZNS1_27distribution_nullary_kernelIS7_f6float4S9_SO_SH_EEvSJ_SL_RKT3_T4_EUlifE0_EEvlNS_15PhiloxCudaStateESK_SL_ --------------------------
	.section	.nv.info._ZN2at6native54_GLOBAL__N__3a6f1fcb_21_DistributionNormal_cu_0c5b6e8543distribution_elementwise_grid_stride_kernelIfLi4EZNS0_9templates4cuda20normal_and_transformIN3c104HalfEfPNS_17CUDAGeneratorImplEZZZNS4_13normal_kernelIS9_EEvRKNS_10TensorBaseEddT_ENKUlvE_clEvENKUlvE1_clEvEUlfE_EEvRNS_18TensorIteratorBaseET1_T2_EUlP24curandStatePhilox4_32_10E0_ZNS1_27distribution_nullary_kernelIS7_f6float4S9_SO_SH_EEvSJ_SL_RKT3_T4_EUlifE0_EEvlNS_15PhiloxCudaStateESK_SL_,"",@"SHT_CUDA_INFO"
	.sectionflags	@""
	.align	4


	//----- nvinfo : EIATTR_CUDA_API_VERSION
	.align		4
        /*0000*/ 	.byte	0x04, 0x37
        /*0002*/ 	.short	(.L_262 - .L_261)
.L_261:
        /*0004*/ 	.word	0x00000082


	//----- nvinfo : EIATTR_KPARAM_INFO
	.align		4
.L_262:
        /*0008*/ 	.byte	0x04, 0x17
        /*000a*/ 	.short	(.L_264 - .L_263)
.L_263:
        /*000c*/ 	.word	0x00000000
        /*0010*/ 	.short	0x0003
        /*0012*/ 	.short	0x0028
        /*0014*/ 	.byte	0x00, 0xf0, 0xa1, 0x06


	//----- nvinfo : EIATTR_KPARAM_INFO
	.align		4
.L_264:
        /*0018*/ 	.byte	0x04, 0x17
        /*001a*/ 	.short	(.L_266 - .L_265)
.L_265:
        /*001c*/ 	.word	0x00000000
        /*0020*/ 	.short	0x0002
        /*0022*/ 	.short	0x0020
        /*0024*/ 	.byte	0x00, 0xf0, 0x05, 0x00


	//----- nvinfo : EIATTR_KPARAM_INFO
	.align		4
.L_266:
        /*0028*/ 	.byte	0x04, 0x17
        /*002a*/ 	.short	(.L_268 - .L_267)
.L_267:
        /*002c*/ 	.word	0x00000000
        /*0030*/ 	.short	0x0001
        /*0032*/ 	.short	0x0008
        /*0034*/ 	.byte	0x00, 0xf0, 0x61, 0x00


	//----- nvinfo : EIATTR_KPARAM_INFO
	.align		4
.L_268:
        /*0038*/ 	.byte	0x04, 0x17
        /*003a*/ 	.short	(.L_270 - .L_269)
.L_269:
        /*003c*/ 	.word	0x00000000
        /*0040*/ 	.short	0x0000
        /*0042*/ 	.short	0x0000
        /*0044*/ 	.byte	0x00, 0xf0, 0x21, 0x00


	//----- nvinfo : EIATTR_SPARSE_MMA_MASK
	.align		4
.L_270:
        /*0048*/ 	.byte	0x03, 0x50
        /*004a*/ 	.short	0x0000


	//----- nvinfo : EIATTR_MAXREG_COUNT
	.align		4
        /*004c*/ 	.byte	0x03, 0x1b
        /*004e*/ 	.short	0x0040


	//----- nvinfo : EIATTR_NUM_BARRIERS
	.align		4
        /*0050*/ 	.byte	0x02, 0x4c
        /*0052*/ 	.byte	0x01
	.zero		1


	//----- nvinfo : EIATTR_MERCURY_ISA_VERSION
	.align		4
        /*0054*/ 	.byte	0x03, 0x5f
        /*0056*/ 	.short	0x0101


	//----- nvinfo : EIATTR_EXIT_INSTR_OFFSETS
	.align		4
        /*0058*/ 	.byte	0x04, 0x1c
        /*005a*/ 	.short	(.L_272 - .L_271)


	//   ....[0]....
.L_271:
        /*005c*/ 	.word	0x00000800


	//   ....[1]....
        /*0060*/ 	.word	0x00005470


	//----- nvinfo : EIATTR_MAX_THREADS
	.align		4
.L_272:
        /*0064*/ 	.byte	0x04, 0x05
        /*0066*/ 	.short	(.L_274 - .L_273)
.L_273:
        /*0068*/ 	.word	0x00000100
        /*006c*/ 	.word	0x00000001
        /*0070*/ 	.word	0x00000001


	//----- nvinfo : EIATTR_CRS_STACK_SIZE
	.align		4
.L_274:
        /*0074*/ 	.byte	0x04, 0x1e
        /*0076*/ 	.short	(.L_276 - .L_275)
.L_275:
        /*0078*/ 	.word	0x00000000


	//----- nvinfo : EIATTR_CBANK_PARAM_SIZE
	.align		4
.L_276:
        /*007c*/ 	.byte	0x03, 0x19
        /*007e*/ 	.short	0x01d0


	//----- nvinfo : EIATTR_PARAM_CBANK
	.align		4
        /*0080*/ 	.byte	0x04, 0x0a
        /*0082*/ 	.short	(.L_278 - .L_277)
	.align		4
.L_277:
        /*0084*/ 	.word	index@(.nv.constant0._ZN2at6native54_GLOBAL__N__3a6f1fcb_21_DistributionNormal_cu_0c5b6e8543distribution_elementwise_grid_stride_kernelIfLi4EZNS0_9templates4cuda20normal_and_transformIN3c104HalfEfPNS_17CUDAGeneratorImplEZZZNS4_13normal_kernelIS9_EEvRKNS_10TensorBaseEddT_ENKUlvE_clEvENKUlvE1_clEvEUlfE_EEvRNS_18TensorIteratorBaseET1_T2_EUlP24curandStatePhilox4_32_10E0_ZNS1_27distribution_nullary_kernelIS7_f6float4S9_SO_SH_EEvSJ_SL_RKT3_T4_EUlifE0_EEvlNS_15PhiloxCudaStateESK_SL_)
        /*0088*/ 	.short	0x0210
        /*008a*/ 	.short	0x01d0


	//----- nvinfo : EIATTR_SW_WAR
	.align		4
.L_278:
        /*008c*/ 	.byte	0x04, 0x36
        /*008e*/ 	.short	(.L_280 - .L_279)
.L_279:
        /*0090*/ 	.word	0x00000008
.L_280:


//--------------------- .nv.info._ZN2at6native54_GLOBAL__N__3a6f1fcb_21_DistributionNormal_cu_0c5b6e8543distribution_elementwise_grid_stride_kernelIfLi4EZNS0_9templates4cuda20normal_and_transformIN3c104HalfEfPNS_17CUDAGeneratorImplEZZZNS4_13normal_kernelIS9_EEvRKNS_10TensorBaseEddT_ENKUlvE_clEvENKUlvE1_clEvEUlfE_EEvRNS_18TensorIteratorBaseET1_T2_EUlP24curandStatePhilox4_32_10E0_ZNS1_27distribution_nullary_kernelIS7_f6float4S9_SO_SH_EEvSJ_SL_RKT3_T4_EUlifE_EEvlNS_15PhiloxCudaStateESK_SL_ --------------------------
	.section	.nv.info._ZN2at6native54_GLOBAL__N__3a6f1fcb_21_DistributionNormal_cu_0c5b6e8543distribution_elementwise_grid_stride_kernelIfLi4EZNS0_9templates4cuda20normal_and_transformIN3c104HalfEfPNS_17CUDAGeneratorImplEZZZNS4_13normal_kernelIS9_EEvRKNS_10TensorBaseEddT_ENKUlvE_clEvENKUlvE1_clEvEUlfE_EEvRNS_18TensorIteratorBaseET1_T2_EUlP24curandStatePhilox4_32_10E0_ZNS1_27distribution_nullary_kernelIS7_f6float4S9_SO_SH_EEvSJ_SL_RKT3_T4_EUlifE_EEvlNS_15PhiloxCudaStateESK_SL_,"",@"SHT_CUDA_INFO"
	.sectionflags	@""
	.align	4


	//----- nvinfo : EIATTR_CUDA_API_VERSION
	.align		4
        /*0000*/ 	.byte	0x04, 0x37
        /*0002*/ 	.short	(.L_282 - .L_281)
.L_281:
        /*0004*/ 	.word	0x00000082


	//----- nvinfo : EIATTR_KPARAM_INFO
	.align		4
.L_282:
        /*0008*/ 	.byte	0x04, 0x17
        /*000a*/ 	.short	(.L_284 - .L_283)
.L_283:
        /*000c*/ 	.word	0x00000000
        /*0010*/ 	.short	0x0003
        /*0012*/ 	.short	0x0028
        /*0014*/ 	.byte	0x00, 0xf0, 0x61, 0x00


	//----- nvinfo : EIATTR_KPARAM_INFO
	.align		4
.L_284:
        /*0018*/ 	.byte	0x04, 0x17
        /*001a*/ 	.short	(.L_286 - .L_285)
.L_285:
        /*001c*/ 	.word	0x00000000
        /*0020*/ 	.short	0x0002
        /*0022*/ 	.short	0x0020
        /*0024*/ 	.byte	0x00, 0xf0, 0x05, 0x00


	//----- nvinfo : EIATTR_KPARAM_INFO
	.align		4
.L_286:
        /*0028*/ 	.byte	0x04, 0x17
        /*002a*/ 	.short	(.L_288 - .L_287)
.L_287:
        /*002c*/ 	.word	0x00000000
        /*0030*/ 	.short	0x0001
        /*0032*/ 	.short	0x0008
        /*0034*/ 	.byte	0x00, 0xf0, 0x61, 0x00


	//----- nvinfo : EIATTR_KPARAM_INFO
	.align		4
.L_288:
        /*0038*/ 	.byte	0x04, 0x17
        /*003a*/ 	.short	(.L_290 - .L_289)
.L_289:
        /*003c*/ 	.word	0x00000000
        /*0040*/ 	.short	0x0000
        /*0042*/ 	.short	0x0000
        /*0044*/ 	.byte	0x00, 0xf0, 0x21, 0x00


	//----- nvinfo : EIATTR_SPARSE_MMA_MASK
	.align		4
.L_290:
        /*0048*/ 	.byte	0x03, 0x50
        /*004a*/ 	.short	0x0000


	//----- nvinfo : EIATTR_MAXREG_COUNT
	.align		4
        /*004c*/ 	.byte	0x03, 0x1b
        /*004e*/ 	.short	0x0040


	//----- nvinfo : EIATTR_NUM_BARRIERS
	.align		4
        /*0050*/ 	.byte	0x02, 0x4c
        /*0052*/ 	.byte	0x01
	.zero		1


	//----- nvinfo : EIATTR_MERCURY_ISA_VERSION
	.align		4
        /*0054*/ 	.byte	0x03, 0x5f
        /*0056*/ 	.short	0x0101


	//----- nvinfo : EIATTR_EXIT_INSTR_OFFSETS
	.align		4
        /*0058*/ 	.byte	0x04, 0x1c
        /*005a*/ 	.short	(.L_292 - .L_291)


	//   ....[0]....
.L_291:
        /*005c*/ 	.word	0x000007a0


	//   ....[1]....
        /*0060*/ 	.word	0x00001360


	//----- nvinfo : EIATTR_MAX_THREADS
	.align		4
.L_292:
        /*0064*/ 	.byte	0x04, 0x05
        /*0066*/ 	.short	(.L_294 - .L_293)
.L_293:
        /*0068*/ 	.word	0x00000100
        /*006c*/ 	.word	0x00000001
        /*0070*/ 	.word	0x00000001


	//----- nvinfo : EIATTR_CRS_STACK_SIZE
	.align		4
.L_294:
        /*0074*/ 	.byte	0x04, 0x1e
        /*0076*/ 	.short	(.L_296 - .L_295)
.L_295:
        /*0078*/ 	.word	0x00000000


	//----- nvinfo : EIATTR_CBANK_PARAM_SIZE
	.align		4
.L_296:
        /*007c*/ 	.byte	0x03, 0x19
        /*007e*/ 	.short	0x0040


	//----- nvinfo : EIATTR_PARAM_CBANK
	.align		4
        /*0080*/ 	.byte	0x04, 0x0a
        /*0082*/ 	.short	(.L_298 - .L_297)
	.align		4
.L_297:
        /*0084*/ 	.word	index@(.nv.constant0._ZN2at6native54_GLOBAL__N__3a6f1fcb_21_DistributionNormal_cu_0c5b6e8543distribution_elementwise_grid_stride_kernelIfLi4EZNS0_9templates4cuda20normal_and_transformIN3c104HalfEfPNS_17CUDAGeneratorImplEZZZNS4_13normal_kernelIS9_EEvRKNS_10TensorBaseEddT_ENKUlvE_clEvENKUlvE1_clEvEUlfE_EEvRNS_18TensorIteratorBaseET1_T2_EUlP24curandStatePhilox4_32_10E0_ZNS1_27distribution_nullary_kernelIS7_f6float4S9_SO_SH_EEvSJ_SL_RKT3_T4_EUlifE_EEvlNS_15PhiloxCudaStateESK_SL_)
        /*0088*/ 	.short	0x0210
        /*008a*/ 	.short	0x0040


	//----- nvinfo : EIATTR_SW_WAR
	.align		4
.L_298:
        /*008c*/ 	.byte	0x04, 0x36
        /*008e*/ 	.short	(.L_300 - .L_299)
.L_299:
        /*0090*/ 	.word	0x00000008
.L_300:


//--------------------- .nv.info._ZN2at6native54_GLOBAL__N__3a6f1fcb_21_DistributionNormal_cu_0c5b6e8543distribution_elementwise_grid_stride_kernelIfLi4EZNS0_9templates4cuda20normal_and_transformIN3c104HalfEfPNS_17CUDAGeneratorImplEZZZNS4_13normal_kernelIS9_EEvRKNS_10TensorBaseEddT_ENKUlvE_clEvENKUlvE1_clEvEUlfE_EEvRNS_18TensorIteratorBaseET1_T2_EUlP24curandStatePhilox4_32_10E_ZNS1_27distribution_nullary_kernelIS7_f7double2S9_SO_SH_EEvSJ_SL_RKT3_T4_EUlifE0_EEvlNS_15PhiloxCudaStateESK_SL_ --------------------------
	.section	.nv.info._ZN2at6native54_GLOBAL__N__3a6f1fcb_21_DistributionNormal_cu_0c5b6e8543distribution_elementwise_grid_stride_kernelIfLi4EZNS0_9templates4cuda20normal_and_transformIN3c104HalfEfPNS_17CUDAGeneratorImplEZZZNS4_13normal_kernelIS9_EEvRKNS_10TensorBaseEddT_ENKUlvE_clEvENKUlvE1_clEvEUlfE_EEvRNS_18TensorIteratorBaseET1_T2_EUlP24curandStatePhilox4_32_10E_ZNS1_27distribution_nullary_kernelIS7_f7double2S9_SO_SH_EEvSJ_SL_RKT3_T4_EUlifE0_EEvlNS_15PhiloxCudaStateESK_SL_,"",@"SHT_CUDA_INFO"
	.sectionflags	@""
	.align	4


	//----- nvinfo : EIATTR_CUDA_API_VERSION
	.align		4
        /*0000*/ 	.byte	0x04, 0x37
        /*0002*/ 	.short	(.L_302 - .L_301)
.L_301:
        /*0004*/ 	.word	0x00000082


	//----- nvinfo : EIATTR_KPARAM_INFO
	.align		4
.L_302:
        /*0008*/ 	.byte	0x04, 0x17
        /*000a*/ 	.short	(.L_304 - .L_303)
.L_303:
        /*000c*/ 	.word	0x00000000
        /*0010*/ 	.short	0x0003
        /*0012*/ 	.short	0x0028
        /*0014*/ 	.byte	0x00, 0xf0, 0xa1, 0x06


	//----- nvinfo : EIATTR_KPARAM_INFO
	.align		4
.L_304:
        /*0018*/ 	.byte	0x04, 0x17
        /*001a*/ 	.short	(.L_306 - .L_305)
.L_305:
        /*001c*/ 	.word	0x00000000
        /*0020*/ 	.short	0x0002
        /*0022*/ 	.short	0x0020
        /*0024*/ 	.byte	0x00, 0xf0, 0x05, 0x00


	//----- nvinfo : EIATTR_KPARAM_INFO
	.align		4
.L_306:
        /*0028*/ 	.byte	0x04, 0x17
        /*002a*/ 	.short	(.L_308 - .L_307)
.L_307:
        /*002c*/ 	.word	0x00000000
        /*0030*/ 	.short	0x0001
        /*0032*/ 	.short	0x0008
        /*0034*/ 	.byte	0x00, 0xf0, 0x61, 0x00


	//----- nvinfo : EIATTR_KPARAM_INFO
	.align		4
.L_308:
        /*0038*/ 	.byte	0x04, 0x17
        /*003a*/ 	.short	(.L_310 - .L_309)
.L_309:
        /*003c*/ 	.word	0x00000000
        /*0040*/ 	.short	0x0000
        /*0042*/ 	.short	0x0000
        /*0044*/ 	.byte	0x00, 0xf0, 0x21, 0x00


	//----- nvinfo : EIATTR_SPARSE_MMA_MASK
	.align		4
.L_310:
        /*0048*/ 	.byte	0x03, 0x50
        /*004a*/ 	.short	0x0000


	//----- nvinfo : EIATTR_MAXREG_COUNT
	.align		4
        /*004c*/ 	.byte	0x03, 0x1b
        /*004e*/ 	.short	0x0040


	//----- nvinfo : EIATTR_NUM_BARRIERS
	.align		4
        /*0050*/ 	.byte	0x02, 0x4c
        /*0052*/ 	.byte	0x01
	.zero		1


	//----- nvinfo : EIATTR_MERCURY_ISA_VERSION
	.align		4
        /*0054*/ 	.byte	0x03, 0x5f
        /*0056*/ 	.short	0x0101


	//----- nvinfo : EIATTR_EXIT_INSTR_OFFSETS
	.align		4
        /*0058*/ 	.byte	0x04, 0x1c
        /*005a*/ 	.short	(.L_312 - .L_311)


	//   ....[0]....
.L_311:
        /*005c*/ 	.word	0x00000820


	//   ....[1]....
        /*0060*/ 	.word	0x00005f30


	//----- nvinfo : EIATTR_MAX_THREADS
	.align		4
.L_312:
        /*0064*/ 	.byte	0x04, 0x05
        /*0066*/ 	.short	(.L_314 - .L_313)
.L_313:
        /*0068*/ 	.word	0x00000100
        /*006c*/ 	.word	0x00000001
        /*0070*/ 	.word	0x00000001


	//----- nvinfo : EIATTR_CRS_STACK_SIZE
	.align		4
.L_314:
        /*0074*/ 	.byte	0x04, 0x1e
        /*0076*/ 	.short	(.L_316 - .L_315)
.L_315:
        /*0078*/ 	.word	0x00000000


	//----- nvinfo : EIATTR_CBANK_PARAM_SIZE
	.align		4
.L_316:
        /*007c*/ 	.byte	0x03, 0x19
        /*007e*/ 	.short	0x01d0


	//----- nvinfo : EIATTR_PARAM_CBANK
	.align		4
        /*0080*/ 	.byte	0x04, 0x0a
        /*0082*/ 	.short	(.L_318 - .L_317)
	.align		4
.L_317:
        /*0084*/ 	.word	index@(.nv.constant0._ZN2at6native54_GLOBAL__N__3a6f1fcb_21_DistributionNormal_cu_0c5b6e8543distribution_elementwise_grid_stride_kernelIfLi4EZNS0_9templates4cuda20normal_and_transformIN3c104HalfEfPNS_17CUDAGeneratorImplEZZZNS4_13normal_kernelIS9_EEvRKNS_10TensorBaseEddT_ENKUlvE_clEvENKUlvE1_clEvEUlfE_EEvRNS_18TensorIteratorBaseET1_T2_EUlP24curandStatePhilox4_32_10E_ZNS1_27distribution_nullary_kernelIS7_f7double2S9_SO_SH_EEvSJ_SL_RKT3_T4_EUlifE0_EEvlNS_15PhiloxCudaStateESK_SL_)
        /*0088*/ 	.short	0x0210
        /*008a*/ 	.short	0x01d0


	//----- nvinfo : EIATTR_SW_WAR
	.align		4
.L_318:
        /*008c*/ 	.byte	0x04, 0x36
        /*008e*/ 	.short	(.L_320 - .L_319)
.L_319:
        /*0090*/ 	.word	0x00000008
.L_320:


//--------------------- .nv.info._ZN2at6native54_GLOBAL__N__3a6f1fcb_21_DistributionNormal_cu_0c5b6e8543distribution_elementwise_grid_stride_kernelIfLi4EZNS0_9templates4cuda20normal_and_transformIN3c104HalfEfPNS_17CUDAGeneratorImplEZZZNS4_13normal_kernelIS9_EEvRKNS_10TensorBaseEddT_ENKUlvE_clEvENKUlvE1_clEvEUlfE_EEvRNS_18TensorIteratorBaseET1_T2_EUlP24curandStatePhilox4_32_10E_ZNS1_27distribution_nullary_kernelIS7_f7double2S9_SO_SH_EEvSJ_SL_RKT3_T4_EUlifE_EEvlNS_15PhiloxCudaStateESK_SL_ --------------------------
	.section	.nv.info._ZN2at6native54_GLOBAL__N__3a6f1fcb_21_DistributionNormal_cu_0c5b6e8543distribution_elementwise_grid_stride_kernelIfLi4EZNS0_9templates4cuda20normal_and_transformIN3c104HalfEfPNS_17CUDAGeneratorImplEZZZNS4_13normal_kernelIS9_EEvRKNS_10TensorBaseEddT_ENKUlvE_clEvENKUlvE1_clEvEUlfE_EEvRNS_18TensorIteratorBaseET1_T2_EUlP24curandStatePhilox4_32_10E_ZNS1_27distribution_nullary_kernelIS7_f7double2S9_SO_SH_EEvSJ_SL_RKT3_T4_EUlifE_EEvlNS_15PhiloxCudaStateESK_SL_,"",@"SHT_CUDA_INFO"
	.sectionflags	@""
	.align	4


	//----- nvinfo : EIATTR_CUDA_API_VERSION
	.align		4
        /*0000*/ 	.byte	0x04, 0x37
        /*0002*/ 	.short	(.L_322 - .L_321)
.L_321:
        /*0004*/ 	.word	0x00000082


	//----- nvinfo : EIATTR_KPARAM_INFO
	.align		4
.L_322:
        /*0008*/ 	.byte	0x04, 0x17
        /*000a*/ 	.short	(.L_324 - .L_323)
.L_323:
        /*000c*/ 	.word	0x00000000
        /*0010*/ 	.short	0x0003
        /*0012*/ 	.short	0x0028
        /*0014*/ 	.byte	0x00, 0xf0, 0x61, 0x00


	//----- nvinfo : EIATTR_KPARAM_INFO
	.align		4
.L_324:
        /*0018*/ 	.byte	0x04, 0x17
        /*001a*/ 	.short	(.L_326 - .L_325)
.L_325:
        /*001c*/ 	.word	0x00000000
        /*0020*/ 	.short	0x0002
        /*0022*/ 	.short	0x0020
        /*0024*/ 	.byte	0x00, 0xf0, 0x05, 0x00


	//----- nvinfo : EIATTR_KPARAM_INFO
	.align		4
.L_326:
        /*0028*/ 	.byte	0x04, 0x17
        /*002a*/ 	.short	(.L_328 - .L_327)
.L_327:
        /*002c*/ 	.word	0x00000000
        /*0030*/ 	.short	0x0001
        /*0032*/ 	.short	0x0008
        /*0034*/ 	.byte	0x00, 0xf0, 0x61, 0x00


	//----- nvinfo : EIATTR_KPARAM_INFO
	.align		4
.L_328:
        /*0038*/ 	.byte	0x04, 0x17
        /*003a*/ 	.short	(.L_330 - .L_329)
.L_329:
        /*003c*/ 	.word	0x00000000
        /*0040*/ 	.short	0x0000
        /*0042*/ 	.short	0x0000
        /*0044*/ 	.byte	0x00, 0xf0, 0x21, 0x00


	//----- nvinfo : EIATTR_SPARSE_MMA_MASK
	.align		4
.L_330:
        /*0048*/ 	.byte	0x03, 0x50
        /*004a*/ 	.short	0x0000


	//----- nvinfo : EIATTR_MAXREG_COUNT
	.align		4
        /*004c*/ 	.byte	0x03, 0x1b
        /*004e*/ 	.short	0x0040


	//----- nvinfo : EIATTR_NUM_BARRIERS
	.align		4
        /*0050*/ 	.byte	0x02, 0x4c
        /*0052*/ 	.byte	0x01
	.zero		1


	//----- nvinfo : EIATTR_MERCURY_ISA_VERSION
	.align		4
        /*0054*/ 	.byte	0x03, 0x5f
        /*0056*/ 	.short	0x0101


	//----- nvinfo : EIATTR_EXIT_INSTR_OFFSETS
	.align		4
        /*0058*/ 	.byte	0x04, 0x1c
        /*005a*/ 	.short	(.L_332 - .L_331)


	//   ....[0]....
.L_331:
        /*005c*/ 	.word	0x000007e0


	//   ....[1]....
        /*0060*/ 	.word	0x00001ee0


	//----- nvinfo : EIATTR_MAX_THREADS
	.align		4
.L_332:
        /*0064*/ 	.byte	0x04, 0x05
        /*0066*/ 	.short	(.L_334 - .L_333)
.L_333:
        /*0068*/ 	.word	0x00000100
        /*006c*/ 	.word	0x00000001
        /*0070*/ 	.word	0x00000001


	//----- nvinfo : EIATTR_CRS_STACK_SIZE
	.align		4
.L_334:
        /*0074*/ 	.byte	0x04, 0x1e
        /*0076*/ 	.short	(.L_336 - .L_335)
.L_335:
        /*0078*/ 	.word	0x00000000


	//----- nvinfo : EIATTR_CBANK_PARAM_SIZE
	.align		4
.L_336:
        /*007c*/ 	.byte	0x03, 0x19
        /*007e*/ 	.short	0x0040


	//----- nvinfo : EIATTR_PARAM_CBANK
	.align		4
        /*0080*/ 	.byte	0x04, 0x0a
        /*0082*/ 	.short	(.L_338 - .L_337)
	.align		4
.L_337:
        /*0084*/ 	.word	index@(.nv.constant0._ZN2at6native54_GLOBAL__N__3a6f1fcb_21_DistributionNormal_cu_0c5b6e8543distribution_elementwise_grid_stride_kernelIfLi4EZNS0_9templates4cuda20normal_and_transformIN3c104HalfEfPNS_17CUDAGeneratorImplEZZZNS4_13normal_kernelIS9_EEvRKNS_10TensorBaseEddT_ENKUlvE_clEvENKUlvE1_clEvEUlfE_EEvRNS_18TensorIteratorBaseET1_T2_EUlP24curandStatePhilox4_32_10E_ZNS1_27distribution_nullary_kernelIS7_f7double2S9_SO_SH_EEvSJ_SL_RKT3_T4_EUlifE_EEvlNS_15PhiloxCudaStateESK_SL_)
        /*0088*/ 	.short	0x0210
        /*008a*/ 	.short	0x0040


	//----- nvinfo : EIATTR_SW_WAR
	.align		4
.L_338:
        /*008c*/ 	.byte	0x04, 0x36
        /*008e*/ 	.short	(.L_340 - .L_339)
.L_339:
        /*0090*/ 	.word	0x00000008
.L_340:


//--------------------- .nv.info._ZN2at6native54_GLOBAL__N__3a6f1fcb_21_DistributionNormal_cu_0c5b6e8543distribution_elementwise_grid_stride_kernelIfLi4EZNS0_9templates4cuda20normal_and_transformIffPNS_17CUDAGeneratorImplEZZZNS4_13normal_kernelIS7_EEvRKNS_10TensorBaseEddT_ENKUlvE_clEvENKUlvE0_clEvEUlfE_EEvRNS_18TensorIteratorBaseET1_T2_EUlP24curandStatePhilox4_32_10E0_ZNS1_27distribution_nullary_kernelIff6float4S7_SM_SF_EEvSH_SJ_RKT3_T4_EUlifE0_EEvlNS_15PhiloxCudaStateESI_SJ_ --------------------------
	.section	.nv.info._ZN2at6native54_GLOBAL__N__3a6f1fcb_21_DistributionNormal_cu_0c5b6e8543distribution_elementwise_grid_stride_kernelIfLi4EZNS0_9templates4cuda20normal_and_transformIffPNS_17CUDAGeneratorImplEZZZNS4_13normal_kernelIS7_EEvRKNS_10TensorBaseEddT_ENKUlvE_clEvENKUlvE0_clEvEUlfE_EEvRNS_18TensorIteratorBaseET1_T2_EUlP24curandStatePhilox4_32_10E0_ZNS1_27distribution_nullary_kernelIff6float4S7_SM_SF_EEvSH_SJ_RKT3_T4_EUlifE0_EEvlNS_15PhiloxCudaStateESI_SJ_,"",@"SHT_CUDA_INFO"
	.sectionflags	@""
	.align	4


	//----- nvinfo : EIATTR_CUDA_API_VERSION
	.align		4
        /*0000*/ 	.byte	0x04, 0x37
        /*0002*/ 	.short	(.L_342 - .L_341)
.L_341:
        /*0004*/ 	.word	0x00000082


	//----- nvinfo : EIATTR_KPARAM_INFO
	.align		4
.L_342:
        /*0008*/ 	.byte	0x04, 0x17
        /*000a*/ 	.short	(.L_344 - .L_343)
.L_343:
        /*000c*/ 	.word	0x00000000
        /*0010*/ 	.short	0x0003
        /*0012*/ 	.short	0x0028
        /*0014*/ 	.byte	0x00, 0xf0, 0xa1, 0x06


	//----- nvinfo : EIATTR_KPARAM_INFO
	.align		4
.L_344:
        /*0018*/ 	.byte	0x04, 0x17
        /*001a*/ 	.short	(.L_346 - .L_345)
.L_345:
        /*001c*/ 	.word	0x00000000
        /*0020*/ 	.short	0x0002
        /*0022*/ 	.short	0x0020
        /*0024*/ 	.byte	0x00, 0xf0, 0x05, 0x00


	//----- nvinfo : EIATTR_KPARAM_INFO
	.align		4
.L_346:
        /*0028*/ 	.byte	0x04, 0x17
        /*002a*/ 	.short	(.L_348 - .L_347)
.L_347:
        /*002c*/ 	.word	0x00000000
        /*0030*/ 	.short	0x0001
        /*0032*/ 	.short	0x0008
        /*0034*/ 	.byte	0x00, 0xf0, 0x61, 0x00


	//----- nvinfo : EIATTR_KPARAM_INFO
	.align		4
.L_348:
        /*0038*/ 	.byte	0x04, 0x17
        /*003a*/ 	.short	(.L_350 - .L_349)
.L_349:
        /*003c*/ 	.word	0x00000000
        /*0040*/ 	.short	0x0000
        /*0042*/ 	.short	0x0000
        /*0044*/ 	.byte	0x00, 0xf0, 0x21, 0x00


	//----- nvinfo : EIATTR_SPARSE_MMA_MASK
	.align		4
.L_350:
        /*0048*/ 	.byte	0x03, 0x50
        /*004a*/ 	.short	0x0000


	//----- nvinfo : EIATTR_MAXREG_COUNT
	.align		4
        /*004c*/ 	.byte	0x03, 0x1b
        /*004e*/ 	.short	0x0040


	//----- nvinfo : EIATTR_NUM_BARRIERS
	.align		4
        /*0050*/ 	.byte	0x02, 0x4c
        /*0052*/ 	.byte	0x01
	.zero		1


	//----- nvinfo : EIATTR_MERCURY_ISA_VERSION
	.align		4
        /*0054*/ 	.byte	0x03, 0x5f
        /*0056*/ 	.short	0x0101


	//----- nvinfo : EIATTR_EXIT_INSTR_OFFSETS
	.align		4
        /*0058*/ 	.byte	0x04, 0x1c
        /*005a*/ 	.short	(.L_352 - .L_351)


	//   ....[0]....
.L_351:
        /*005c*/ 	.word	0x00000800


	//   ....[1]....
        /*0060*/ 	.word	0x00005430


	//----- nvinfo : EIATTR_MAX_THREADS
	.align		4
.L_352:
        /*0064*/ 	.byte	0x04, 0x05
        /*0066*/ 	.short	(.L_354 - .L_353)
.L_353:
        /*0068*/ 	.word	0x00000100
        /*006c*/ 	.word	0x00000001
        /*0070*/ 	.word	0x00000001


	//----- nvinfo : EIATTR_CRS_STACK_SIZE
	.align		4
.L_354:
        /*0074*/ 	.byte	0x04, 0x1e
        /*0076*/ 	.short	(.L_356 - .L_355)
.L_355:
        /*0078*/ 	.word	0x00000000


	//----- nvinfo : EIATTR_CBANK_PARAM_SIZE
	.align		4
.L_356:
        /*007c*/ 	.byte	0x03, 0x19
        /*007e*/ 	.short	0x01d0


	//----- nvinfo : EIATTR_PARAM_CBANK
	.align		4
        /*0080*/ 	.byte	0x04, 0x0a
        /*0082*/ 	.short	(.L_358 - .L_357)
	.align		4
.L_357:
        /*0084*/ 	.word	index@(.nv.constant0._ZN2at6native54_GLOBAL__N__3a6f1fcb_21_DistributionNormal_cu_0c5b6e8543distribution_elementwise_grid_stride_kernelIfLi4EZNS0_9templates4cuda20normal_and_transformIffPNS_17CUDAGeneratorImplEZZZNS4_13normal_kernelIS7_EEvRKNS_10TensorBaseEddT_ENKUlvE_clEvENKUlvE0_clEvEUlfE_EEvRNS_18TensorIteratorBaseET1_T2_EUlP24curandStatePhilox4_32_10E0_ZNS1_27distribution_nullary_kernelIff6float4S7_SM_SF_EEvSH_SJ_RKT3_T4_EUlifE0_EEvlNS_15PhiloxCudaStateESI_SJ_)
        /*0088*/ 	.short	0x0210
        /*008a*/ 	.short	0x01d0


	//----- nvinfo : EIATTR_SW_WAR
	.align		4
.L_358:
        /*008c*/ 	.byte	0x04, 0x36
        /*008e*/ 	.short	(.L_360 - .L_359)
.L_359:
        /*0090*/ 	.word	0x00000008
.L_360:


//--------------------- .nv.info._ZN2at6native54_GLOBAL__N__3a6f1fcb_21_DistributionNormal_cu_0c5b6e8543distribution_elementwise_grid_stride_kernelIfLi4EZNS0_9templates4cuda20normal_and_transformIffPNS_17CUDAGeneratorImplEZZZNS4_13normal_kernelIS7_EEvRKNS_10TensorBaseEddT_ENKUlvE_clEvENKUlvE0_clEvEUlfE_EEvRNS_18TensorIteratorBaseET1_T2_EUlP24curandStatePhilox4_32_10E0_ZNS1_27distribution_nullary_kernelIff6float4S7_SM_SF_EEvSH_SJ_RKT3_T4_EUlifE_EEvlNS_15PhiloxCudaStateESI_SJ_ --------------------------
	.section	.nv.info._ZN2at6native54_GLOBAL__N__3a6f1fcb_21_DistributionNormal_cu_0c5b6e8543distribution_elementwise_grid_stride_kernelIfLi4EZNS0_9templates4cuda20normal_and_transformIffPNS_17CUDAGeneratorImplEZZZNS4_13normal_kernelIS7_EEvRKNS_10TensorBaseEddT_ENKUlvE_clEvENKUlvE0_clEvEUlfE_EEvRNS_18TensorIteratorBaseET1_T2_EUlP24curandStatePhilox4_32_10E0_ZNS1_27distribution_nullary_kernelIff6float4S7_SM_SF_EEvSH_SJ_RKT3_T4_EUlifE_EEvlNS_15PhiloxCudaStateESI_SJ_,"",@"SHT_CUDA_INFO"
	.sectionflags	@""
	.align	4


	//----- nvinfo : EIATTR_CUDA_API_VERSION
	.align		4
        /*0000*/ 	.byte	0x04, 0x37
        /*0002*/ 	.short	(.L_362 - .L_361)
.L_361:
        /*0004*/ 	.word	0x00000082


	//----- nvinfo : EIATTR_KPARAM_INFO
	.align		4
.L_362:
        /*0008*/ 	.byte	0x04, 0x17
        /*000a*/ 	.short	(.L_364 - .L_363)
.L_363:
        /*000c*/ 	.word	0x00000000
        /*0010*/ 	.short	0x0003
        /*0012*/ 	.short	0x0028
        /*0014*/ 	.byte	0x00, 0xf0, 0x61, 0x00


	//----- nvinfo : EIATTR_KPARAM_INFO
	.align		4
.L_364:
        /*0018*/ 	.byte	0x04, 0x17
        /*001a*/ 	.short	(.L_366 - .L_365)
.L_365:
        /*001c*/ 	.word	0x00000000
        /*0020*/ 	.short	0x0002
        /*0022*/ 	.short	0x0020
        /*0024*/ 	.byte	0x00, 0xf0, 0x05, 0x00


	//----- nvinfo : EIATTR_KPARAM_INFO
	.align		4
.L_366:
        /*0028*/ 	.byte	0x04, 0x17
        /*002a*/ 	.short	(.L_368 - .L_367)
.L_367:
        /*002c*/ 	.word	0x00000000
        /*0030*/ 	.short	0x0001
        /*0032*/ 	.short	0x0008
        /*0034*/ 	.byte	0x00, 0xf0, 0x61, 0x00


	//----- nvinfo : EIATTR_KPARAM_INFO
	.align		4
.L_368:
        /*0038*/ 	.byte	0x04, 0x17
        /*003a*/ 	.short	(.L_370 - .L_369)
.L_369:
        /*003c*/ 	.word	0x00000000
        /*0040*/ 	.short	0x0000
        /*0042*/ 	.short	0x0000
        /*0044*/ 	.byte	0x00, 0xf0, 0x21, 0x00


	//----- nvinfo : EIATTR_SPARSE_MMA_MASK
	.align		4
.L_370:
        /*0048*/ 	.byte	0x03, 0x50
        /*004a*/ 	.short	0x0000


	//----- nvinfo : EIATTR_MAXREG_COUNT
	.align		4
        /*004c*/ 	.byte	0x03, 0x1b
        /*004e*/ 	.short	0x0040


	//----- nvinfo : EIATTR_NUM_BARRIERS
	.align		4
        /*0050*/ 	.byte	0x02, 0x4c
        /*0052*/ 	.byte	0x01
	.zero		1


	//----- nvinfo : EIATTR_MERCURY_ISA_VERSION
	.align		4
        /*0054*/ 	.byte	0x03, 0x5f
        /*0056*/ 	.short	0x0101


	//----- nvinfo : EIATTR_EXIT_INSTR_OFFSETS
	.align		4
        /*0058*/ 	.byte	0x04, 0x1c
        /*005a*/ 	.short	(.L_372 - .L_371)


	//   ....[0]....
.L_371:
        /*005c*/ 	.word	0x000007a0


	//   ....[1]....
        /*0060*/ 	.word	0x00001320


	//----- nvinfo : EIATTR_MAX_THREADS
	.align		4
.L_372:
        /*0064*/ 	.byte	0x04, 0x05
        /*0066*/ 	.short	(.L_374 - .L_373)
.L_373:
        /*0068*/ 	.word	0x00000100
        /*006c*/ 	.word	0x00000001
        /*0070*/ 	.word	0x00000001


	//----- nvinfo : EIATTR_CRS_STACK_SIZE
	.align		4
.L_374:
        /*0074*/ 	.byte	0x04, 0x1e
        /*0076*/ 	.short	(.L_376 - .L_375)
.L_375:
        /*0078*/ 	.word	0x00000000


	//----- nvinfo : EIATTR_CBANK_PARAM_SIZE
	.align		4
.L_376:
        /*007c*/ 	.byte	0x03, 0x19
        /*007e*/ 	.short	0x0040


	//----- nvinfo : EIATTR_PARAM_CBANK
	.align		4
        /*0080*/ 	.byte	0x04, 0x0a
        /*0082*/ 	.short	(.L_378 - .L_377)
	.align		4
.L_377:
        /*0084*/ 	.word	index@(.nv.constant0._ZN2at6native54_GLOBAL__N__3a6f1fcb_21_DistributionNormal_cu_0c5b6e8543distribution_elementwise_grid_stride_kernelIfLi4EZNS0_9templates4cuda20normal_and_transformIffPNS_17CUDAGeneratorImplEZZZNS4_13normal_kernelIS7_EEvRKNS_10TensorBaseEddT_ENKUlvE_clEvENKUlvE0_clEvEUlfE_EEvRNS_18TensorIteratorBaseET1_T2_EUlP24curandStatePhilox4_32_10E0_ZNS1_27distribution_nullary_kernelIff6float4S7_SM_SF_EEvSH_SJ_RKT3_T4_EUlifE_EEvlNS_15PhiloxCudaStateESI_SJ_)
        /*0088*/ 	.short	0x0210
        /*008a*/ 	.short	0x0040


	//----- nvinfo : EIATTR_SW_WAR
	.align		4
.L_378:
        /*008c*/ 	.byte	0x04, 0x36
        /*008e*/ 	.short	(.L_380 - .L_379)
.L_379:
        /*0090*/ 	.word	0x00000008
.L_380:


//--------------------- .nv.info._ZN2at6native54_GLOBAL__N__3a6f1fcb_21_DistributionNormal_cu_0c5b6e8543distribution_elementwise_grid_stride_kernelIfLi4EZNS0_9templates4cuda20normal_and_transformIffPNS_17CUDAGeneratorImplEZZZNS4_13normal_kernelIS7_EEvRKNS_10TensorBaseEddT_ENKUlvE_clEvENKUlvE0_clEvEUlfE_EEvRNS_18TensorIteratorBaseET1_T2_EUlP24curandStatePhilox4_32_10E_ZNS1_27distribution_nullary_kernelIff7double2S7_SM_SF_EEvSH_SJ_RKT3_T4_EUlifE0_EEvlNS_15PhiloxCudaStateESI_SJ_ --------------------------
	.section	.nv.info._ZN2at6native54_GLOBAL__N__3a6f1fcb_21_DistributionNormal_cu_0c5b6e8543distribution_elementwise_grid_stride_kernelIfLi4EZNS0_9templates4cuda20normal_and_transformIffPNS_17CUDAGeneratorImplEZZZNS4_13normal_kernelIS7_EEvRKNS_10TensorBaseEddT_ENKUlvE_clEvENKUlvE0_clEvEUlfE_EEvRNS_18TensorIteratorBaseET1_T2_EUlP24curandStatePhilox4_32_10E_ZNS1_27distribution_nullary_kernelIff7double2S7_SM_SF_EEvSH_SJ_RKT3_T4_EUlifE0_EEvlNS_15PhiloxCudaStateESI_SJ_,"",@"SHT_CUDA_INFO"
	.sectionflags	@""
	.align	4


	//----- nvinfo : EIATTR_CUDA_API_VERSION
	.align		4
        /*0000*/ 	.byte	0x04, 0x37
        /*0002*/ 	.short	(.L_382 - .L_381)
.L_381:
        /*0004*/ 	.word	0x00000082


	//----- nvinfo : EIATTR_KPARAM_INFO
	.align		4
.L_382:
        /*0008*/ 	.byte	0x04, 0x17
        /*000a*/ 	.short	(.L_384 - .L_383)
.L_383:
        /*000c*/ 	.word	0x00000000
        /*0010*/ 	.short	0x0003
        /*0012*/ 	.short	0x0028
        /*0014*/ 	.byte	0x00, 0xf0, 0xa1, 0x06


	//----- nvinfo : EIATTR_KPARAM_INFO
	.align		4
.L_384:
        /*0018*/ 	.byte	0x04, 0x17
        /*001a*/ 	.short	(.L_386 - .L_385)
.L_385:
        /*001c*/ 	.word	0x00000000
        /*0020*/ 	.short	0x0002
        /*0022*/ 	.short	0x0020
        /*0024*/ 	.byte	0x00, 0xf0, 0x05, 0x00


	//----- nvinfo : EIATTR_KPARAM_INFO
	.align		4
.L_386:
        /*0028*/ 	.byte	0x04, 0x17
        /*002a*/ 	.short	(.L_388 - .L_387)
.L_387:
        /*002c*/ 	.word	0x00000000
        /*0030*/ 	.short	0x0001
        /*0032*/ 	.short	0x0008
        /*0034*/ 	.byte	0x00, 0xf0, 0x61, 0x00


	//----- nvinfo : EIATTR_KPARAM_INFO
	.align		4
.L_388:
        /*0038*/ 	.byte	0x04, 0x17
        /*003a*/ 	.short	(.L_390 - .L_389)
.L_389:
        /*003c*/ 	.word	0x00000000
        /*0040*/ 	.short	0x0000
        /*0042*/ 	.short	0x0000
        /*0044*/ 	.byte	0x00, 0xf0, 0x21, 0x00


	//----- nvinfo : EIATTR_SPARSE_MMA_MASK
	.align		4
.L_390:
        /*0048*/ 	.byte	0x03, 0x50
        /*004a*/ 	.short	0x0000


	//----- nvinfo : EIATTR_MAXREG_COUNT
	.align		4
        /*004c*/ 	.byte	0x03, 0x1b
        /*004e*/ 	.short	0x0040


	//----- nvinfo : EIATTR_NUM_BARRIERS
	.align		4
        /*0050*/ 	.byte	0x02, 0x4c
        /*0052*/ 	.byte	0x01
	.zero		1


	//----- nvinfo : EIATTR_MERCURY_ISA_VERSION
	.align		4
        /*0054*/ 	.byte	0x03, 0x5f
        /*0056*/ 	.short	0x0101


	//----- nvinfo : EIATTR_EXIT_INSTR_OFFSETS
	.align		4
        /*0058*/ 	.byte	0x04, 0x1c
        /*005a*/ 	.short	(.L_392 - .L_391)


	//   ....[0]....
.L_391:
        /*005c*/ 	.word	0x00000820


	//   ....[1]....
        /*0060*/ 	.word	0x00005ee0


	//----- nvinfo : EIATTR_MAX_THREADS
	.align		4
.L_392:
        /*0064*/ 	.byte	0x04, 0x05
        /*0066*/ 	.short	(.L_394 - .L_393)
.L_393:
        /*0068*/ 	.word	0x00000100
        /*006c*/ 	.word	0x00000001
        /*0070*/ 	.word	0x00000001


	//----- nvinfo : EIATTR_CRS_STACK_SIZE
	.align		4
.L_394:
        /*0074*/ 	.byte	0x04, 0x1e
        /*0076*/ 	.short	(.L_396 - .L_395)
.L_395:
        /*0078*/ 	.word	0x00000000


	//----- nvinfo : EIATTR_CBANK_PARAM_SIZE
	.align		4
.L_396:
        /*007c*/ 	.byte	0x03, 0x19
        /*007e*/ 	.short	0x01d0


	//----- nvinfo : EIATTR_PARAM_CBANK
	.align		4
        /*0080*/ 	.byte	0x04, 0x0a
        /*0082*/ 	.short	(.L_398 - .L_397)
	.align		4
.L_397:
        /*0084*/ 	.word	index@(.nv.constant0._ZN2at6native54_GLOBAL__N__3a6f1fcb_21_DistributionNormal_cu_0c5b6e8543distribution_elementwise_grid_stride_kernelIfLi4EZNS0_9templates4cuda20normal_and_transformIffPNS_17CUDAGeneratorImplEZZZNS4_13normal_kernelIS7_EEvRKNS_10TensorBaseEddT_ENKUlvE_clEvENKUlvE0_clEvEUlfE_EEvRNS_18TensorIteratorBaseET1_T2_EUlP24curandStatePhilox4_32_10E_ZNS1_27distribution_nullary_kernelIff7double2S7_SM_SF_EEvSH_SJ_RKT3_T4_EUlifE0_EEvlNS_15PhiloxCudaStateESI_SJ_)
        /*0088*/ 	.short	0x0210
        /*008a*/ 	.short	0x01d0


	//----- nvinfo : EIATTR_SW_WAR
	.align		4
.L_398:
        /*008c*/ 	.byte	0x04, 0x36
        /*008e*/ 	.short	(.L_400 - .L_399)
.L_399:
        /*0090*/ 	.word	0x00000008
.L_400:


//--------------------- .nv.info._ZN2at6native54_GLOBAL__N__3a6f1fcb_21_DistributionNormal_cu_0c5b6e8543distribution_elementwise_grid_stride_kernelIfLi4EZNS0_9templates4cuda20normal_and_transformIffPNS_17CUDAGeneratorImplEZZZNS4_13normal_kernelIS7_EEvRKNS_10TensorBaseEddT_ENKUlvE_clEvENKUlvE0_clEvEUlfE_EEvRNS_18TensorIteratorBaseET1_T2_EUlP24curandStatePhilox4_32_10E_ZNS1_27distribution_nullary_kernelIff7double2S7_SM_SF_EEvSH_SJ_RKT3_T4_EUlifE_EEvlNS_15PhiloxCudaStateESI_SJ_ --------------------------
	.section	.nv.info._ZN2at6native54_GLOBAL__N__3a6f1fcb_21_DistributionNormal_cu_0c5b6e8543distribution_elementwise_grid_stride_kernelIfLi4EZNS0_9templates4cuda20normal_and_transformIffPNS_17CUDAGeneratorImplEZZZNS4_13normal_kernelIS7_EEvRKNS_10TensorBaseEddT_ENKUlvE_clEvENKUlvE0_clEvEUlfE_EEvRNS_18TensorIteratorBaseET1_T2_EUlP24curandStatePhilox4_32_10E_ZNS1_27distribution_nullary_kernelIff7double2S7_SM_SF_EEvSH_SJ_RKT3_T4_EUlifE_EEvlNS_15PhiloxCudaStateESI_SJ_,"",@"SHT_CUDA_INFO"
	.sectionflags	@""
	.align	4


	//----- nvinfo : EIATTR_CUDA_API_VERSION
	.align		4
        /*0000*/ 	.byte	0x04, 0x37
        /*0002*/ 	.short	(.L_402 - .L_401)
.L_401:
        /*0004*/ 	.word	0x00000082


	//----- nvinfo : EIATTR_KPARAM_INFO
	.align		4
.L_402:
        /*0008*/ 	.byte	0x04, 0x17
        /*000a*/ 	.short	(.L_404 - .L_403)
.L_403:
        /*000c*/ 	.word	0x00000000
        /*0010*/ 	.short	0x0003
        /*0012*/ 	.short	0x0028
        /*0014*/ 	.byte	0x00, 0xf0, 0x61, 0x00


	//----- nvinfo : EIATTR_KPARAM_INFO
	.align		4
.L_404:
        /*0018*/ 	.byte	0x04, 0x17
        /*001a*/ 	.short	(.L_406 - .L_405)
.L_405:
        /*001c*/ 	.word	0x00000000
        /*0020*/ 	.short	0x0002
        /*0022*/ 	.short	0x0020
        /*0024*/ 	.byte	0x00, 0xf0, 0x05, 0x00


	//----- nvinfo : EIATTR_KPARAM_INFO
	.align		4
.L_406:
        /*0028*/ 	.byte	0x04, 0x17
        /*002a*/ 	.short	(.L_408 - .L_407)
.L_407:
        /*002c*/ 	.word	0x00000000
        /*0030*/ 	.short	0x0001
        /*0032*/ 	.short	0x0008
        /*0034*/ 	.byte	0x00, 0xf0, 0x61, 0x00


	//----- nvinfo : EIATTR_KPARAM_INFO
	.align		4
.L_408:
        /*0038*/ 	.byte	0x04, 0x17
        /*003a*/ 	.short	(.L_410 - .L_409)
.L_409:
        /*003c*/ 	.word	0x00000000
        /*0040*/ 	.short	0x0000
        /*0042*/ 	.short	0x0000
        /*0044*/ 	.byte	0x00, 0xf0, 0x21, 0x00


	//----- nvinfo : EIATTR_SPARSE_MMA_MASK
	.align		4
.L_410:
        /*0048*/ 	.byte	0x03, 0x50
        /*004a*/ 	.short	0x0000


	//----- nvinfo : EIATTR_MAXREG_COUNT
	.align		4
        /*004c*/ 	.byte	0x03, 0x1b
        /*004e*/ 	.short	0x0040


	//----- nvinfo : EIATTR_NUM_BARRIERS
	.align		4
        /*0050*/ 	.byte	0x02, 0x4c
        /*0052*/ 	.byte	0x01
	.zero		1


	//----- nvinfo : EIATTR_MERCURY_ISA_VERSION
	.align		4
        /*0054*/ 	.byte	0x03, 0x5f
        /*0056*/ 	.short	0x0101


	//----- nvinfo : EIATTR_EXIT_INSTR_OFFSETS
	.align		4
        /*0058*/ 	.byte	0x04, 0x1c
        /*005a*/ 	.short	(.L_412 - .L_411)


	//   ....[0]....
.L_411:
        /*005c*/ 	.word	0x000007d0


	//   ....[1]....
        /*0060*/ 	.word	0x00001e90


	//----- nvinfo : EIATTR_MAX_THREADS
	.align		4
.L_412:
        /*0064*/ 	.byte	0x04, 0x05
        /*0066*/ 	.short	(.L_414 - .L_413)
.L_413:
        /*0068*/ 	.word	0x00000100
        /*006c*/ 	.word	0x00000001
        /*0070*/ 	.word	0x00000001


	//----- nvinfo : EIATTR_CRS_STACK_SIZE
	.align		4
.L_414:
        /*0074*/ 	.byte	0x04, 0x1e
        /*0076*/ 	.short	(.L_416 - .L_415)
.L_415:
        /*0078*/ 	.word	0x00000000


	//----- nvinfo : EIATTR_CBANK_PARAM_SIZE
	.align		4
.L_416:
        /*007c*/ 	.byte	0x03, 0x19
        /*007e*/ 	.short	0x0040


	//----- nvinfo : EIATTR_PARAM_CBANK
	.align		4
        /*0080*/ 	.byte	0x04, 0x0a
        /*0082*/ 	.short	(.L_418 - .L_417)
	.align		4
.L_417:
        /*0084*/ 	.word	index@(.nv.constant0._ZN2at6native54_GLOBAL__N__3a6f1fcb_21_DistributionNormal_cu_0c5b6e8543distribution_elementwise_grid_stride_kernelIfLi4EZNS0_9templates4cuda20normal_and_transformIffPNS_17CUDAGeneratorImplEZZZNS4_13normal_kernelIS7_EEvRKNS_10TensorBaseEddT_ENKUlvE_clEvENKUlvE0_clEvEUlfE_EEvRNS_18TensorIteratorBaseET1_T2_EUlP24curandStatePhilox4_32_10E_ZNS1_27distribution_nullary_kernelIff7double2S7_SM_SF_EEvSH_SJ_RKT3_T4_EUlifE_EEvlNS_15PhiloxCudaStateESI_SJ_)
        /*0088*/ 	.short	0x0210
        /*008a*/ 	.short	0x0040


	//----- nvinfo : EIATTR_SW_WAR
	.align		4
.L_418:
        /*008c*/ 	.byte	0x04, 0x36
        /*008e*/ 	.short	(.L_420 - .L_419)
.L_419:
        /*0090*/ 	.word	0x00000008
.L_420:


//--------------------- .nv.info._ZN2at6native54_GLOBAL__N__3a6f1fcb_21_DistributionNormal_cu_0c5b6e8543distribution_elementwise_grid_stride_kernelIdLi2EZNS0_9templates4cuda20normal_and_transformIddPNS_17CUDAGeneratorImplEZZZNS4_13normal_kernelIS7_EEvRKNS_10TensorBaseEddT_ENKUlvE_clEvENKUlvE_clEvEUldE_EEvRNS_18TensorIteratorBaseET1_T2_EUlP24curandStatePhilox4_32_10E0_ZNS1_27distribution_nullary_kernelIdd6float4S7_SM_SF_EEvSH_SJ_RKT3_T4_EUlidE0_EEvlNS_15PhiloxCudaStateESI_SJ_ --------------------------
	.section	.nv.info._ZN2at6native54_GLOBAL__N__3a6f1fcb_21_DistributionNormal_cu_0c5b6e8543distribution_elementwise_grid_stride_kernelIdLi2EZNS0_9templates4cuda20normal_and_transformIddPNS_17CUDAGeneratorImplEZZZNS4_13normal_kernelIS7_EEvRKNS_10TensorBaseEddT_ENKUlvE_clEvENKUlvE_clEvEUldE_EEvRNS_18TensorIteratorBaseET1_T2_EUlP24curandStatePhilox4_32_10E0_ZNS1_27distribution_nullary_kernelIdd6float4S7_SM_SF_EEvSH_SJ_RKT3_T4_EUlidE0_EEvlNS_15PhiloxCudaStateESI_SJ_,"",@"SHT_CUDA_INFO"
	.sectionflags	@""
	.align	4


	//----- nvinfo : EIATTR_CUDA_API_VERSION
	.align		4
        /*0000*/ 	.byte	0x04, 0x37
        /*0002*/ 	.short	(.L_422 - .L_421)
.L_421:
        /*0004*/ 	.word	0x00000082


	//----- nvinfo : EIATTR_KPARAM_INFO
	.align		4
.L_422:
        /*0008*/ 	.byte	0x04, 0x17
        /*000a*/ 	.short	(.L_424 - .L_423)
.L_423:
        /*000c*/ 	.word	0x00000000
        /*0010*/ 	.short	0x0003
        /*0012*/ 	.short	0x0028
        /*0014*/ 	.byte	0x00, 0xf0, 0xc1, 0x06


	//----- nvinfo : EIATTR_KPARAM_INFO
	.align		4
.L_424:
        /*0018*/ 	.byte	0x04, 0x17
        /*001a*/ 	.short	(.L_426 - .L_425)
.L_425:
        /*001c*/ 	.word	0x00000000
        /*0020*/ 	.short	0x0002
        /*0022*/ 	.short	0x0020
        /*0024*/ 	.byte	0x00, 0xf0, 0x05, 0x00


	//----- nvinfo : EIATTR_KPARAM_INFO
	.align		4
.L_426:
        /*0028*/ 	.byte	0x04, 0x17
        /*002a*/ 	.short	(.L_428 - .L_427)
.L_427:
        /*002c*/ 	.word	0x00000000
        /*0030*/ 	.short	0x0001
        /*0032*/ 	.short	0x0008
        /*0034*/ 	.byte	0x00, 0xf0, 0x61, 0x00


	//----- nvinfo : EIATTR_KPARAM_INFO
	.align		4
.L_428:
        /*0038*/ 	.byte	0x04, 0x17
        /*003a*/ 	.short	(.L_430 - .L_429)
.L_429:
        /*003c*/ 	.word	0x00000000
        /*0040*/ 	.short	0x0000
        /*0042*/ 	.short	0x0000
        /*0044*/ 	.byte	0x00, 0xf0, 0x21, 0x00


	//----- nvinfo : EIATTR_SPARSE_MMA_MASK
	.align		4
.L_430:
        /*0048*/ 	.byte	0x03, 0x50
        /*004a*/ 	.short	0x0000


	//----- nvinfo : EIATTR_MAXREG_COUNT
	.align		4
        /*004c*/ 	.byte	0x03, 0x1b
        /*004e*/ 	.short	0x0040


	//----- nvinfo : EIATTR_NUM_BARRIERS
	.align		4
        /*0050*/ 	.byte	0x02, 0x4c
        /*0052*/ 	.byte	0x01
	.zero		1


	//----- nvinfo : EIATTR_MERCURY_ISA_VERSION
	.align		4
        /*0054*/ 	.byte	0x03, 0x5f
        /*0056*/ 	.short	0x0101


	//----- nvinfo : EIATTR_EXIT_INSTR_OFFSETS
	.align		4
        /*0058*/ 	.byte	0x04, 0x1c
        /*005a*/ 	.short	(.L_432 - .L_431)


	//   ....[0]....
.L_431:
        /*005c*/ 	.word	0x00000800


	//   ....[1]....
        /*0060*/ 	.word	0x00003230


	//----- nvinfo : EIATTR_MAX_THREADS
	.align		4
.L_432:
        /*0064*/ 	.byte	0x04, 0x05
        /*0066*/ 	.short	(.L_434 - .L_433)
.L_433:
        /*0068*/ 	.word	0x00000100
        /*006c*/ 	.word	0x00000001
        /*0070*/ 	.word	0x00000001


	//----- nvinfo : EIATTR_CRS_STACK_SIZE
	.align		4
.L_434:
        /*0074*/ 	.byte	0x04, 0x1e
        /*0076*/ 	.short	(.L_436 - .L_435)
.L_435:
        /*0078*/ 	.word	0x00000000


	//----- nvinfo : EIATTR_CBANK_PARAM_SIZE
	.align		4
.L_436:
        /*007c*/ 	.byte	0x03, 0x19
        /*007e*/ 	.short	0x01d8


	//----- nvinfo : EIATTR_PARAM_CBANK
	.align		4
        /*0080*/ 	.byte	0x04, 0x0a
        /*0082*/ 	.short	(.L_438 - .L_437)
	.align		4
.L_437:
        /*0084*/ 	.word	index@(.nv.constant0._ZN2at6native54_GLOBAL__N__3a6f1fcb_21_DistributionNormal_cu_0c5b6e8543distribution_elementwise_grid_stride_kernelIdLi2EZNS0_9templates4cuda20normal_and_transformIddPNS_17CUDAGeneratorImplEZZZNS4_13normal_kernelIS7_EEvRKNS_10TensorBaseEddT_ENKUlvE_clEvENKUlvE_clEvEUldE_EEvRNS_18TensorIteratorBaseET1_T2_EUlP24curandStatePhilox4_32_10E0_ZNS1_27distribution_nullary_kernelIdd6float4S7_SM_SF_EEvSH_SJ_RKT3_T4_EUlidE0_EEvlNS_15PhiloxCudaStateESI_SJ_)
        /*0088*/ 	.short	0x0210
        /*008a*/ 	.short	0x01d8


	//----- nvinfo : EIATTR_SW_WAR
	.align		4
.L_438:
        /*008c*/ 	.byte	0x04, 0x36
        /*008e*/ 	.short	(.L_440 - .L_439)
.L_439:
        /*0090*/ 	.word	0x00000008
.L_440:


//--------------------- .nv.info._ZN2at6native54_GLOBAL__N__3a6f1fcb_21_DistributionNormal_cu_0c5b6e8543distribution_elementwise_grid_stride_kernelIdLi2EZNS0_9templates4cuda20normal_and_transformIddPNS_17CUDAGeneratorImplEZZZNS4_13normal_kernelIS7_EEvRKNS_10TensorBaseEddT_ENKUlvE_clEvENKUlvE_clEvEUldE_EEvRNS_18TensorIteratorBaseET1_T2_EUlP24curandStatePhilox4_32_10E0_ZNS1_27distribution_nullary_kernelIdd6float4S7_SM_SF_EEvSH_SJ_RKT3_T4_EUlidE_EEvlNS_15PhiloxCudaStateESI_SJ_ --------------------------
	.section	.nv.info._ZN2at6native54_GLOBAL__N__3a6f1fcb_21_DistributionNormal_cu_0c5b6e8543distribution_elementwise_grid_stride_kernelIdLi2EZNS0_9templates4cuda20normal_and_transformIddPNS_17CUDAGeneratorImplEZZZNS4_13normal_kernelIS7_EEvRKNS_10TensorBaseEddT_ENKUlvE_clEvENKUlvE_clEvEUldE_EEvRNS_18TensorIteratorBaseET1_T2_EUlP24curandStatePhilox4_32_10E0_ZNS1_27distribution_nullary_kernelIdd6float4S7_SM_SF_EEvSH_SJ_RKT3_T4_EUlidE_EEvlNS_15PhiloxCudaStateESI_SJ_,"",@"SHT_CUDA_INFO"
	.sectionflags	@""
	.align	4


	//----- nvinfo : EIATTR_CUDA_API_VERSION
	.align		4
        /*0000*/ 	.byte	0x04, 0x37
        /*0002*/ 	.short	(.L_442 - .L_441)
.L_441:
        /*0004*/ 	.word	0x00000082


	//----- nvinfo : EIATTR_KPARAM_INFO
	.align		4
.L_442:
        /*0008*/ 	.byte	0x04, 0x17
        /*000a*/ 	.short	(.L_444 - .L_443)
.L_443:
        /*000c*/ 	.word	0x00000000
        /*0010*/ 	.short	0x0003
        /*0012*/ 	.short	0x0028
        /*0014*/ 	.byte	0x00, 0xf0, 0x81, 0x00


	//----- nvinfo : EIATTR_KPARAM_INFO
	.align		4
.L_444:
        /*0018*/ 	.byte	0x04, 0x17
        /*001a*/ 	.short	(.L_446 - .L_445)
.L_445:
        /*001c*/ 	.word	0x00000000
        /*0020*/ 	.short	0x0002
        /*0022*/ 	.short	0x0020
        /*0024*/ 	.byte	0x00, 0xf0, 0x05, 0x00


	//----- nvinfo : EIATTR_KPARAM_INFO
	.align		4
.L_446:
        /*0028*/ 	.byte	0x04, 0x17
        /*002a*/ 	.short	(.L_448 - .L_447)
.L_447:
        /*002c*/ 	.word	0x00000000
        /*0030*/ 	.short	0x0001
        /*0032*/ 	.short	0x0008
        /*0034*/ 	.byte	0x00, 0xf0, 0x61, 0x00


	//----- nvinfo : EIATTR_KPARAM_INFO
	.align		4
.L_448:
        /*0038*/ 	.byte	0x04, 0x17
        /*003a*/ 	.short	(.L_450 - .L_449)
.L_449:
        /*003c*/ 	.word	0x00000000
        /*0040*/ 	.short	0x0000
        /*0042*/ 	.short	0x0000
        /*0044*/ 	.byte	0x00, 0xf0, 0x21, 0x00


	//----- nvinfo : EIATTR_SPARSE_MMA_MASK
	.align		4
.L_450:
        /*0048*/ 	.byte	0x03, 0x50
        /*004a*/ 	.short	0x0000


	//----- nvinfo : EIATTR_MAXREG_COUNT
	.align		4
        /*004c*/ 	.byte	0x03, 0x1b
        /*004e*/ 	.short	0x0040


	//----- nvinfo : EIATTR_NUM_BARRIERS
	.align		4
        /*0050*/ 	.byte	0x02, 0x4c
        /*0052*/ 	.byte	0x01
	.zero		1


	//----- nvinfo : EIATTR_MERCURY_ISA_VERSION
	.align		4
        /*0054*/ 	.byte	0x03, 0x5f
        /*0056*/ 	.short	0x0101


	//----- nvinfo : EIATTR_EXIT_INSTR_OFFSETS
	.align		4
        /*0058*/ 	.byte	0x04, 0x1c
        /*005a*/ 	.short	(.L_452 - .L_451)


	//   ....[0]....
.L_451:
        /*005c*/ 	.word	0x000007b0


	//   ....[1]....
        /*0060*/ 	.word	0x00001050


	//----- nvinfo : EIATTR_MAX_THREADS
	.align		4
.L_452:
        /*0064*/ 	.byte	0x04, 0x05
        /*0066*/ 	.short	(.L_454 - .L_453)
.L_453:
        /*0068*/ 	.word	0x00000100
        /*006c*/ 	.word	0x00000001
        /*0070*/ 	.word	0x00000001


	//----- nvinfo : EIATTR_CRS_STACK_SIZE
	.align		4
.L_454:
        /*0074*/ 	.byte	0x04, 0x1e
        /*0076*/ 	.short	(.L_456 - .L_455)
.L_455:
        /*0078*/ 	.word	0x00000000


	//----- nvinfo : EIATTR_CBANK_PARAM_SIZE
	.align		4
.L_456:
        /*007c*/ 	.byte	0x03, 0x19
        /*007e*/ 	.short	0x0048


	//----- nvinfo : EIATTR_PARAM_CBANK
	.align		4
        /*0080*/ 	.byte	0x04, 0x0a
        /*0082*/ 	.short	(.L_458 - .L_457)
	.align		4
.L_457:
        /*0084*/ 	.word	index@(.nv.constant0._ZN2at6native54_GLOBAL__N__3a6f1fcb_21_DistributionNormal_cu_0c5b6e8543distribution_elementwise_grid_stride_kernelIdLi2EZNS0_9templates4cuda20normal_and_transformIddPNS_17CUDAGeneratorImplEZZZNS4_13normal_kernelIS7_EEvRKNS_10TensorBaseEddT_ENKUlvE_clEvENKUlvE_clEvEUldE_EEvRNS_18TensorIteratorBaseET1_T2_EUlP24curandStatePhilox4_32_10E0_ZNS1_27distribution_nullary_kernelIdd6float4S7_SM_SF_EEvSH_SJ_RKT3_T4_EUlidE_EEvlNS_15PhiloxCudaStateESI_SJ_)
        /*0088*/ 	.short	0x0210
        /*008a*/ 	.short	0x0048


	//----- nvinfo : EIATTR_SW_WAR
	.align		4
.L_458:
        /*008c*/ 	.byte	0x04, 0x36
        /*008e*/ 	.short	(.L_460 - .L_459)
.L_459:
        /*0090*/ 	.word	0x00000008
.L_460:


//--------------------- .nv.info._ZN2at6native54_GLOBAL__N__3a6f1fcb_21_DistributionNormal_cu_0c5b6e8543distribution_elementwise_grid_stride_kernelIdLi2EZNS0_9templates4cuda20normal_and_transformIddPNS_17CUDAGeneratorImplEZZZNS4_13normal_kernelIS7_EEvRKNS_10TensorBaseEddT_ENKUlvE_clEvENKUlvE_clEvEUldE_EEvRNS_18TensorIteratorBaseET1_T2_EUlP24curandStatePhilox4_32_10E_ZNS1_27distribution_nullary_kernelIdd7double2S7_SM_SF_EEvSH_SJ_RKT3_T4_EUlidE0_EEvlNS_15PhiloxCudaStateESI_SJ_ --------------------------
	.section	.nv.info._ZN2at6native54_GLOBAL__N__3a6f1fcb_21_DistributionNormal_cu_0c5b6e8543distribution_elementwise_grid_stride_kernelIdLi2EZNS0_9templates4cuda20normal_and_transformIddPNS_17CUDAGeneratorImplEZZZNS4_13normal_kernelIS7_EEvRKNS_10TensorBaseEddT_ENKUlvE_clEvENKUlvE_clEvEUldE_EEvRNS_18TensorIteratorBaseET1_T2_EUlP24curandStatePhilox4_32_10E_ZNS1_27distribution_nullary_kernelIdd7double2S7_SM_SF_EEvSH_SJ_RKT3_T4_EUlidE0_EEvlNS_15PhiloxCudaStateESI_SJ_,"",@"SHT_CUDA_INFO"
	.sectionflags	@""
	.align	4


	//----- nvinfo : EIATTR_CUDA_API_VERSION
	.align		4
        /*0000*/ 	.byte	0x04, 0x37
        /*0002*/ 	.short	(.L_462 - .L_461)
.L_461:
        /*0004*/ 	.word	0x00000082


	//----- nvinfo : EIATTR_KPARAM_INFO
	.align		4
.L_462:
        /*0008*/ 	.byte	0x04, 0x17
        /*000a*/ 	.short	(.L_464 - .L_463)
.L_463:
        /*000c*/ 	.word	0x00000000
        /*0010*/ 	.short	0x0003
        /*0012*/ 	.short	0x0028
        /*0014*/ 	.byte	0x00, 0xf0, 0xc1, 0x06


	//----- nvinfo : EIATTR_KPARAM_INFO
	.align		4
.L_464:
        /*0018*/ 	.byte	0x04, 0x17
        /*001a*/ 	.short	(.L_466 - .L_465)
.L_465:
        /*001c*/ 	.word	0x00000000
        /*0020*/ 	.short	0x0002
        /*0022*/ 	.short	0x0020
        /*0024*/ 	.byte	0x00, 0xf0, 0x05, 0x00


	//----- nvinfo : EIATTR_KPARAM_INFO
	.align		4
.L_466:
        /*0028*/ 	.byte	0x04, 0x17
        /*002a*/ 	.short	(.L_468 - .L_467)
.L_467:
        /*002c*/ 	.word	0x00000000
        /*0030*/ 	.short	0x0001
        /*0032*/ 	.short	0x0008
        /*0034*/ 	.byte	0x00, 0xf0, 0x61, 0x00


	//----- nvinfo : EIATTR_KPARAM_INFO
	.align		4
.L_468:
        /*0038*/ 	.byte	0x04, 0x17
        /*003a*/ 	.short	(.L_470 - .L_469)
.L_469:
        /*003c*/ 	.word	0x00000000
        /*0040*/ 	.short	0x0000
        /*0042*/ 	.short	0x0000
        /*0044*/ 	.byte	0x00, 0xf0, 0x21, 0x00


	//----- nvinfo : EIATTR_SPARSE_MMA_MASK
	.align		4
.L_470:
        /*0048*/ 	.byte	0x03, 0x50
        /*004a*/ 	.short	0x0000


	//----- nvinfo : EIATTR_MAXREG_COUNT
	.align		4
        /*004c*/ 	.byte	0x03, 0x1b
        /*004e*/ 	.short	0x0040


	//----- nvinfo : EIATTR_NUM_BARRIERS
	.align		4
        /*0050*/ 	.byte	0x02, 0x4c
        /*0052*/ 	.byte	0x01
	.zero		1


	//----- nvinfo : EIATTR_MERCURY_ISA_VERSION
	.align		4
        /*0054*/ 	.byte	0x03, 0x5f
        /*0056*/ 	.short	0x0101


	//----- nvinfo : EIATTR_EXIT_INSTR_OFFSETS
	.align		4
        /*0058*/ 	.byte	0x04, 0x1c
        /*005a*/ 	.short	(.L_472 - .L_471)


	//   ....[0]....
.L_471:
        /*005c*/ 	.word	0x00000820


	//   ....[1]....
        /*0060*/ 	.word	0x00003da0


	//----- nvinfo : EIATTR_MAX_THREADS
	.align		4
.L_472:
        /*0064*/ 	.byte	0x04, 0x05
        /*0066*/ 	.short	(.L_474 - .L_473)
.L_473:
        /*0068*/ 	.word	0x00000100
        /*006c*/ 	.word	0x00000001
        /*0070*/ 	.word	0x00000001


	//----- nvinfo : EIATTR_CRS_STACK_SIZE
	.align		4
.L_474:
        /*0074*/ 	.byte	0x04, 0x1e
        /*0076*/ 	.short	(.L_476 - .L_475)
.L_475:
        /*0078*/ 	.word	0x00000000


	//----- nvinfo : EIATTR_CBANK_PARAM_SIZE
	.align		4
.L_476:
        /*007c*/ 	.byte	0x03, 0x19
        /*007e*/ 	.short	0x01d8


	//----- nvinfo : EIATTR_PARAM_CBANK
	.align		4
        /*0080*/ 	.byte	0x04, 0x0a
        /*0082*/ 	.short	(.L_478 - .L_477)
	.align		4
.L_477:
        /*0084*/ 	.word	index@(.nv.constant0._ZN2at6native54_GLOBAL__N__3a6f1fcb_21_DistributionNormal_cu_0c5b6e8543distribution_elementwise_grid_stride_kernelIdLi2EZNS0_9templates4cuda20normal_and_transformIddPNS_17CUDAGeneratorImplEZZZNS4_13normal_kernelIS7_EEvRKNS_10TensorBaseEddT_ENKUlvE_clEvENKUlvE_clEvEUldE_EEvRNS_18TensorIteratorBaseET1_T2_EUlP24curandStatePhilox4_32_10E_ZNS1_27distribution_nullary_kernelIdd7double2S7_SM_SF_EEvSH_SJ_RKT3_T4_EUlidE0_EEvlNS_15PhiloxCudaStateESI_SJ_)
        /*0088*/ 	.short	0x0210
        /*008a*/ 	.short	0x01d8


	//----- nvinfo : EIATTR_SW_WAR
	.align		4
.L_478:
        /*008c*/ 	.byte	0x04, 0x36
        /*008e*/ 	.short	(.L_480 - .L_479)
.L_479:
        /*0090*/ 	.word	0x00000008
.L_480:


//--------------------- .nv.info._ZN2at6native54_GLOBAL__N__3a6f1fcb_21_DistributionNormal_cu_0c5b6e8543distribution_elementwise_grid_stride_kernelIdLi2EZNS0_9templates4cuda20normal_and_transformIddPNS_17CUDAGeneratorImplEZZZNS4_13normal_kernelIS7_EEvRKNS_10TensorBaseEddT_ENKUlvE_clEvENKUlvE_clEvEUldE_EEvRNS_18TensorIteratorBaseET1_T2_EUlP24curandStatePhilox4_32_10E_ZNS1_27distribution_nullary_kernelIdd7double2S7_SM_SF_EEvSH_SJ_RKT3_T4_EUlidE_EEvlNS_15PhiloxCudaStateESI_SJ_ --------------------------
	.section	.nv.info._ZN2at6native54_GLOBAL__N__3a6f1fcb_21_DistributionNormal_cu_0c5b6e8543distribution_elementwise_grid_stride_kernelIdLi2EZNS0_9templates4cuda20normal_and_transformIddPNS_17CUDAGeneratorImplEZZZNS4_13normal_kernelIS7_EEvRKNS_10TensorBaseEddT_ENKUlvE_clEvENKUlvE_clEvEUldE_EEvRNS_18TensorIteratorBaseET1_T2_EUlP24curandStatePhilox4_32_10E_ZNS1_27distribution_nullary_kernelIdd7double2S7_SM_SF_EEvSH_SJ_RKT3_T4_EUlidE_EEvlNS_15PhiloxCudaStateESI_SJ_,"",@"SHT_CUDA_INFO"
	.sectionflags	@""
	.align	4


	//----- nvinfo : EIATTR_CUDA_API_VERSION
	.align		4
        /*0000*/ 	.byte	0x04, 0x37
        /*0002*/ 	.short	(.L_482 - .L_481)
.L_481:
        /*0004*/ 	.word	0x00000082


	//----- nvinfo : EIATTR_KPARAM_INFO
	.align		4
.L_482:
        /*0008*/ 	.byte	0x04, 0x17
        /*000a*/ 	.short	(.L_484 - .L_483)
.L_483:
        /*000c*/ 	.word	0x00000000
        /*0010*/ 	.short	0x0003
        /*0012*/ 	.short	0x0028
        /*0014*/ 	.byte	0x00, 0xf0, 0x81, 0x00


	//----- nvinfo : EIATTR_KPARAM_INFO
	.align		4
.L_484:
        /*0018*/ 	.byte	0x04, 0x17
        /*001a*/ 	.short	(.L_486 - .L_485)
.L_485:
        /*001c*/ 	.word	0x00000000
        /*0020*/ 	.short	0x0002
        /*0022*/ 	.short	0x0020
        /*0024*/ 	.byte	0x00, 0xf0, 0x05, 0x00


	//----- nvinfo : EIATTR_KPARAM_INFO
	.align		4
.L_486:
        /*0028*/ 	.byte	0x04, 0x17
        /*002a*/ 	.short	(.L_488 - .L_487)
.L_487:
        /*002c*/ 	.word	0x00000000
        /*0030*/ 	.short	0x0001
        /*0032*/ 	.short	0x0008
        /*0034*/ 	.byte	0x00, 0xf0, 0x61, 0x00


	//----- nvinfo : EIATTR_KPARAM_INFO
	.align		4
.L_488:
        /*0038*/ 	.byte	0x04, 0x17
        /*003a*/ 	.short	(.L_490 - .L_489)
.L_489:
        /*003c*/ 	.word	0x00000000
        /*0040*/ 	.short	0x0000
        /*0042*/ 	.short	0x0000
        /*0044*/ 	.byte	0x00, 0xf0, 0x21, 0x00


	//----- nvinfo : EIATTR_SPARSE_MMA_MASK
	.align		4
.L_490:
        /*0048*/ 	.byte	0x03, 0x50
        /*004a*/ 	.short	0x0000


	//----- nvinfo : EIATTR_MAXREG_COUNT
	.align		4
        /*004c*/ 	.byte	0x03, 0x1b
        /*004e*/ 	.short	0x0040


	//----- nvinfo : EIATTR_NUM_BARRIERS
	.align		4
        /*0050*/ 	.byte	0x02, 0x4c
        /*0052*/ 	.byte	0x01
	.zero		1


	//----- nvinfo : EIATTR_MERCURY_ISA_VERSION
	.align		4
        /*0054*/ 	.byte	0x03, 0x5f
        /*0056*/ 	.short	0x0101


	//----- nvinfo : EIATTR_EXIT_INSTR_OFFSETS
	.align		4
        /*0058*/ 	.byte	0x04, 0x1c
        /*005a*/ 	.short	(.L_492 - .L_491)


	//   ....[0]....
.L_491:
        /*005c*/ 	.word	0x000007e0


	//   ....[1]....
        /*0060*/ 	.word	0x00001c80


	//----- nvinfo : EIATTR_MAX_THREADS
	.align		4
.L_492:
        /*0064*/ 	.byte	0x04, 0x05
        /*0066*/ 	.short	(.L_494 - .L_493)
.L_493:
        /*0068*/ 	.word	0x00000100
        /*006c*/ 	.word	0x00000001
        /*0070*/ 	.word	0x00000001


	//----- nvinfo : EIATTR_CRS_STACK_SIZE
	.align		4
.L_494:
        /*0074*/ 	.byte	0x04, 0x1e
        /*0076*/ 	.short	(.L_496 - .L_495)
.L_495:
        /*0078*/ 	.word	0x00000000


	//----- nvinfo : EIATTR_CBANK_PARAM_SIZE
	.align		4
.L_496:
        /*007c*/ 	.byte	0x03, 0x19
        /*007e*/ 	.short	0x0048


	//----- nvinfo : EIATTR_PARAM_CBANK
	.align		4
        /*0080*/ 	.byte	0x04, 0x0a
        /*0082*/ 	.short	(.L_498 - .L_497)
	.align		4
.L_497:
        /*0084*/ 	.word	index@(.nv.constant0._ZN2at6native54_GLOBAL__N__3a6f1fcb_21_DistributionNormal_cu_0c5b6e8543distribution_elementwise_grid_stride_kernelIdLi2EZNS0_9templates4cuda20normal_and_transformIddPNS_17CUDAGeneratorImplEZZZNS4_13normal_kernelIS7_EEvRKNS_10TensorBaseEddT_ENKUlvE_clEvENKUlvE_clEvEUldE_EEvRNS_18TensorIteratorBaseET1_T2_EUlP24curandStatePhilox4_32_10E_ZNS1_27distribution_nullary_kernelIdd7double2S7_SM_SF_EEvSH_SJ_RKT3_T4_EUlidE_EEvlNS_15PhiloxCudaStateESI_SJ_)
        /*0088*/ 	.short	0x0210
        /*008a*/ 	.short	0x0048


	//----- nvinfo : EIATTR_SW_WAR
	.align		4
.L_498:
        /*008c*/ 	.byte	0x04, 0x36
        /*008e*/ 	.short	(.L_500 - .L_499)
.L_499:
        /*0090*/ 	.word	0x00000008
.L_500:


//--------------------- .nv.callgraph             --------------------------
	.section	.nv.callgraph,"",@"SHT_CUDA_CALLGRAPH"
	.align	4
	.sectionentsize	8
	.align		4
        /*0000*/ 	.word	0x00000000
	.align		4
        /*0004*/ 	.word	0xffffffff
	.align		4
        /*0008*/ 	.word	0x00000000
	.align		4
        /*000c*/ 	.word	0xfffffffe
	.align		4
        /*0010*/ 	.word	0x00000000
	.align		4
        /*0014*/ 	.word	0xfffffffd
	.align		4
        /*0018*/ 	.word	0x00000000
	.align		4
        /*001c*/ 	.word	0xfffffffc


//--------------------- .nv.constant4             --------------------------
	.section	.nv.constant4,"a",@progbits
	.align	8
	.align		8
.nv.constant4:
        /*0000*/ 	.dword	precalc_xorwow_matrix
	.align		8
        /*0008*/ 	.dword	precalc_xorwow_offset_matrix
	.align		8
        /*0010*/ 	.dword	mrg32k3aM1
	.align		8
        /*0018*/ 	.dword	mrg32k3aM2
	.align		8
        /*0020*/ 	.dword	mrg32k3aM1SubSeq
	.align		8
        /*0028*/ 	.dword	mrg32k3aM2SubSeq
	.align		8
        /*0030*/ 	.dword	mrg32k3aM1Seq
	.align		8
        /*0038*/ 	.dword	mrg32k3aM2Seq
	.align		8
        /*0040*/ 	.dword	_ZN52_INTERNAL_3a6f1fcb_21_DistributionNormal_cu_0c5b6e854cuda3std3__45__cpo5beginE
	.align		8
        /*0048*/ 	.dword	_ZN52_INTERNAL_3a6f1fcb_21_DistributionNormal_cu_0c5b6e854cuda3std3__45__cpo3endE
	.align		8
        /*0050*/ 	.dword	_ZN52_INTERNAL_3a6f1fcb_21_DistributionNormal_cu_0c5b6e854cuda3std3__45__cpo6cbeginE
	.align		8
        /*0058*/ 	.dword	_ZN52_INTERNAL_3a6f1fcb_21_DistributionNormal_cu_0c5b6e854cuda3std3__45__cpo4cendE
	.align		8
        /*0060*/ 	.dword	_ZN52_INTERNAL_3a6f1fcb_21_DistributionNormal_cu_0c5b6e854cuda3std3__45__cpo6rbeginE
	.align		8
        /*0068*/ 	.dword	_ZN52_INTERNAL_3a6f1fcb_21_DistributionNormal_cu_0c5b6e854cuda3std3__45__cpo4rendE
	.align		8
        /*0070*/ 	.dword	_ZN52_INTERNAL_3a6f1fcb_21_DistributionNormal_cu_0c5b6e854cuda3std3__45__cpo7crbeginE
	.align		8
        /*0078*/ 	.dword	_ZN52_INTERNAL_3a6f1fcb_21_DistributionNormal_cu_0c5b6e854cuda3std3__45__cpo5crendE
	.align		8
        /*0080*/ 	.dword	_ZN52_INTERNAL_3a6f1fcb_21_DistributionNormal_cu_0c5b6e854cuda3std3__454_GLOBAL__N__3a6f1fcb_21_DistributionNormal_cu_0c5b6e856ignoreE
	.align		8
        /*0088*/ 	.dword	_ZN52_INTERNAL_3a6f1fcb_21_DistributionNormal_cu_0c5b6e854cuda3std3__419piecewise_constructE
	.align		8
        /*0090*/ 	.dword	_ZN52_INTERNAL_3a6f1fcb_21_DistributionNormal_cu_0c5b6e854cuda3std3__48in_placeE
	.align		8
        /*0098*/ 	.dword	_ZN52_INTERNAL_3a6f1fcb_21_DistributionNormal_cu_0c5b6e854cuda3std3__420unreachable_sentinelE
	.align		8
        /*00a0*/ 	.dword	_ZN52_INTERNAL_3a6f1fcb_21_DistributionNormal_cu_0c5b6e854cuda3std6ranges3__45__cpo4swapE
	.align		8
        /*00a8*/ 	.dword	_ZN52_INTERNAL_3a6f1fcb_21_DistributionNormal_cu_0c5b6e854cuda3std6ranges3__45__cpo9iter_moveE
	.align		8
        /*00b0*/ 	.dword	_ZN52_INTERNAL_3a6f1fcb_21_DistributionNormal_cu_0c5b6e854cuda3std6ranges3__45__cpo5beginE
	.align		8
        /*00b8*/ 	.dword	_ZN52_INTERNAL_3a6f1fcb_21_DistributionNormal_cu_0c5b6e854cuda3std6ranges3__45__cpo3endE
	.align		8
        /*00c0*/ 	.dword	_ZN52_INTERNAL_3a6f1fcb_21_DistributionNormal_cu_0c5b6e854cuda3std6ranges3__45__cpo6cbeginE
	.align		8
        /*00c8*/ 	.dword	_ZN52_INTERNAL_3a6f1fcb_21_DistributionNormal_cu_0c5b6e854cuda3std6ranges3__45__cpo4cendE
	.align		8
        /*00d0*/ 	.dword	_ZN52_INTERNAL_3a6f1fcb_21_DistributionNormal_cu_0c5b6e854cuda3std6ranges3__45__cpo7advanceE
	.align		8
        /*00d8*/ 	.dword	_ZN52_INTERNAL_3a6f1fcb_21_DistributionNormal_cu_0c5b6e854cuda3std6ranges3__45__cpo9iter_swapE
	.align		8
        /*00e0*/ 	.dword	_ZN52_INTERNAL_3a6f1fcb_21_DistributionNormal_cu_0c5b6e854cuda3std6ranges3__45__cpo4nextE
	.align		8
        /*00e8*/ 	.dword	_ZN52_INTERNAL_3a6f1fcb_21_DistributionNormal_cu_0c5b6e854cuda3std6ranges3__45__cpo4prevE
	.align		8
        /*00f0*/ 	.dword	_ZN52_INTERNAL_3a6f1fcb_21_DistributionNormal_cu_0c5b6e854cuda3std6ranges3__45__cpo4dataE
	.align		8
        /*00f8*/ 	.dword	_ZN52_INTERNAL_3a6f1fcb_21_DistributionNormal_cu_0c5b6e854cuda3std6ranges3__45__cpo5cdataE
	.align		8
        /*0100*/ 	.dword	_ZN52_INTERNAL_3a6f1fcb_21_DistributionNormal_cu_0c5b6e854cuda3std6ranges3__45__cpo4sizeE
	.align		8
        /*0108*/ 	.dword	_ZN52_INTERNAL_3a6f1fcb_21_DistributionNormal_cu_0c5b6e854cuda3std6ranges3__45__cpo5ssizeE
	.align		8
        /*0110*/ 	.dword	_ZN52_INTERNAL_3a6f1fcb_21_DistributionNormal_cu_0c5b6e854cuda3std6ranges3__45__cpo8distanceE
	.align		8
        /*0118*/ 	.dword	_ZN52_INTERNAL_3a6f1fcb_21_DistributionNormal_cu_0c5b6e856thrust23THRUST_300001_SM_900_NS6system6detail10sequential3seqE


//--------------------- .nv.constant3             --------------------------
	.section	.nv.constant3,"a",@progbits
	.align	8
.nv.constant3:
	.type		__cr_lgamma_table,@object
	.size		__cr_lgamma_table,(.L_8 - __cr_lgamma_table)
__cr_lgamma_table:
        /*0000*/ 	.byte	0x00, 0x00, 0x00, 0x00, 0x00, 0x00, 0x00, 0x00, 0x00, 0x00, 0x00, 0x00, 0x00, 0x00, 0x00, 0x00
        /*0010*/ 	.byte	0xef, 0x39, 0xfa, 0xfe, 0x42, 0x2e, 0xe6, 0x3f, 0x02, 0x20, 0x2a, 0xfa, 0x0b, 0xab, 0xfc, 0x3f
        /*0020*/ 	.byte	0xf9, 0x2c, 0x92, 0x7c, 0xa7, 0x6c, 0x09, 0x40, 0xc9, 0x79, 0x44, 0x3c, 0x64, 0x26, 0x13, 0x40
        /*0030*/ 	.byte	0xca, 0x01, 0xcf, 0x3a, 0x27, 0x51, 0x1a, 0x40, 0x30, 0xcc, 0x2d, 0xf3, 0xe1, 0x0c, 0x21, 0x40
        /*0040*/ 	.byte	0x0d, 0xb7, 0xfc, 0x82, 0x8e, 0x35, 0x25, 0x40
.L_8:


//--------------------- .text._ZN2at6native54_GLOBAL__N__3a6f1fcb_21_DistributionNormal_cu_0c5b6e8543distribution_elementwise_grid_stride_kernelIfLi4EZNS0_9templates4cuda20normal_and_transformIN3c108BFloat16EfPNS_17CUDAGeneratorImplEZZZNS4_13normal_kernelIS9_EEvRKNS_10TensorBaseEddT_ENKUlvE_clEvENKUlvE2_clEvEUlfE_EEvRNS_18TensorIteratorBaseET1_T2_EUlP24curandStatePhilox4_32_10E0_ZNS1_27distribution_nullary_kernelIS7_f6float4S9_SO_SH_EEvSJ_SL_RKT3_T4_EUlifE0_EEvlNS_15PhiloxCudaStateESK_SL_ --------------------------
	.section	.text._ZN2at6native54_GLOBAL__N__3a6f1fcb_21_DistributionNormal_cu_0c5b6e8543distribution_elementwise_grid_stride_kernelIfLi4EZNS0_9templates4cuda20normal_and_transformIN3c108BFloat16EfPNS_17CUDAGeneratorImplEZZZNS4_13normal_kernelIS9_EEvRKNS_10TensorBaseEddT_ENKUlvE_clEvENKUlvE2_clEvEUlfE_EEvRNS_18TensorIteratorBaseET1_T2_EUlP24curandStatePhilox4_32_10E0_ZNS1_27distribution_nullary_kernelIS7_f6float4S9_SO_SH_EEvSJ_SL_RKT3_T4_EUlifE0_EEvlNS_15PhiloxCudaStateESK_SL_,"ax",@progbits
	.align	128
.text._ZN2at6native54_GLOBAL__N__3a6f1fcb_21_DistributionNormal_cu_0c5b6e8543distribution_elementwise_grid_stride_kernelIfLi4EZNS0_9templates4cuda20normal_and_transformIN3c108BFloat16EfPNS_17CUDAGeneratorImplEZZZNS4_13normal_kernelIS9_EEvRKNS_10TensorBaseEddT_ENKUlvE_clEvENKUlvE2_clEvEUlfE_EEvRNS_18TensorIteratorBaseET1_T2_EUlP24curandStatePhilox4_32_10E0_ZNS1_27distribution_nullary_kernelIS7_f6float4S9_SO_SH_EEvSJ_SL_RKT3_T4_EUlifE0_EEvlNS_15PhiloxCudaStateESK_SL_:
        .type           _ZN2at6native54_GLOBAL__N__3a6f1fcb_21_DistributionNormal_cu_0c5b6e8543distribution_elementwise_grid_stride_kernelIfLi4EZNS0_9templates4cuda20normal_and_transformIN3c108BFloat16EfPNS_17CUDAGeneratorImplEZZZNS4_13normal_kernelIS9_EEvRKNS_10TensorBaseEddT_ENKUlvE_clEvENKUlvE2_clEvEUlfE_EEvRNS_18TensorIteratorBaseET1_T2_EUlP24curandStatePhilox4_32_10E0_ZNS1_27distribution_nullary_kernelIS7_f6float4S9_SO_SH_EEvSJ_SL_RKT3_T4_EUlifE0_EEvlNS_15PhiloxCudaStateESK_SL_,@function
        .size           _ZN2at6native54_GLOBAL__N__3a6f1fcb_21_DistributionNormal_cu_0c5b6e8543distribution_elementwise_grid_stride_kernelIfLi4EZNS0_9templates4cuda20normal_and_transformIN3c108BFloat16EfPNS_17CUDAGeneratorImplEZZZNS4_13normal_kernelIS9_EEvRKNS_10TensorBaseEddT_ENKUlvE_clEvENKUlvE2_clEvEUlfE_EEvRNS_18TensorIteratorBaseET1_T2_EUlP24curandStatePhilox4_32_10E0_ZNS1_27distribution_nullary_kernelIS7_f6float4S9_SO_SH_EEvSJ_SL_RKT3_T4_EUlifE0_EEvlNS_15PhiloxCudaStateESK_SL_,(.L_x_307 - _ZN2at6native54_GLOBAL__N__3a6f1fcb_21_DistributionNormal_cu_0c5b6e8543distribution_elementwise_grid_stride_kernelIfLi4EZNS0_9templates4cuda20normal_and_transformIN3c108BFloat16EfPNS_17CUDAGeneratorImplEZZZNS4_13normal_kernelIS9_EEvRKNS_10TensorBaseEddT_ENKUlvE_clEvENKUlvE2_clEvEUlfE_EEvRNS_18TensorIteratorBaseET1_T2_EUlP24curandStatePhilox4_32_10E0_ZNS1_27distribution_nullary_kernelIS7_f6float4S9_SO_SH_EEvSJ_SL_RKT3_T4_EUlifE0_EEvlNS_15PhiloxCudaStateESK_SL_)
        .other          _ZN2at6native54_GLOBAL__N__3a6f1fcb_21_DistributionNormal_cu_0c5b6e8543distribution_elementwise_grid_stride_kernelIfLi4EZNS0_9templates4cuda20normal_and_transformIN3c108BFloat16EfPNS_17CUDAGeneratorImplEZZZNS4_13normal_kernelIS9_EEvRKNS_10TensorBaseEddT_ENKUlvE_clEvENKUlvE2_clEvEUlfE_EEvRNS_18TensorIteratorBaseET1_T2_EUlP24curandStatePhilox4_32_10E0_ZNS1_27distribution_nullary_kernelIS7_f6float4S9_SO_SH_EEvSJ_SL_RKT3_T4_EUlifE0_EEvlNS_15PhiloxCudaStateESK_SL_,@"STO_CUDA_ENTRY STV_DEFAULT"
_ZN2at6native54_GLOBAL__N__3a6f1fcb_21_DistributionNormal_cu_0c5b6e8543distribution_elementwise_grid_stride_kernelIfLi4EZNS0_9templates4cuda20normal_and_transformIN3c108BFloat16EfPNS_17CUDAGeneratorImplEZZZNS4_13normal_kernelIS9_EEvRKNS_10TensorBaseEddT_ENKUlvE_clEvENKUlvE2_clEvEUlfE_EEvRNS_18TensorIteratorBaseET1_T2_EUlP24curandStatePhilox4_32_10E0_ZNS1_27distribution_nullary_kernelIS7_f6float4S9_SO_SH_EEvSJ_SL_RKT3_T4_EUlifE0_EEvlNS_15PhiloxCudaStateESK_SL_:
[----:B------:R-:W-:Y:S08]  /*0000*/  LDC R1, c[0x0][0x28] ;  /* 0x00000a00ff017b82 */ /* 0x000ff00000000800 */
[----:B------:R-:W0:Y:S01]  /*0010*/  LDC R30, c[0x0][0x220] ;  /* 0x00008800ff1e7b82 */ /* 0x000e220000000800 */
[----:B------:R-:W-:Y:S01]  /*0020*/  ULDC.U8 UR4, c[0x0][0x22c] ;  /* 0x00008b0000047ab9 */ /* 0x000fe20000000000 */
[----:B------:R-:W-:Y:S01]  /*0030*/  ULDC.64 UR58, c[0x0][0x208] ;  /* 0x00008200003a7ab9 */ /* 0x000fe20000000a00 */
[----:B------:R-:W-:-:S05]  /*0040*/  ISETP.NE.AND P0, PT, RZ, UR4, PT ;  /* 0x00000004ff007c0c */ /* 0x000fca000bf05270 */
[----:B------:R-:W1:Y:S01]  /*0050*/  LDC R31, c[0x0][0x224] ;  /* 0x00008900ff1f7b82 */ /* 0x000e620000000800 */
[----:B------:R-:W-:Y:S01]  /*0060*/  ULDC.64 UR4, c[0x0][0x218] ;  /* 0x0000860000047ab9 */ /* 0x000fe20000000a00 */
[----:B------:R-:W2:Y:S06]  /*0070*/  S2R R16, SR_TID.X ;  /* 0x0000000000107919 */ /* 0x000eac0000002100 */
[----:B------:R-:W3:Y:S01]  /*0080*/  @P0 LDC R5, c[0x0][0x228] ;  /* 0x00008a00ff050b82 */ /* 0x000ee20000000800 */
[----:B0-----:R-:W-:Y:S01]  /*0090*/  @P0 MOV R2, R30 ;  /* 0x0000001e00020202 */ /* 0x001fe20000000f00 */
[----:B-1----:R-:W-:-:S06]  /*00a0*/  @P0 IMAD.MOV.U32 R3, RZ, RZ, R31 ;  /* 0x000000ffff030224 */ /* 0x002fcc00078e001f */
[----:B------:R-:W3:Y:S01]  /*00b0*/  @P0 LDG.E.64 R2, desc[UR58][R2.64] ;  /* 0x0000003a02020981 */ /* 0x000ee2000c1e1b00 */
[----:B------:R-:W-:Y:S01]  /*00c0*/  MOV R18, UR4 ;  /* 0x0000000400127c02 */ /* 0x000fe20008000f00 */
[----:B------:R-:W-:-:S06]  /*00d0*/  IMAD.U32 R19, RZ, RZ, UR5 ;  /* 0x00000005ff137e24 */ /* 0x000fcc000f8e00ff */
[----:B------:R-:W4:Y:S01]  /*00e0*/  @P0 LDG.E.64 R18, desc[UR58][R18.64] ;  /* 0x0000003a12120981 */ /* 0x000f22000c1e1b00 */
[----:B------:R-:W2:Y:S01]  /*00f0*/  S2UR UR4, SR_CTAID.X ;  /* 0x00000000000479c3 */ /* 0x000ea20000002500 */
[----:B------:R-:W-:-:S07]  /*0100*/  HFMA2.MMA R17, -RZ, RZ, 0, 0 ;  /* 0x00000000ff117435 */ /* 0x000fce00000001ff */
[----:B------:R-:W2:Y:S02]  /*0110*/  LDC R0, c[0x0][RZ] ;  /* 0x00000000ff007b82 */ /* 0x000ea40000000800 */
[----:B--2---:R-:W-:Y:S01]  /*0120*/  IMAD.WIDE.U32 R16, R0, UR4, R16 ;  /* 0x0000000400107c25 */ /* 0x004fe2000f8e0010 */
[----:B------:R-:W-:Y:S02]  /*0130*/  ULDC.64 UR4, c[0x0][0x210] ;  /* 0x0000840000047ab9 */ /* 0x000fe40000000a00 */
[----:B------:R-:W-:Y:S01]  /*0140*/  UIADD3 UR4, UP0, UR4, -0x1, URZ ;  /* 0xffffffff04047890 */ /* 0x000fe2000ff1e03f */
[----:B------:R-:W-:-:S03]  /*0150*/  IMAD.WIDE.U32 R8, R16, -0x326172a9, RZ ;  /* 0xcd9e8d5710087825 */ /* 0x000fc600078e00ff */
[----:B------:R-:W-:Y:S01]  /*0160*/  UIADD3.X UR5, UR5, -0x1, URZ, UP0, !UPT ;  /* 0xffffffff05057890 */ /* 0x000fe200087fe43f */
[----:B---3--:R-:W-:-:S05]  /*0170*/  @P0 IADD3 R30, P1, R2, R5, RZ ;  /* 0x00000005021e0210 */ /* 0x008fca0007f3e0ff */
[----:B------:R-:W-:Y:S01]  /*0180*/  @P0 IMAD.X R31, RZ, RZ, R3, P1 ;  /* 0x000000ffff1f0224 */ /* 0x000fe200008e0603 */
[----:B------:R-:W-:Y:S02]  /*0190*/  ISETP.NE.U32.AND P0, PT, RZ, UR5, PT ;  /* 0x00000005ff007c0c */ /* 0x000fe4000bf05070 */
[----:B----4-:R-:W-:Y:S01]  /*01a0*/  IADD3 R4, R19, -0x4498517b, RZ ;  /* 0xbb67ae8513047810 */ /* 0x010fe20007ffe0ff */
[----:B------:R-:W-:Y:S01]  /*01b0*/  VIADD R5, R18, 0x9e3779b9 ;  /* 0x9e3779b912057836 */ /* 0x000fe20000000000 */
[--C-:B------:R-:W-:Y:S02]  /*01c0*/  SHF.R.U64 R2, R30, 0x2, R31.reuse ;  /* 0x000000021e027819 */ /* 0x100fe4000000121f */
[----:B------:R-:W-:-:S03]  /*01d0*/  SHF.R.U32.HI R3, RZ, 0x2, R31 ;  /* 0x00000002ff037819 */ /* 0x000fc6000001161f */
[----:B------:R-:W-:Y:S01]  /*01e0*/  IMAD.WIDE.U32 R6, R2, -0x2daee0ad, RZ ;  /* 0xd2511f5302067825 */ /* 0x000fe200078e00ff */
[----:B------:R-:W-:-:S04]  /*01f0*/  LOP3.LUT R10, R9, R3, R18, 0x96, !PT ;  /* 0x00000003090a7212 */ /* 0x000fc800078e9612 */
[----:B------:R-:W-:Y:S01]  /*0200*/  LOP3.LUT R12, R19, R7, R17, 0x96, !PT ;  /* 0x00000007130c7212 */ /* 0x000fe200078e9611 */
[----:B------:R-:W-:Y:S01]  /*0210*/  IMAD.WIDE.U32 R10, R10, -0x2daee0ad, RZ ;  /* 0xd2511f530a0a7825 */ /* 0x000fe200078e00ff */
[----:B------:R-:W-:-:S03]  /*0220*/  IADD3 R7, R18, 0x3c6ef372, RZ ;  /* 0x3c6ef37212077810 */ /* 0x000fc60007ffe0ff */
[----:B------:R-:W-:Y:S01]  /*0230*/  IMAD.WIDE.U32 R12, R12, -0x326172a9, RZ ;  /* 0xcd9e8d570c0c7825 */ /* 0x000fe200078e00ff */
[----:B------:R-:W-:Y:S02]  /*0240*/  LOP3.LUT R14, R11, R6, R4, 0x96, !PT ;  /* 0x000000060b0e7212 */ /* 0x000fe400078e9604 */
[----:B------:R-:W-:Y:S02]  /*0250*/  IADD3 R6, R19, 0x32370b8f, RZ ;  /* 0x32370b8f13067810 */ /* 0x000fe40007ffe0ff */
[----:B------:R-:W-:Y:S01]  /*0260*/  LOP3.LUT R8, R13, R5, R8, 0x96, !PT ;  /* 0x000000050d087212 */ /* 0x000fe200078e9608 */
[----:B------:R-:W-:-:S04]  /*0270*/  IMAD.WIDE.U32 R14, R14, -0x326172a9, RZ ;  /* 0xcd9e8d570e0e7825 */ /* 0x000fc800078e00ff */
[----:B------:R-:W-:Y:S01]  /*0280*/  IMAD.WIDE.U32 R8, R8, -0x2daee0ad, RZ ;  /* 0xd2511f5308087825 */ /* 0x000fe200078e00ff */
[----:B------:R-:W-:-:S03]  /*0290*/  LOP3.LUT R12, R15, R12, R7, 0x96, !PT ;  /* 0x0000000c0f0c7212 */ /* 0x000fc600078e9607 */
[----:B------:R-:W-:Y:S02]  /*02a0*/  VIADD R5, R19, 0x76cf5d0a ;  /* 0x76cf5d0a13057836 */ /* 0x000fe40000000000 */
[----:B------:R-:W-:-:S03]  /*02b0*/  IMAD.WIDE.U32 R12, R12, -0x2daee0ad, RZ ;  /* 0xd2511f530c0c7825 */ /* 0x000fc600078e00ff */
[----:B------:R-:W-:Y:S01]  /*02c0*/  LOP3.LUT R20, R9, R10, R5, 0x96, !PT ;  /* 0x0000000a09147212 */ /* 0x000fe200078e9605 */
[C---:B------:R-:W-:Y:S01]  /*02d0*/  VIADD R7, R18.reuse, 0xdaa66d2b ;  /* 0xdaa66d2b12077836 */ /* 0x040fe20000000000 */
[----:B------:R-:W-:Y:S02]  /*02e0*/  LOP3.LUT R10, R13, R8, R6, 0x96, !PT ;  /* 0x000000080d0a7212 */ /* 0x000fe400078e9606 */
[----:B------:R-:W-:Y:S01]  /*02f0*/  IADD3 R9, R18, 0x78dde6e4, RZ ;  /* 0x78dde6e412097810 */ /* 0x000fe20007ffe0ff */
[----:B------:R-:W-:Y:S01]  /*0300*/  IMAD.WIDE.U32 R20, R20, -0x326172a9, RZ ;  /* 0xcd9e8d5714147825 */ /* 0x000fe200078e00ff */
[----:B------:R-:W-:-:S03]  /*0310*/  IADD3 R8, R19, -0x56f99767, RZ ;  /* 0xa906689913087810 */ /* 0x000fc60007ffe0ff */
[----:B------:R-:W-:Y:S01]  /*0320*/  IMAD.WIDE.U32 R10, R10, -0x326172a9, RZ ;  /* 0xcd9e8d570a0a7825 */ /* 0x000fe200078e00ff */
[----:B------:R-:W-:-:S03]  /*0330*/  LOP3.LUT R14, R21, R14, R7, 0x96, !PT ;  /* 0x0000000e150e7212 */ /* 0x000fc600078e9607 */
[----:B------:R-:W-:Y:S01]  /*0340*/  VIADD R7, R19, 0xed9eba14 ;  /* 0xed9eba1413077836 */ /* 0x000fe20000000000 */
[----:B------:R-:W-:Y:S01]  /*0350*/  LOP3.LUT R9, R11, R20, R9, 0x96, !PT ;  /* 0x000000140b097212 */ /* 0x000fe200078e9609 */
[----:B------:R-:W-:Y:S01]  /*0360*/  IMAD.WIDE.U32 R14, R14, -0x2daee0ad, RZ ;  /* 0xd2511f530e0e7825 */ /* 0x000fe200078e00ff */
[----:B------:R-:W-:-:S04]  /*0370*/  IADD3 R11, R18, -0x4ab325aa, RZ ;  /* 0xb54cda56120b7810 */ /* 0x000fc80007ffe0ff */
[----:B------:R-:W-:Y:S01]  /*0380*/  LOP3.LUT R22, R15, R12, R7, 0x96, !PT ;  /* 0x0000000c0f167212 */ /* 0x000fe200078e9607 */
[----:B------:R-:W-:-:S04]  /*0390*/  IMAD.WIDE.U32 R12, R9, -0x2daee0ad, RZ ;  /* 0xd2511f53090c7825 */ /* 0x000fc800078e00ff */
[----:B------:R-:W-:Y:S01]  /*03a0*/  IMAD.WIDE.U32 R22, R22, -0x326172a9, RZ ;  /* 0xcd9e8d5716167825 */ /* 0x000fe200078e00ff */
[----:B------:R-:W-:-:S03]  /*03b0*/  LOP3.LUT R14, R13, R14, R8, 0x96, !PT ;  /* 0x0000000e0d0e7212 */ /* 0x000fc600078e9608 */
[----:B------:R-:W-:Y:S02]  /*03c0*/  VIADD R9, R18, 0x1715609d ;  /* 0x1715609d12097836 */ /* 0x000fe40000000000 */
[----:B------:R-:W-:-:S03]  /*03d0*/  IMAD.WIDE.U32 R14, R14, -0x326172a9, RZ ;  /* 0xcd9e8d570e0e7825 */ /* 0x000fc600078e00ff */
[----:B------:R-:W-:Y:S02]  /*03e0*/  LOP3.LUT R9, R23, R10, R9, 0x96, !PT ;  /* 0x0000000a17097212 */ /* 0x000fe400078e9609 */
[----:B------:R-:W-:Y:S02]  /*03f0*/  LOP3.LUT R11, R15, R22, R11, 0x96, !PT ;  /* 0x000000160f0b7212 */ /* 0x000fe400078e960b */
[----:B------:R-:W-:Y:S01]  /*0400*/  IADD3 R10, R19, 0x1fd5c5a3, RZ ;  /* 0x1fd5c5a3130a7810 */ /* 0x000fe20007ffe0ff */
[----:B------:R-:W-:Y:S01]  /*0410*/  IMAD.WIDE.U32 R20, R9, -0x2daee0ad, RZ ;  /* 0xd2511f5309147825 */ /* 0x000fe200078e00ff */
[----:B------:R-:W-:-:S03]  /*0420*/  IADD3 R15, R19, -0x695add53, RZ ;  /* 0x96a522ad130f7810 */ /* 0x000fc60007ffe0ff */
[----:B------:R-:W-:Y:S02]  /*0430*/  VIADD R9, R19, 0x646e171e ;  /* 0x646e171e13097836 */ /* 0x000fe40000000000 */
[----:B------:R-:W-:-:S03]  /*0440*/  IMAD.WIDE.U32 R38, R11, -0x2daee0ad, RZ ;  /* 0xd2511f530b267825 */ /* 0x000fc600078e00ff */
[----:B------:R-:W-:Y:S01]  /*0450*/  LOP3.LUT R12, R21, R12, R9, 0x96, !PT ;  /* 0x0000000c150c7212 */ /* 0x000fe200078e9609 */
[----:B------:R-:W-:Y:S01]  /*0460*/  VIADD R11, R18, 0x5384540f ;  /* 0x5384540f120b7836 */ /* 0x000fe20000000000 */
[----:B------:R-:W-:-:S03]  /*0470*/  LOP3.LUT R20, R39, R20, R10, 0x96, !PT ;  /* 0x0000001427147212 */ /* 0x000fc600078e960a */
[----:B------:R-:W-:-:S04]  /*0480*/  IMAD.WIDE.U32 R12, R12, -0x326172a9, RZ ;  /* 0xcd9e8d570c0c7825 */ /* 0x000fc800078e00ff */
[----:B------:R-:W-:Y:S01]  /*0490*/  IMAD.WIDE.U32 R20, R20, -0x326172a9, RZ ;  /* 0xcd9e8d5714147825 */ /* 0x000fe200078e00ff */
[----:B------:R-:W-:Y:S02]  /*04a0*/  LOP3.LUT R11, R13, R14, R11, 0x96, !PT ;  /* 0x0000000e0d0b7212 */ /* 0x000fe400078e960b */
[----:B------:R-:W-:Y:S01]  /*04b0*/  IADD3 R13, R18, -0xe443238, RZ ;  /* 0xf1bbcdc8120d7810 */ /* 0x000fe20007ffe0ff */
[----:B------:R-:W-:Y:S02]  /*04c0*/  IMAD.MOV.U32 R14, RZ, RZ, R17 ;  /* 0x000000ffff0e7224 */ /* 0x000fe400078e0011 */
[----:B------:R-:W-:Y:S01]  /*04d0*/  IMAD.WIDE.U32 R36, R11, -0x2daee0ad, RZ ;  /* 0xd2511f530b247825 */ /* 0x000fe200078e00ff */
[----:B------:R-:W-:Y:S02]  /*04e0*/  LOP3.LUT R12, R21, R12, R13, 0x96, !PT ;  /* 0x0000000c150c7212 */ /* 0x000fe400078e960d */
[----:B------:R-:W-:Y:S01]  /*04f0*/  MOV R13, R16 ;  /* 0x00000010000d7202 */ /* 0x000fe20000000f00 */
[----:B------:R-:W-:-:S02]  /*0500*/  VIADD R11, R19, 0xdb3d7428 ;  /* 0xdb3d7428130b7836 */ /* 0x000fc40000000000 */
[----:B------:R-:W-:-:S03]  /*0510*/  IMAD.HI.U32 R21, R12, -0x2daee0ad, RZ ;  /* 0xd2511f530c157827 */ /* 0x000fc600078e00ff */
[----:B------:R-:W-:Y:S01]  /*0520*/  LOP3.LUT R38, R37, R38, R11, 0x96, !PT ;  /* 0x0000002625267212 */ /* 0x000fe200078e960b */
[----:B------:R-:W-:Y:S01]  /*0530*/  VIADD R37, R18, 0x8ff34781 ;  /* 0x8ff3478112257836 */ /* 0x000fe20000000000 */
[----:B------:R-:W-:-:S03]  /*0540*/  LOP3.LUT R36, R21, R36, R15, 0x96, !PT ;  /* 0x0000002415247212 */ /* 0x000fc600078e960f */
[----:B------:R-:W-:-:S05]  /*0550*/  IMAD.HI.U32 R22, R38, -0x326172a9, RZ ;  /* 0xcd9e8d5726167827 */ /* 0x000fca00078e00ff */
[----:B------:R-:W-:Y:S01]  /*0560*/  LOP3.LUT R37, R22, R20, R37, 0x96, !PT ;  /* 0x0000001416257212 */ /* 0x000fe200078e9625 */
[----:B------:R-:W-:Y:S06]  /*0570*/  @!P0 BRA `(.L_x_0) ;  /* 0x0000000000188947 */ /* 0x000fec0003800000 */
[----:B------:R-:W-:Y:S01]  /*0580*/  ULDC UR6, c[0x0][0xc] ;  /* 0x0000030000067ab9 */ /* 0x000fe20000000800 */
[----:B------:R-:W-:Y:S01]  /*0590*/  MOV R26, 0x5d0 ;  /* 0x000005d0001a7802 */ /* 0x000fe20000000f00 */
[----:B------:R-:W-:-:S05]  /*05a0*/  IMAD R27, R0, UR6, RZ ;  /* 0x00000006001b7c24 */ /* 0x000fca000f8e02ff */
[----:B------:R-:W-:-:S07]  /*05b0*/  SHF.L.U32 R27, R27, 0x2, RZ ;  /* 0x000000021b1b7819 */ /* 0x000fce00000006ff */
[----:B------:R-:W-:Y:S05]  /*05c0*/  CALL.REL.NOINC `($__internal_0_$__cuda_sm20_div_s64) ;  /* 0x0000004c00ac7944 */ /* 0x000fea0003c00000 */
[----:B------:R-:W-:Y:S05]  /*05d0*/  BRA `(.L_x_1) ;  /* 0x0000000000587947 */ /* 0x000fea0003800000 */
.L_x_0:
[----:B------:R-:W0:Y:S02]  /*05e0*/  LDC R21, c[0x0][0xc] ;  /* 0x00000300ff157b82 */ /* 0x000e240000000800 */
[----:B0-----:R-:W-:-:S04]  /*05f0*/  IMAD R20, R0, R21, RZ ;  /* 0x0000001500147224 */ /* 0x001fc800078e02ff */
[----:B------:R-:W-:-:S04]  /*0600*/  IMAD.SHL.U32 R22, R20, 0x4, RZ ;  /* 0x0000000414167824 */ /* 0x000fc800078e00ff */
[----:B------:R-:W0:Y:S01]  /*0610*/  I2F.U32.RP R23, R22 ;  /* 0x0000001600177306 */ /* 0x000e220000209000 */
[----:B------:R-:W-:Y:S01]  /*0620*/  IMAD.MOV R25, RZ, RZ, -R22 ;  /* 0x000000ffff197224 */ /* 0x000fe200078e0a16 */
[----:B------:R-:W-:-:S06]  /*0630*/  ISETP.NE.U32.AND P2, PT, R22, RZ, PT ;  /* 0x000000ff1600720c */ /* 0x000fcc0003f45070 */
[----:B0-----:R-:W0:Y:S02]  /*0640*/  MUFU.RCP R23, R23 ;  /* 0x0000001700177308 */ /* 0x001e240000001000 */
[----:B0-----:R-:W-:-:S06]  /*0650*/  IADD3 R20, R23, 0xffffffe, RZ ;  /* 0x0ffffffe17147810 */ /* 0x001fcc0007ffe0ff */
[----:B------:R0:W1:Y:S02]  /*0660*/  F2I.FTZ.U32.TRUNC.NTZ R21, R20 ;  /* 0x0000001400157305 */ /* 0x000064000021f000 */
[----:B0-----:R-:W-:Y:S01]  /*0670*/  MOV R20, RZ ;  /* 0x000000ff00147202 */ /* 0x001fe20000000f00 */
[----:B-1----:R-:W-:-:S04]  /*0680*/  IMAD R25, R25, R21, RZ ;  /* 0x0000001519197224 */ /* 0x002fc800078e02ff */
[----:B------:R-:W-:-:S06]  /*0690*/  IMAD.HI.U32 R21, R21, R25, R20 ;  /* 0x0000001915157227 */ /* 0x000fcc00078e0014 */
[----:B------:R-:W-:-:S04]  /*06a0*/  IMAD.HI.U32 R20, R21, UR4, RZ ;  /* 0x0000000415147c27 */ /* 0x000fc8000f8e00ff */
[----:B------:R-:W-:-:S04]  /*06b0*/  IMAD.MOV R21, RZ, RZ, -R20 ;  /* 0x000000ffff157224 */ /* 0x000fc800078e0a14 */
[----:B------:R-:W-:-:S05]  /*06c0*/  IMAD R21, R22, R21, UR4 ;  /* 0x0000000416157e24 */ /* 0x000fca000f8e0215 */
[----:B------:R-:W-:-:S13]  /*06d0*/  ISETP.GE.U32.AND P0, PT, R21, R22, PT ;  /* 0x000000161500720c */ /* 0x000fda0003f06070 */
[----:B------:R-:W-:Y:S01]  /*06e0*/  @P0 IADD3 R21, -R22, R21, RZ ;  /* 0x0000001516150210 */ /* 0x000fe20007ffe1ff */
[----:B------:R-:W-:-:S03]  /*06f0*/  @P0 VIADD R20, R20, 0x1 ;  /* 0x0000000114140836 */ /* 0x000fc60000000000 */
[----:B------:R-:W-:Y:S01]  /*0700*/  ISETP.GE.U32.AND P1, PT, R21, R22, PT ;  /* 0x000000161500720c */ /* 0x000fe20003f26070 */
[----:B------:R-:W-:-:S12]  /*0710*/  IMAD.MOV.U32 R21, RZ, RZ, RZ ;  /* 0x000000ffff157224 */ /* 0x000fd800078e00ff */
[----:B------:R-:W-:Y:S02]  /*0720*/  @P1 IADD3 R20, R20, 0x1, RZ ;  /* 0x0000000114141810 */ /* 0x000fe40007ffe0ff */
[----:B------:R-:W-:-:S07]  /*0730*/  @!P2 LOP3.LUT R20, RZ, R22, RZ, 0x33, !PT ;  /* 0x00000016ff14a212 */ /* 0x000fce00078e33ff */
.L_x_1:
[----:B------:R-:W-:Y:S01]  /*0740*/  ULDC UR4, c[0x0][0xc] ;  /* 0x0000030000047ab9 */ /* 0x000fe20000000800 */
[----:B------:R-:W-:Y:S01]  /*0750*/  IADD3 R25, P0, R20, 0x1, RZ ;  /* 0x0000000114197810 */ /* 0x000fe20007f1e0ff */
[----:B------:R-:W-:-:S03]  /*0760*/  IMAD.WIDE.U32 R22, R0, UR4, RZ ;  /* 0x0000000400167c25 */ /* 0x000fc6000f8e00ff */
[----:B------:R-:W-:Y:S01]  /*0770*/  IADD3.X R27, RZ, R21, RZ, P0, !PT ;  /* 0x00000015ff1b7210 */ /* 0x000fe200007fe4ff */
[-C--:B------:R-:W-:Y:S02]  /*0780*/  IMAD R23, R23, R25.reuse, RZ ;  /* 0x0000001917177224 */ /* 0x080fe400078e02ff */
[----:B------:R-:W-:-:S04]  /*0790*/  IMAD.WIDE.U32 R20, R22, R25, RZ ;  /* 0x0000001916147225 */ /* 0x000fc800078e00ff */
[----:B------:R-:W-:Y:S02]  /*07a0*/  IMAD R23, R22, R27, R23 ;  /* 0x0000001b16177224 */ /* 0x000fe400078e0217 */
[----:B------:R-:W-:-:S03]  /*07b0*/  IMAD.SHL.U32 R28, R20, 0x4, RZ ;  /* 0x00000004141c7824 */ /* 0x000fc600078e00ff */
[----:B------:R-:W-:Y:S02]  /*07c0*/  IADD3 R29, R21, R23, RZ ;  /* 0x00000017151d7210 */ /* 0x000fe40007ffe0ff */
[----:B------:R-:W-:Y:S02]  /*07d0*/  ISETP.GE.U32.AND P0, PT, R13, R28, PT ;  /* 0x0000001c0d00720c */ /* 0x000fe40003f06070 */
[----:B------:R-:W-:-:S04]  /*07e0*/  SHF.L.U64.HI R29, R20, 0x2, R29 ;  /* 0x00000002141d7819 */ /* 0x000fc8000001021d */
[----:B------:R-:W-:-:S13]  /*07f0*/  ISETP.GE.AND.EX P0, PT, R14, R29, PT, P0 ;  /* 0x0000001d0e00720c */ /* 0x000fda0003f06300 */
[----:B------:R-:W-:Y:S05]  /*0800*/  @P0 EXIT ;  /* 0x000000000000094d */ /* 0x000fea0003800000 */
[----:B------:R-:W0:Y:S01]  /*0810*/  LDC R31, c[0x0][0x238] ;  /* 0x00008e00ff1f7b82 */ /* 0x000e220000000800 */
[----:B------:R-:W-:Y:S01]  /*0820*/  IMAD R38, R38, -0x326172a9, RZ ;  /* 0xcd9e8d5726267824 */ /* 0x000fe200078e02ff */
[----:B------:R-:W-:Y:S01]  /*0830*/  LOP3.LUT R30, R30, 0x3, RZ, 0xc0, !PT ;  /* 0x000000031e1e7812 */ /* 0x000fe200078ec0ff */
[----:B------:R-:W-:Y:S01]  /*0840*/  ULDC UR57, c[0x0][0x23c] ;  /* 0x00008f0000397ab9 */ /* 0x000fe20000000800 */
[----:B------:R-:W-:Y:S01]  /*0850*/  ULDC UR56, c[0x0][0x368] ;  /* 0x0000da0000387ab9 */ /* 0x000fe20000000800 */
[----:B------:R-:W-:Y:S01]  /*0860*/  ULDC UR55, c[0x0][0x250] ;  /* 0x0000940000377ab9 */ /* 0x000fe20000000800 */
[----:B------:R-:W-:Y:S01]  /*0870*/  ULDC UR54, c[0x0][0x36c] ;  /* 0x0000db0000367ab9 */ /* 0x000fe20000000800 */
[----:B------:R-:W-:Y:S01]  /*0880*/  ULDC UR53, c[0x0][0x254] ;  /* 0x0000950000357ab9 */ /* 0x000fe20000000800 */
[----:B------:R-:W1:Y:S01]  /*0890*/  LDC.64 R20, c[0x0][0x3d8] ;  /* 0x0000f600ff147b82 */ /* 0x000e620000000a00 */
[----:B------:R-:W-:Y:S01]  /*08a0*/  ULDC UR52, c[0x0][0x370] ;  /* 0x0000dc0000347ab9 */ /* 0x000fe20000000800 */
[----:B------:R-:W-:Y:S01]  /*08b0*/  ULDC UR51, c[0x0][0x268] ;  /* 0x00009a0000337ab9 */ /* 0x000fe20000000800 */
[----:B------:R-:W-:Y:S01]  /*08c0*/  ULDC UR50, c[0x0][0x374] ;  /* 0x0000dd0000327ab9 */ /* 0x000fe20000000800 */
[----:B------:R-:W-:Y:S01]  /*08d0*/  ULDC UR49, c[0x0][0x26c] ;  /* 0x00009b0000317ab9 */ /* 0x000fe20000000800 */
[----:B------:R-:W-:Y:S01]  /*08e0*/  ULDC UR48, c[0x0][0x378] ;  /* 0x0000de0000307ab9 */ /* 0x000fe20000000800 */
[----:B------:R-:W-:Y:S01]  /*08f0*/  ULDC UR47, c[0x0][0x280] ;  /* 0x0000a000002f7ab9 */ /* 0x000fe20000000800 */
[----:B------:R-:W-:Y:S01]  /*0900*/  ULDC UR46, c[0x0][0x37c] ;  /* 0x0000df00002e7ab9 */ /* 0x000fe20000000800 */
[----:B------:R-:W2:Y:S01]  /*0910*/  LDC.64 R22, c[0x0][0x210] ;  /* 0x00008400ff167b82 */ /* 0x000ea20000000a00 */
[----:B------:R-:W-:Y:S01]  /*0920*/  ULDC UR45, c[0x0][0x284] ;  /* 0x0000a100002d7ab9 */ /* 0x000fe20000000800 */
        /* <DEDUP_REMOVED lines=37> */
[----:B0-----:R-:W-:-:S05]  /*0b80*/  ULDC.64 UR32, c[0x0][0x240] ;  /* 0x0000900000207ab9 */ /* 0x001fca0000000a00 */
.L_x_17:
[----:B------:R-:W-:Y:S01]  /*0b90*/  VIADD R2, R2, 0x1 ;  /* 0x0000000102027836 */ /* 0x000fe20000000000 */
[----:B------:R-:W-:Y:S03]  /*0ba0*/  BSSY B0, `(.L_x_2) ;  /* 0x000000c000007945 */ /* 0x000fe60003800000 */
[C---:B------:R-:W-:Y:S01]  /*0bb0*/  IMAD.HI.U32 R25, R2.reuse, -0x2daee0ad, RZ ;  /* 0xd2511f5302197827 */ /* 0x040fe200078e00ff */
[----:B------:R-:W-:-:S13]  /*0bc0*/  ISETP.NE.AND P0, PT, R2, RZ, PT ;  /* 0x000000ff0200720c */ /* 0x000fda0003f05270 */
[----:B0-----:R-:W-:Y:S05]  /*0bd0*/  @P0 BRA `(.L_x_3) ;  /* 0x0000000000200947 */ /* 0x001fea0003800000 */
[----:B------:R-:W-:-:S04]  /*0be0*/  IADD3 R3, R3, 0x1, RZ ;  /* 0x0000000103037810 */ /* 0x000fc80007ffe0ff */
[----:B------:R-:W-:-:S13]  /*0bf0*/  ISETP.NE.AND P0, PT, R3, RZ, PT ;  /* 0x000000ff0300720c */ /* 0x000fda0003f05270 */
[----:B------:R-:W-:Y:S01]  /*0c00*/  @!P0 VIADD R16, R16, 0x1 ;  /* 0x0000000110108836 */ /* 0x000fe20000000000 */
[----:B------:R-:W-:Y:S02]  /*0c10*/  @!P0 IADD3 R24, R17, 0x1, RZ ;  /* 0x0000000111188810 */ /* 0x000fe40007ffe0ff */
[----:B------:R-:W-:Y:S02]  /*0c20*/  @!P0 MOV R3, RZ ;  /* 0x000000ff00038202 */ /* 0x000fe40000000f00 */
[----:B------:R-:W-:-:S13]  /*0c30*/  ISETP.NE.AND P1, PT, R16, RZ, !P0 ;  /* 0x000000ff1000720c */ /* 0x000fda0004725270 */
[----:B------:R-:W-:-:S04]  /*0c40*/  @P1 IMAD.MOV R24, RZ, RZ, R17 ;  /* 0x000000ffff181224 */ /* 0x000fc800078e0211 */
[----:B------:R-:W-:-:S07]  /*0c50*/  @!P0 IMAD.MOV.U32 R17, RZ, RZ, R24 ;  /* 0x000000ffff118224 */ /* 0x000fce00078e0018 */
.L_x_3:
[----:B------:R-:W-:Y:S05]  /*0c60*/  BSYNC B0 ;  /* 0x0000000000007941 */ /* 0x000fea0003800000 */
.L_x_2:
[----:B------:R-:W-:Y:S01]  /*0c70*/  IMAD.HI.U32 R24, R16, -0x326172a9, RZ ;  /* 0xcd9e8d5710187827 */ /* 0x000fe200078e00ff */
[----:B------:R-:W-:Y:S02]  /*0c80*/  LOP3.LUT R25, R25, R17, R19, 0x96, !PT ;  /* 0x0000001119197212 */ /* 0x000fe400078e9613 */
[----:B------:R-:W-:Y:S01]  /*0c90*/  IADD3 R26, R18, -0x61c88647, RZ ;  /* 0x9e3779b9121a7810 */ /* 0x000fe20007ffe0ff */
[----:B------:R-:W-:Y:S01]  /*0ca0*/  IMAD R27, R16, -0x326172a9, RZ ;  /* 0xcd9e8d57101b7824 */ /* 0x000fe200078e02ff */
[----:B------:R-:W-:Y:S01]  /*0cb0*/  LOP3.LUT R34, R24, R3, R18, 0x96, !PT ;  /* 0x0000000318227212 */ /* 0x000fe200078e9612 */
[----:B------:R-:W-:Y:S01]  /*0cc0*/  IMAD.WIDE.U32 R24, R25, -0x326172a9, RZ ;  /* 0xcd9e8d5719187825 */ /* 0x000fe200078e00ff */
[----:B------:R-:W-:Y:S02]  /*0cd0*/  ISETP.NE.AND P0, PT, R30, 0x1, PT ;  /* 0x000000011e00780c */ /* 0x000fe40003f05270 */
[----:B------:R-:W-:Y:S01]  /*0ce0*/  MOV R39, R36 ;  /* 0x0000002400277202 */ /* 0x000fe20000000f00 */
[----:B------:R-:W-:Y:S01]  /*0cf0*/  IMAD R33, R2, -0x2daee0ad, RZ ;  /* 0xd2511f5302217824 */ /* 0x000fe200078e02ff */
[----:B------:R-:W-:Y:S01]  /*0d00*/  LOP3.LUT R27, R25, R27, R26, 0x96, !PT ;  /* 0x0000001b191b7212 */ /* 0x000fe200078e961a */
[----:B------:R-:W-:-:S05]  /*0d10*/  IMAD.WIDE.U32 R34, R34, -0x2daee0ad, RZ ;  /* 0xd2511f5322227825 */ /* 0x000fca00078e00ff */
[----:B------:R-:W-:Y:S01]  /*0d20*/  LOP3.LUT R26, R35, R33, R4, 0x96, !PT ;  /* 0x00000021231a7212 */ /* 0x000fe200078e9604 */
[----:B------:R-:W-:-:S04]  /*0d30*/  IMAD.WIDE.U32 R32, R27, -0x2daee0ad, RZ ;  /* 0xd2511f531b207825 */ /* 0x000fc800078e00ff */
[----:B------:R-:W-:Y:S01]  /*0d40*/  IMAD.WIDE.U32 R26, R26, -0x326172a9, RZ ;  /* 0xcd9e8d571a1a7825 */ /* 0x000fe200078e00ff */
[----:B------:R-:W-:Y:S02]  /*0d50*/  LOP3.LUT R25, R33, R34, R5, 0x96, !PT ;  /* 0x0000002221197212 */ /* 0x000fe400078e9605 */
[C---:B------:R-:W-:Y:S01]  /*0d60*/  IADD3 R33, R18.reuse, -0x255992d5, RZ ;  /* 0xdaa66d2b12217810 */ /* 0x040fe20007ffe0ff */
[----:B------:R-:W-:-:S05]  /*0d70*/  VIADD R35, R18, 0x3c6ef372 ;  /* 0x3c6ef37212237836 */ /* 0x000fca0000000000 */
[----:B------:R-:W-:Y:S01]  /*0d80*/  LOP3.LUT R34, R27, R24, R35, 0x96, !PT ;  /* 0x000000181b227212 */ /* 0x000fe200078e9623 */
[----:B------:R-:W-:-:S04]  /*0d90*/  IMAD.WIDE.U32 R24, R25, -0x326172a9, RZ ;  /* 0xcd9e8d5719187825 */ /* 0x000fc800078e00ff */
[----:B------:R-:W-:Y:S01]  /*0da0*/  IMAD.WIDE.U32 R34, R34, -0x2daee0ad, RZ ;  /* 0xd2511f5322227825 */ /* 0x000fe200078e00ff */
[----:B------:R-:W-:-:S04]  /*0db0*/  LOP3.LUT R33, R25, R26, R33, 0x96, !PT ;  /* 0x0000001a19217212 */ /* 0x000fc800078e9621 */
[----:B------:R-:W-:Y:S01]  /*0dc0*/  LOP3.LUT R26, R35, R32, R6, 0x96, !PT ;  /* 0x00000020231a7212 */ /* 0x000fe200078e9606 */
[----:B------:R-:W-:-:S04]  /*0dd0*/  IMAD.WIDE.U32 R32, R33, -0x2daee0ad, RZ ;  /* 0xd2511f5321207825 */ /* 0x000fc800078e00ff */
[----:B------:R-:W-:Y:S01]  /*0de0*/  IMAD.WIDE.U32 R26, R26, -0x326172a9, RZ ;  /* 0xcd9e8d571a1a7825 */ /* 0x000fe200078e00ff */
[----:B------:R-:W-:Y:S02]  /*0df0*/  LOP3.LUT R25, R33, R34, R7, 0x96, !PT ;  /* 0x0000002221197212 */ /* 0x000fe400078e9607 */
[C---:B------:R-:W-:Y:S01]  /*0e00*/  IADD3 R33, R18.reuse, 0x1715609d, RZ ;  /* 0x1715609d12217810 */ /* 0x040fe20007ffe0ff */
        /* <DEDUP_REMOVED lines=8> */
[----:B------:R-:W-:-:S03]  /*0e90*/  LOP3.LUT R25, R33, R34, R9, 0x96, !PT ;  /* 0x0000002221197212 */ /* 0x000fc600078e9609 */
[----:B------:R-:W-:-:S05]  /*0ea0*/  VIADD R35, R18, 0xb54cda56 ;  /* 0xb54cda5612237836 */ /* 0x000fca0000000000 */
[----:B------:R-:W-:Y:S01]  /*0eb0*/  LOP3.LUT R34, R27, R24, R35, 0x96, !PT ;  /* 0x000000181b227212 */ /* 0x000fe200078e9623 */
[----:B------:R-:W-:Y:S01]  /*0ec0*/  IMAD.WIDE.U32 R24, R25, -0x326172a9, RZ ;  /* 0xcd9e8d5719187825 */ /* 0x000fe200078e00ff */
[----:B------:R-:W-:-:S03]  /*0ed0*/  IADD3 R27, R18, 0x5384540f, RZ ;  /* 0x5384540f121b7810 */ /* 0x000fc60007ffe0ff */
[----:B------:R-:W-:Y:S01]  /*0ee0*/  IMAD.WIDE.U32 R34, R34, -0x2daee0ad, RZ ;  /* 0xd2511f5322227825 */ /* 0x000fe200078e00ff */
[----:B------:R-:W-:-:S04]  /*0ef0*/  LOP3.LUT R26, R25, R26, R27, 0x96, !PT ;  /* 0x0000001a191a7212 */ /* 0x000fc800078e961b */
[----:B------:R-:W-:Y:S01]  /*0f00*/  LOP3.LUT R32, R35, R32, R10, 0x96, !PT ;  /* 0x0000002023207212 */ /* 0x000fe200078e960a */
[----:B------:R-:W-:-:S04]  /*0f10*/  IMAD.WIDE.U32 R26, R26, -0x2daee0ad, RZ ;  /* 0xd2511f531a1a7825 */ /* 0x000fc800078e00ff */
[----:B------:R-:W-:Y:S01]  /*0f20*/  IMAD.WIDE.U32 R32, R32, -0x326172a9, RZ ;  /* 0xcd9e8d5720207825 */ /* 0x000fe200078e00ff */
[----:B------:R-:W-:-:S03]  /*0f30*/  LOP3.LUT R25, R27, R34, R11, 0x96, !PT ;  /* 0x000000221b197212 */ /* 0x000fc600078e960b */
[----:B------:R-:W-:Y:S02]  /*0f40*/  VIADD R35, R18, 0xf1bbcdc8 ;  /* 0xf1bbcdc812237836 */ /* 0x000fe40000000000 */
[----:B------:R-:W-:Y:S02]  /*0f50*/  IMAD R27, R12, -0x2daee0ad, RZ ;  /* 0xd2511f530c1b7824 */ /* 0x000fe400078e02ff */
[----:B------:R-:W-:Y:S01]  /*0f60*/  IMAD.MOV.U32 R34, RZ, RZ, R38 ;  /* 0x000000ffff227224 */ /* 0x000fe200078e0026 */
[----:B------:R-:W-:Y:S01]  /*0f70*/  LOP3.LUT R12, R33, R24, R35, 0x96, !PT ;  /* 0x00000018210c7212 */ /* 0x000fe200078e9623 */
[----:B------:R-:W-:Y:S01]  /*0f80*/  IMAD.WIDE.U32 R24, R25, -0x326172a9, RZ ;  /* 0xcd9e8d5719187825 */ /* 0x000fe200078e00ff */
[----:B------:R-:W-:-:S03]  /*0f90*/  IADD3 R35, R18, -0x700cb87f, RZ ;  /* 0x8ff3478112237810 */ /* 0x000fc60007ffe0ff */
[----:B------:R-:W-:Y:S01]  /*0fa0*/  IMAD.HI.U32 R33, R12, -0x2daee0ad, RZ ;  /* 0xd2511f530c217827 */ /* 0x000fe200078e00ff */
[----:B------:R-:W-:-:S04]  /*0fb0*/  LOP3.LUT R32, R25, R32, R35, 0x96, !PT ;  /* 0x0000002019207212 */ /* 0x000fc800078e9623 */
[----:B------:R-:W-:Y:S01]  /*0fc0*/  LOP3.LUT R33, R33, R26, R15, 0x96, !PT ;  /* 0x0000001a21217212 */ /* 0x000fe200078e960f */
[----:B------:R-:W-:Y:S01]  /*0fd0*/  IMAD.MOV.U32 R26, RZ, RZ, R27 ;  /* 0x000000ffff1a7224 */ /* 0x000fe200078e001b */
[----:B------:R-:W-:Y:S01]  /*0fe0*/  MOV R35, R32 ;  /* 0x0000002000237202 */ /* 0x000fe20000000f00 */
[----:B------:R-:W-:Y:S06]  /*0ff0*/  @!P0 BRA `(.L_x_4) ;  /* 0x0000000000408947 */ /* 0x000fec0003800000 */
[----:B------:R-:W-:-:S13]  /*1000*/  ISETP.NE.AND P0, PT, R30, 0x2, PT ;  /* 0x000000021e00780c */ /* 0x000fda0003f05270 */
[----:B------:R-:W-:Y:S05]  /*1010*/  @!P0 BRA `(.L_x_5) ;  /* 0x0000000000288947 */ /* 0x000fea0003800000 */
[----:B------:R-:W-:Y:S01]  /*1020*/  ISETP.NE.AND P0, PT, R30, 0x3, PT ;  /* 0x000000031e00780c */ /* 0x000fe20003f05270 */
[----:B------:R-:W-:Y:S01]  /*1030*/  IMAD.MOV.U32 R34, RZ, RZ, R27 ;  /* 0x000000ffff227224 */ /* 0x000fe200078e001b */
[----:B------:R-:W-:Y:S01]  /*1040*/  MOV R39, R32 ;  /* 0x0000002000277202 */ /* 0x000fe20000000f00 */
[----:B------:R-:W-:Y:S01]  /*1050*/  IMAD.MOV.U32 R26, RZ, RZ, R24 ;  /* 0x000000ffff1a7224 */ /* 0x000fe200078e0018 */
[----:B------:R-:W-:-:S09]  /*1060*/  MOV R35, R33 ;  /* 0x0000002100237202 */ /* 0x000fd20000000f00 */
[----:B------:R-:W-:Y:S01]  /*1070*/  @P0 IMAD.MOV.U32 R34, RZ, RZ, R37 ;  /* 0x000000ffff220224 */ /* 0x000fe200078e0025 */
[----:B------:R-:W-:Y:S01]  /*1080*/  @P0 MOV R39, R38 ;  /* 0x0000002600270202 */ /* 0x000fe20000000f00 */
[----:B------:R-:W-:Y:S01]  /*1090*/  @P0 IMAD.MOV.U32 R26, RZ, RZ, R36 ;  /* 0x000000ffff1a0224 */ /* 0x000fe200078e0024 */
[----:B------:R-:W-:Y:S01]  /*10a0*/  @P0 MOV R35, R27 ;  /* 0x0000001b00230202 */ /* 0x000fe20000000f00 */
[----:B------:R-:W-:Y:S06]  /*10b0*/  BRA `(.L_x_4) ;  /* 0x0000000000107947 */ /* 0x000fec0003800000 */
.L_x_5:
[----:B------:R-:W-:Y:S01]  /*10c0*/  IMAD.MOV.U32 R34, RZ, RZ, R36 ;  /* 0x000000ffff227224 */ /* 0x000fe200078e0024 */
[----:B------:R-:W-:Y:S01]  /*10d0*/  MOV R39, R27 ;  /* 0x0000001b00277202 */ /* 0x000fe20000000f00 */
[----:B------:R-:W-:Y:S01]  /*10e0*/  IMAD.MOV.U32 R26, RZ, RZ, R32 ;  /* 0x000000ffff1a7224 */ /* 0x000fe200078e0020 */
[----:B------:R-:W-:-:S07]  /*10f0*/  MOV R35, R24 ;  /* 0x0000001800237202 */ /* 0x000fce0000000f00 */
.L_x_4:
[----:B------:R-:W-:Y:S01]  /*1100*/  I2FP.F32.U32 R34, R34 ;  /* 0x0000002200227245 */ /* 0x000fe20000201000 */
[----:B------:R-:W-:Y:S01]  /*1110*/  IMAD.MOV.U32 R41, RZ, RZ, 0x2f800000 ;  /* 0x2f800000ff297424 */ /* 0x000fe200078e00ff */
[----:B--2---:R-:W-:Y:S01]  /*1120*/  ISETP.GE.U32.AND P0, PT, R13, R22, PT ;  /* 0x000000160d00720c */ /* 0x004fe20003f06070 */
[----:B------:R-:W-:Y:S01]  /*1130*/  HFMA2.MMA R38, -RZ, RZ, 0.1495361328125, 0.0004794597625732421875 ;  /* 0x30c90fdbff267435 */ /* 0x000fe200000001ff */
[----:B------:R-:W-:Y:S01]  /*1140*/  I2FP.F32.U32 R36, R39 ;  /* 0x0000002700247245 */ /* 0x000fe20000201000 */
[----:B------:R-:W-:Y:S01]  /*1150*/  FFMA.FTZ R27, R34, R41, 1.1641532182693481445e-10 ;  /* 0x2f000000221b7423 */ /* 0x000fe20000010029 */
[----:B------:R-:W-:Y:S01]  /*1160*/  ISETP.GE.AND.EX P0, PT, R14, R23, PT, P0 ;  /* 0x000000170e00720c */ /* 0x000fe20003f06300 */
[----:B------:R-:W-:Y:S01]  /*1170*/  BSSY B0, `(.L_x_6) ;  /* 0x0000103000007945 */ /* 0x000fe20003800000 */
[----:B------:R-:W-:Y:S02]  /*1180*/  I2FP.F32.U32 R26, R26 ;  /* 0x0000001a001a7245 */ /* 0x000fe40000201000 */
[----:B------:R-:W-:Y:S01]  /*1190*/  I2FP.F32.U32 R37, R35 ;  /* 0x0000002300257245 */ /* 0x000fe20000201000 */
[----:B------:R-:W0:Y:S02]  /*11a0*/  MUFU.LG2 R27, R27 ;  /* 0x0000001b001b7308 */ /* 0x000e240000000c00 */
[----:B------:R-:W-:Y:S01]  /*11b0*/  FFMA.FTZ R35, R26, R41, 1.1641532182693481445e-10 ;  /* 0x2f0000001a237423 */ /* 0x000fe20000010029 */
[-C--:B------:R-:W-:Y:S01]  /*11c0*/  FFMA.FTZ R36, R36, R38.reuse, 7.314590599882819788e-10 ;  /* 0x30490fdb24247423 */ /* 0x080fe20000010026 */
[----:B------:R-:W-:Y:S01]  /*11d0*/  FFMA.FTZ R37, R37, R38, 7.314590599882819788e-10 ;  /* 0x30490fdb25257423 */ /* 0x000fe20000010026 */
[----:B0-----:R-:W-:-:S04]  /*11e0*/  FMUL.FTZ R34, R27, 0.69314718246459960938 ;  /* 0x3f3172181b227820 */ /* 0x001fc80000410000 */
[----:B------:R-:W-:-:S06]  /*11f0*/  FMUL.FTZ R34, R34, -2 ;  /* 0xc000000022227820 */ /* 0x000fcc0000410000 */
[----:B------:R-:W0:Y:S01]  /*1200*/  MUFU.SQRT R34, R34 ;  /* 0x0000002200227308 */ /* 0x000e220000002000 */
[----:B------:R-:W-:Y:S05]  /*1210*/  @P0 BRA `(.L_x_7) ;  /* 0x0000000c00e00947 */ /* 0x000fea0003800000 */
[----:B------:R-:W-:Y:S01]  /*1220*/  FMUL.RZ R26, R36, 0.15915493667125701904 ;  /* 0x3e22f983241a7820 */ /* 0x000fe2000040c000 */
[----:B------:R-:W-:Y:S01]  /*1230*/  ISETP.NE.AND P0, PT, R31, RZ, PT ;  /* 0x000000ff1f00720c */ /* 0x000fe20003f05270 */
[----:B------:R-:W-:Y:S02]  /*1240*/  IMAD.MOV.U32 R38, RZ, RZ, RZ ;  /* 0x000000ffff267224 */ /* 0x000fe400078e00ff */
[----:B------:R-:W0:Y:S02]  /*1250*/  MUFU.SIN R39, R26 ;  /* 0x0000001a00277308 */ /* 0x000e240000000400 */
[----:B0-----:R-:W-:-:S08]  /*1260*/  FMUL.FTZ R39, R34, R39 ;  /* 0x0000002722277220 */ /* 0x001fd00000410000 */
[----:B------:R-:W-:Y:S05]  /*1270*/  @!P0 BRA `(.L_x_8) ;  /* 0x0000000c00b08947 */ /* 0x000fea0003800000 */
[----:B------:R-:W-:Y:S01]  /*1280*/  MOV R26, RZ ;  /* 0x000000ff001a7202 */ /* 0x000fe20000000f00 */
[----:B------:R-:W-:Y:S01]  /*1290*/  IMAD.MOV.U32 R27, RZ, RZ, R13 ;  /* 0x000000ffff1b7224 */ /* 0x000fe200078e000d */
[----:B------:R-:W-:-:S03]  /*12a0*/  ISETP.NE.AND P0, PT, R31, 0x1, PT ;  /* 0x000000011f00780c */ /* 0x000fc60003f05270 */
[----:B------:R-:W-:-:S05]  /*12b0*/  IMAD.HI.U32 R26, R13, UR32, R26 ;  /* 0x000000200d1a7c27 */ /* 0x000fca000f8e001a */
[----:B------:R-:W-:-:S04]  /*12c0*/  SHF.R.U32.HI R40, RZ, UR33, R26 ;  /* 0x00000021ff287c19 */ /* 0x000fc8000801161a */
[----:B------:R-:W-:-:S05]  /*12d0*/  IADD3 R38, -R40, RZ, RZ ;  /* 0x000000ff28267210 */ /* 0x000fca0007ffe1ff */
[----:B------:R-:W-:-:S04]  /*12e0*/  IMAD R38, R38, UR57, R13 ;  /* 0x0000003926267c24 */ /* 0x000fc8000f8e020d */
[----:B------:R-:W-:Y:S01]  /*12f0*/  IMAD R38, R38, UR56, RZ ;  /* 0x0000003826267c24 */ /* 0x000fe2000f8e02ff */
[----:B------:R-:W-:Y:S06]  /*1300*/  @!P0 BRA `(.L_x_8) ;  /* 0x0000000c008c8947 */ /* 0x000fec0003800000 */
[----:B------:R-:W-:Y:S01]  /*1310*/  MOV R27, R40 ;  /* 0x00000028001b7202 */ /* 0x000fe20000000f00 */
[----:B------:R-:W-:Y:S01]  /*1320*/  IMAD.MOV.U32 R26, RZ, RZ, RZ ;  /* 0x000000ffff1a7224 */ /* 0x000fe200078e00ff */
[----:B------:R-:W-:Y:S01]  /*1330*/  ULDC.64 UR34, c[0x0][0x248] ;  /* 0x0000920000227ab9 */ /* 0x000fe20000000a00 */
[----:B------:R-:W-:Y:S02]  /*1340*/  ISETP.NE.AND P0, PT, R31, 0x2, PT ;  /* 0x000000021f00780c */ /* 0x000fe40003f05270 */
[----:B------:R-:W-:-:S05]  /*1350*/  IMAD.HI.U32 R41, R40, UR35, R26 ;  /* 0x0000002328297c27 */ /* 0x000fca000f8e001a */
[----:B------:R-:W-:-:S05]  /*1360*/  SHF.R.U32.HI R41, RZ, UR55, R41 ;  /* 0x00000037ff297c19 */ /* 0x000fca0008011629 */
[----:B------:R-:W-:-:S04]  /*1370*/  IMAD.MOV R27, RZ, RZ, -R41 ;  /* 0x000000ffff1b7224 */ /* 0x000fc800078e0a29 */
[----:B------:R-:W-:-:S04]  /*1380*/  IMAD R27, R27, UR34, R40 ;  /* 0x000000221b1b7c24 */ /* 0x000fc8000f8e0228 */
[----:B------:R-:W-:Y:S01]  /*1390*/  IMAD R38, R27, UR54, R38 ;  /* 0x000000361b267c24 */ /* 0x000fe2000f8e0226 */
[----:B------:R-:W-:Y:S06]  /*13a0*/  @!P0 BRA `(.L_x_8) ;  /* 0x0000000c00648947 */ /* 0x000fec0003800000 */
[----:B------:R-:W-:Y:S01]  /*13b0*/  HFMA2.MMA R26, -RZ, RZ, 0, 0 ;  /* 0x00000000ff1a7435 */ /* 0x000fe200000001ff */
[----:B------:R-:W-:Y:S01]  /*13c0*/  IMAD.MOV.U32 R27, RZ, RZ, R41 ;  /* 0x000000ffff1b7224 */ /* 0x000fe200078e0029 */
[----:B------:R-:W-:Y:S01]  /*13d0*/  ULDC.64 UR34, c[0x0][0x258] ;  /* 0x0000960000227ab9 */ /* 0x000fe20000000a00 */
[----:B------:R-:W-:-:S07]  /*13e0*/  ISETP.NE.AND P0, PT, R31, 0x3, PT ;  /* 0x000000031f00780c */ /* 0x000fce0003f05270 */
[----:B------:R-:W-:-:S05]  /*13f0*/  IMAD.HI.U32 R27, R41, UR34, R26 ;  /* 0x00000022291b7c27 */ /* 0x000fca000f8e001a */
[----:B------:R-:W-:-:S04]  /*1400*/  SHF.R.U32.HI R27, RZ, UR35, R27 ;  /* 0x00000023ff1b7c19 */ /* 0x000fc8000801161b */
[----:B------:R-:W-:-:S05]  /*1410*/  IADD3 R26, -R27, RZ, RZ ;  /* 0x000000ff1b1a7210 */ /* 0x000fca0007ffe1ff */
[----:B------:R-:W-:-:S04]  /*1420*/  IMAD R41, R26, UR53, R41 ;  /* 0x000000351a297c24 */ /* 0x000fc8000f8e0229 */
[----:B------:R-:W-:Y:S01]  /*1430*/  IMAD R38, R41, UR52, R38 ;  /* 0x0000003429267c24 */ /* 0x000fe2000f8e0226 */
[----:B------:R-:W-:Y:S06]  /*1440*/  @!P0 BRA `(.L_x_8) ;  /* 0x0000000c003c8947 */ /* 0x000fec0003800000 */
[----:B------:R-:W-:Y:S01]  /*1450*/  IMAD.MOV.U32 R26, RZ, RZ, RZ ;  /* 0x000000ffff1a7224 */ /* 0x000fe200078e00ff */
[----:B------:R-:W-:Y:S01]  /*1460*/  ULDC.64 UR34, c[0x0][0x260] ;  /* 0x0000980000227ab9 */ /* 0x000fe20000000a00 */
[----:B------:R-:W-:Y:S02]  /*1470*/  ISETP.NE.AND P0, PT, R31, 0x4, PT ;  /* 0x000000041f00780c */ /* 0x000fe40003f05270 */
[----:B------:R-:W-:-:S05]  /*1480*/  IMAD.HI.U32 R41, R27, UR35, R26 ;  /* 0x000000231b297c27 */ /* 0x000fca000f8e001a */
[----:B------:R-:W-:-:S04]  /*1490*/  SHF.R.U32.HI R41, RZ, UR51, R41 ;  /* 0x00000033ff297c19 */ /* 0x000fc80008011629 */
[----:B------:R-:W-:-:S05]  /*14a0*/  IADD3 R26, -R41, RZ, RZ ;  /* 0x000000ff291a7210 */ /* 0x000fca0007ffe1ff */
[----:B------:R-:W-:-:S04]  /*14b0*/  IMAD R27, R26, UR34, R27 ;  /* 0x000000221a1b7c24 */ /* 0x000fc8000f8e021b */
[----:B------:R-:W-:Y:S01]  /*14c0*/  IMAD R38, R27, UR50, R38 ;  /* 0x000000321b267c24 */ /* 0x000fe2000f8e0226 */
        /* <DEDUP_REMOVED lines=12> */
[----:B------:R-:W-:Y:S01]  /*1590*/  ULDC.64 UR34, c[0x0][0x278] ;  /* 0x00009e0000227ab9 */ /* 0x000fe20000000a00 */
[----:B------:R-:W-:-:S08]  /*15a0*/  ISETP.NE.AND P0, PT, R31, 0x6, PT ;  /* 0x000000061f00780c */ /* 0x000fd00003f05270 */
[----:B------:R-:W-:-:S05]  /*15b0*/  IMAD.HI.U32 R41, R27, UR35, R26 ;  /* 0x000000231b297c27 */ /* 0x000fca000f8e001a */
[----:B------:R-:W-:-:S05]  /*15c0*/  SHF.R.U32.HI R41, RZ, UR47, R41 ;  /* 0x0000002fff297c19 */ /* 0x000fca0008011629 */
[----:B------:R-:W-:-:S04]  /*15d0*/  IMAD.MOV R26, RZ, RZ, -R41 ;  /* 0x000000ffff1a7224 */ /* 0x000fc800078e0a29 */
[----:B------:R-:W-:-:S04]  /*15e0*/  IMAD R27, R26, UR34, R27 ;  /* 0x000000221a1b7c24 */ /* 0x000fc8000f8e021b */
[----:B------:R-:W-:Y:S01]  /*15f0*/  IMAD R38, R27, UR46, R38 ;  /* 0x0000002e1b267c24 */ /* 0x000fe2000f8e0226 */
[----:B------:R-:W-:Y:S06]  /*1600*/  @!P0 BRA `(.L_x_8) ;  /* 0x0000000800cc8947 */ /* 0x000fec0003800000 */
[----:B------:R-:W-:Y:S01]  /*1610*/  MOV R26, RZ ;  /* 0x000000ff001a7202 */ /* 0x000fe20000000f00 */
[----:B------:R-:W-:Y:S01]  /*1620*/  IMAD.MOV.U32 R27, RZ, RZ, R41 ;  /* 0x000000ffff1b7224 */ /* 0x000fe200078e0029 */
        /* <DEDUP_REMOVED lines=171> */
[----:B------:R-:W-:-:S03]  /*20e0*/  ULDC.64 UR34, c[0x0][0x360] ;  /* 0x0000d80000227ab9 */ /* 0x000fc60000000a00 */
[----:B------:R-:W-:-:S05]  /*20f0*/  IMAD.HI.U32 R26, R41, UR34, R26 ;  /* 0x00000022291a7c27 */ /* 0x000fca000f8e001a */
[----:B------:R-:W-:-:S05]  /*2100*/  SHF.R.U32.HI R26, RZ, UR35, R26 ;  /* 0x00000023ff1a7c19 */ /* 0x000fca000801161a */
[----:B------:R-:W-:-:S04]  /*2110*/  IMAD.MOV R26, RZ, RZ, -R26 ;  /* 0x000000ffff1a7224 */ /* 0x000fc800078e0a1a */
[----:B------:R-:W-:-:S04]  /*2120*/  IMAD R41, R26, UR29, R41 ;  /* 0x0000001d1a297c24 */ /* 0x000fc8000f8e0229 */
[----:B------:R-:W-:-:S07]  /*2130*/  IMAD R38, R41, UR30, R38 ;  /* 0x0000001e29267c24 */ /* 0x000fce000f8e0226 */
.L_x_8:
[----:B-1----:R-:W-:Y:S01]  /*2140*/  FFMA.FTZ R39, R39, R21, R20 ;  /* 0x0000001527277223 */ /* 0x002fe20000010014 */
[----:B------:R-:W-:Y:S02]  /*2150*/  ULDC.64 UR34, c[0x0][0x3d0] ;  /* 0x0000f40000227ab9 */ /* 0x000fe40000000a00 */
[----:B------:R-:W-:Y:S02]  /*2160*/  IADD3 R38, P0, R38, UR34, RZ ;  /* 0x0000002226267c10 */ /* 0x000fe4000ff1e0ff */
[----:B------:R-:W-:Y:S02]  /*2170*/  F2FP.BF16.F32.PACK_AB R26, RZ, R39 ;  /* 0x00000027ff1a723e */ /* 0x000fe400000010ff */
[----:B------:R-:W-:-:S05]  /*2180*/  IADD3.X R39, RZ, UR35, RZ, P0, !PT ;  /* 0x00000023ff277c10 */ /* 0x000fca00087fe4ff */
[----:B------:R2:W-:Y:S04]  /*2190*/  STG.E.U16 desc[UR58][R38.64], R26 ;  /* 0x0000001a26007986 */ /* 0x0005e8000c10153a */
.L_x_7:
[----:B------:R-:W-:Y:S05]  /*21a0*/  BSYNC B0 ;  /* 0x0000000000007941 */ /* 0x000fea0003800000 */
.L_x_6:
[----:B------:R-:W-:Y:S01]  /*21b0*/  ULDC UR34, c[0x0][0xc] ;  /* 0x0000030000227ab9 */ /* 0x000fe20000000800 */
[----:B--2---:R-:W-:Y:S01]  /*21c0*/  FMUL.RZ R38, R36, 0.15915493667125701904 ;  /* 0x3e22f98324267820 */ /* 0x004fe2000040c000 */
[----:B------:R-:W-:Y:S01]  /*21d0*/  IMAD R36, R0, UR34, RZ ;  /* 0x0000002200247c24 */ /* 0x000fe2000f8e02ff */
[----:B------:R-:W-:Y:S02]  /*21e0*/  BSSY B0, `(.L_x_9) ;  /* 0x0000109000007945 */ /* 0x000fe40003800000 */
[----:B------:R-:W0:Y:S02]  /*21f0*/  MUFU.COS R39, R38 ;  /* 0x0000002600277308 */ /* 0x000e240000000000 */
[----:B------:R-:W-:-:S04]  /*2200*/  IADD3 R27, P1, R36, R13, RZ ;  /* 0x0000000d241b7210 */ /* 0x000fc80007f3e0ff */
[----:B------:R-:W-:Y:S01]  /*2210*/  ISETP.GE.U32.AND P0, PT, R27, R22, PT ;  /* 0x000000161b00720c */ /* 0x000fe20003f06070 */
[----:B------:R-:W-:-:S05]  /*2220*/  IMAD.X R26, RZ, RZ, R14, P1 ;  /* 0x000000ffff1a7224 */ /* 0x000fca00008e060e */
[----:B------:R-:W-:Y:S01]  /*2230*/  ISETP.GE.AND.EX P0, PT, R26, R23, PT, P0 ;  /* 0x000000171a00720c */ /* 0x000fe20003f06300 */
[----:B0-----:R-:W-:-:S12]  /*2240*/  FMUL.FTZ R39, R34, R39 ;  /* 0x0000002722277220 */ /* 0x001fd80000410000 */
[----:B------:R-:W-:Y:S05]  /*2250*/  @P0 BRA `(.L_x_10) ;  /* 0x0000001000040947 */ /* 0x000fea0003800000 */
[----:B------:R-:W-:Y:S01]  /*2260*/  ISETP.NE.AND P0, PT, R31, RZ, PT ;  /* 0x000000ff1f00720c */ /* 0x000fe20003f05270 */
[----:B------:R-:W-:-:S12]  /*2270*/  HFMA2.MMA R34, -RZ, RZ, 0, 0 ;  /* 0x00000000ff227435 */ /* 0x000fd800000001ff */
[----:B------:R-:W-:Y:S05]  /*2280*/  @!P0 BRA `(.L_x_11) ;  /* 0x0000000c00e08947 */ /* 0x000fea0003800000 */
[----:B------:R-:W-:Y:S01]  /*2290*/  ULDC UR34, c[0x0][0xc] ;  /* 0x0000030000227ab9 */ /* 0x000fe20000000800 */
[----:B------:R-:W-:Y:S01]  /*22a0*/  IMAD.MOV.U32 R26, RZ, RZ, RZ ;  /* 0x000000ffff1a7224 */ /* 0x000fe200078e00ff */
[----:B------:R-:W-:Y:S01]  /*22b0*/  ISETP.NE.AND P0, PT, R31, 0x1, PT ;  /* 0x000000011f00780c */ /* 0x000fe20003f05270 */
[----:B------:R-:W-:-:S04]  /*22c0*/  IMAD R27, R0, UR34, R13 ;  /* 0x00000022001b7c24 */ /* 0x000fc8000f8e020d */
        /* <DEDUP_REMOVED lines=57> */
[----:B------:R-:W-:Y:S01]  /*2660*/  MOV R27, R38 ;  /* 0x00000026001b7202 */ /* 0x000fe20000000f00 */
[----:B------:R-:W-:Y:S01]  /*2670*/  ULDC.64 UR34, c[0x0][0x288] ;  /* 0x0000a20000227ab9 */ /* 0x000fe20000000a00 */
[----:B------:R-:W-:-:S07]  /*2680*/  ISETP.NE.AND P0, PT, R31, 0x7, PT ;  /* 0x000000071f00780c */ /* 0x000fce0003f05270 */
[----:B------:R-:W-:-:S05]  /*2690*/  IMAD.HI.U32 R26, R38, UR34, R26 ;  /* 0x00000022261a7c27 */ /* 0x000fca000f8e001a */
[----:B------:R-:W-:-:S05]  /*26a0*/  SHF.R.U32.HI R40, RZ, UR35, R26 ;  /* 0x00000023ff287c19 */ /* 0x000fca000801161a */
[----:B------:R-:W-:-:S04]  /*26b0*/  IMAD.MOV R27, RZ, RZ, -R40 ;  /* 0x000000ffff1b7224 */ /* 0x000fc800078e0a28 */
[----:B------:R-:W-:-:S04]  /*26c0*/  IMAD R27, R27, UR45, R38 ;  /* 0x0000002d1b1b7c24 */ /* 0x000fc8000f8e0226 */
[----:B------:R-:W-:Y:S01]  /*26d0*/  IMAD R34, R27, UR44, R34 ;  /* 0x0000002c1b227c24 */ /* 0x000fe2000f8e0222 */
[----:B------:R-:W-:Y:S06]  /*26e0*/  @!P0 BRA `(.L_x_11) ;  /* 0x0000000800c88947 */ /* 0x000fec0003800000 */
[----:B------:R-:W-:Y:S01]  /*26f0*/  MOV R26, RZ ;  /* 0x000000ff001a7202 */ /* 0x000fe20000000f00 */
[----:B------:R-:W-:Y:S01]  /*2700*/  ULDC.64 UR34, c[0x0][0x290] ;  /* 0x0000a40000227ab9 */ /* 0x000fe20000000a00 */
[----:B------:R-:W-:Y:S02]  /*2710*/  MOV R27, R40 ;  /* 0x00000028001b7202 */ /* 0x000fe40000000f00 */
[----:B------:R-:W-:Y:S01]  /*2720*/  ISETP.NE.AND P0, PT, R31, 0x8, PT ;  /* 0x000000081f00780c */ /* 0x000fe20003f05270 */
        /* <DEDUP_REMOVED lines=168> */
[----:B------:R-:W-:-:S08]  /*31b0*/  ULDC.64 UR34, c[0x0][0x360] ;  /* 0x0000d80000227ab9 */ /* 0x000fd00000000a00 */
[----:B------:R-:W-:-:S05]  /*31c0*/  IMAD.HI.U32 R26, R41, UR34, R26 ;  /* 0x00000022291a7c27 */ /* 0x000fca000f8e001a */
[----:B------:R-:W-:-:S05]  /*31d0*/  SHF.R.U32.HI R26, RZ, UR35, R26 ;  /* 0x00000023ff1a7c19 */ /* 0x000fca000801161a */
[----:B------:R-:W-:-:S04]  /*31e0*/  IMAD.MOV R26, RZ, RZ, -R26 ;  /* 0x000000ffff1a7224 */ /* 0x000fc800078e0a1a */
[----:B------:R-:W-:-:S04]  /*31f0*/  IMAD R27, R26, UR29, R41 ;  /* 0x0000001d1a1b7c24 */ /* 0x000fc8000f8e0229 */
[----:B------:R-:W-:-:S07]  /*3200*/  IMAD R34, R27, UR30, R34 ;  /* 0x0000001e1b227c24 */ /* 0x000fce000f8e0222 */
.L_x_11:
[----:B------:R-:W-:Y:S01]  /*3210*/  ULDC.64 UR34, c[0x0][0x3d0] ;  /* 0x0000f40000227ab9 */ /* 0x000fe20000000a00 */
[----:B-1----:R-:W-:Y:S01]  /*3220*/  FFMA.FTZ R39, R39, R21, R20 ;  /* 0x0000001527277223 */ /* 0x002fe20000010014 */
[----:B------:R-:W-:-:S04]  /*3230*/  IADD3 R26, P0, R34, UR34, RZ ;  /* 0x00000022221a7c10 */ /* 0x000fc8000ff1e0ff */
[----:B------:R-:W-:Y:S02]  /*3240*/  F2FP.BF16.F32.PACK_AB R39, RZ, R39 ;  /* 0x00000027ff27723e */ /* 0x000fe400000010ff */
[----:B------:R-:W-:-:S05]  /*3250*/  IADD3.X R27, RZ, UR35, RZ, P0, !PT ;  /* 0x00000023ff1b7c10 */ /* 0x000fca00087fe4ff */
[----:B------:R0:W-:Y:S02]  /*3260*/  STG.E.U16 desc[UR58][R26.64], R39 ;  /* 0x000000271a007986 */ /* 0x0001e4000c10153a */
.L_x_10:
[----:B------:R-:W-:Y:S05]  /*3270*/  BSYNC B0 ;  /* 0x0000000000007941 */ /* 0x000fea0003800000 */
.L_x_9:
[----:B------:R-:W2:Y:S01]  /*3280*/  MUFU.LG2 R35, R35 ;  /* 0x0000002300237308 */ /* 0x000ea20000000c00 */
[----:B0-----:R-:W-:Y:S01]  /*3290*/  LEA R27, P1, R36, R13, 0x1 ;  /* 0x0000000d241b7211 */ /* 0x001fe200078208ff */
[----:B------:R-:W-:Y:S03]  /*32a0*/  BSSY B0, `(.L_x_12) ;  /* 0x000010a000007945 */ /* 0x000fe60003800000 */
[----:B------:R-:W-:Y:S02]  /*32b0*/  ISETP.GE.U32.AND P0, PT, R27, R22, PT ;  /* 0x000000161b00720c */ /* 0x000fe40003f06070 */
[----:B------:R-:W-:-:S04]  /*32c0*/  IADD3.X R38, RZ, R14, RZ, P1, !PT ;  /* 0x0000000eff267210 */ /* 0x000fc80000ffe4ff */
[----:B------:R-:W-:Y:S01]  /*32d0*/  ISETP.GE.AND.EX P0, PT, R38, R23, PT, P0 ;  /* 0x000000172600720c */ /* 0x000fe20003f06300 */
[----:B--2---:R-:W-:-:S04]  /*32e0*/  FMUL.FTZ R26, R35, 0.69314718246459960938 ;  /* 0x3f317218231a7820 */ /* 0x004fc80000410000 */
[----:B------:R-:W-:-:S04]  /*32f0*/  FMUL.FTZ R26, R26, -2 ;  /* 0xc00000001a1a7820 */ /* 0x000fc80000410000 */
[----:B------:R0:W2:Y:S04]  /*3300*/  MUFU.SQRT R34, R26 ;  /* 0x0000001a00227308 */ /* 0x0000a80000002000 */
[----:B------:R-:W-:Y:S05]  /*3310*/  @P0 BRA `(.L_x_13) ;  /* 0x0000001000080947 */ /* 0x000fea0003800000 */
[----:B0-----:R-:W-:Y:S01]  /*3320*/  FMUL.RZ R26, R37, 0.15915493667125701904 ;  /* 0x3e22f983251a7820 */ /* 0x001fe2000040c000 */
[----:B------:R-:W-:Y:S01]  /*3330*/  ISETP.NE.AND P0, PT, R31, RZ, PT ;  /* 0x000000ff1f00720c */ /* 0x000fe20003f05270 */
[----:B------:R-:W-:Y:S02]  /*3340*/  IMAD.MOV.U32 R38, RZ, RZ, RZ ;  /* 0x000000ffff267224 */ /* 0x000fe400078e00ff */
[----:B------:R-:W2:Y:S02]  /*3350*/  MUFU.SIN R35, R26 ;  /* 0x0000001a00237308 */ /* 0x000ea40000000400 */
[----:B--2---:R-:W-:-:S08]  /*3360*/  FMUL.FTZ R35, R34, R35 ;  /* 0x0000002322237220 */ /* 0x004fd00000410000 */
[----:B------:R-:W-:Y:S05]  /*3370*/  @!P0 BRA `(.L_x_14) ;  /* 0x0000000c00d88947 */ /* 0x000fea0003800000 */
[----:B------:R-:W-:Y:S01]  /*3380*/  HFMA2.MMA R26, -RZ, RZ, 0, 0 ;  /* 0x00000000ff1a7435 */ /* 0x000fe200000001ff */
[----:B------:R-:W-:-:S09]  /*3390*/  ISETP.NE.AND P0, PT, R31, 0x1, PT ;  /* 0x000000011f00780c */ /* 0x000fd20003f05270 */
        /* <DEDUP_REMOVED lines=240> */
[----:B------:R-:W-:-:S04]  /*42a0*/  SHF.R.U32.HI R26, RZ, UR35, R26 ;  /* 0x00000023ff1a7c19 */ /* 0x000fc8000801161a */
[----:B------:R-:W-:-:S05]  /*42b0*/  IADD3 R26, -R26, RZ, RZ ;  /* 0x000000ff1a1a7210 */ /* 0x000fca0007ffe1ff */
[----:B------:R-:W-:-:S04]  /*42c0*/  IMAD R27, R26, UR29, R41 ;  /* 0x0000001d1a1b7c24 */ /* 0x000fc8000f8e0229 */
[----:B------:R-:W-:-:S07]  /*42d0*/  IMAD R38, R27, UR30, R38 ;  /* 0x0000001e1b267c24 */ /* 0x000fce000f8e0226 */
.L_x_14:
[----:B------:R-:W-:Y:S01]  /*42e0*/  ULDC.64 UR34, c[0x0][0x3d0] ;  /* 0x0000f40000227ab9 */ /* 0x000fe20000000a00 */
[----:B-1----:R-:W-:Y:S01]  /*42f0*/  FFMA.FTZ R35, R35, R21, R20 ;  /* 0x0000001523237223 */ /* 0x002fe20000010014 */
[----:B------:R-:W-:-:S04]  /*4300*/  IADD3 R38, P0, R38, UR34, RZ ;  /* 0x0000002226267c10 */ /* 0x000fc8000ff1e0ff */
[----:B------:R-:W-:Y:S01]  /*4310*/  F2FP.BF16.F32.PACK_AB R35, RZ, R35 ;  /* 0x00000023ff23723e */ /* 0x000fe200000010ff */
[----:B------:R-:W-:-:S05]  /*4320*/  IMAD.X R39, RZ, RZ, UR35, P0 ;  /* 0x00000023ff277e24 */ /* 0x000fca00080e06ff */
[----:B------:R3:W-:Y:S03]  /*4330*/  STG.E.U16 desc[UR58][R38.64], R35 ;  /* 0x0000002326007986 */ /* 0x0007e6000c10153a */
.L_x_13:
[----:B------:R-:W-:Y:S05]  /*4340*/  BSYNC B0 ;  /* 0x0000000000007941 */ /* 0x000fea0003800000 */
.L_x_12:
[----:B0-----:R-:W-:Y:S02]  /*4350*/  IMAD R26, R36, 0x3, RZ ;  /* 0x00000003241a7824 */ /* 0x001fe400078e02ff */
[----:B------:R-:W-:-:S03]  /*4360*/  FMUL.RZ R37, R37, 0.15915493667125701904 ;  /* 0x3e22f98325257820 */ /* 0x000fc6000040c000 */
[----:B------:R-:W-:Y:S01]  /*4370*/  IADD3 R27, P1, R26, R13, RZ ;  /* 0x0000000d1a1b7210 */ /* 0x000fe20007f3e0ff */
[----:B---3--:R-:W2:Y:S03]  /*4380*/  MUFU.COS R35, R37 ;  /* 0x0000002500237308 */ /* 0x008ea60000000000 */
[----:B------:R-:W-:Y:S02]  /*4390*/  ISETP.GE.U32.AND P0, PT, R27, R22, PT ;  /* 0x000000161b00720c */ /* 0x000fe40003f06070 */
[----:B------:R-:W-:-:S04]  /*43a0*/  IADD3.X R26, RZ, R14, RZ, P1, !PT ;  /* 0x0000000eff1a7210 */ /* 0x000fc80000ffe4ff */
[----:B------:R-:W-:Y:S01]  /*43b0*/  ISETP.GE.AND.EX P0, PT, R26, R23, PT, P0 ;  /* 0x000000171a00720c */ /* 0x000fe20003f06300 */
[----:B--2---:R-:W-:-:S12]  /*43c0*/  FMUL.FTZ R35, R34, R35 ;  /* 0x0000002322237220 */ /* 0x004fd80000410000 */
[----:B------:R-:W-:Y:S05]  /*43d0*/  @P0 BRA `(.L_x_15) ;  /* 0x0000000c00fc0947 */ /* 0x000fea0003800000 */
[----:B------:R-:W-:Y:S01]  /*43e0*/  ISETP.NE.AND P0, PT, R31, RZ, PT ;  /* 0x000000ff1f00720c */ /* 0x000fe20003f05270 */
[----:B------:R-:W-:-:S12]  /*43f0*/  HFMA2.MMA R34, -RZ, RZ, 0, 0 ;  /* 0x00000000ff227435 */ /* 0x000fd800000001ff */
[----:B------:R-:W-:Y:S05]  /*4400*/  @!P0 BRA `(.L_x_16) ;  /* 0x0000000c00d88947 */ /* 0x000fea0003800000 */
[----:B------:R-:W-:Y:S01]  /*4410*/  IMAD.MOV.U32 R26, RZ, RZ, RZ ;  /* 0x000000ffff1a7224 */ /* 0x000fe200078e00ff */
[----:B------:R-:W-:-:S03]  /*4420*/  ISETP.NE.AND P0, PT, R31, 0x1, PT ;  /* 0x000000011f00780c */ /* 0x000fc60003f05270 */
[----:B------:R-:W-:-:S05]  /*4430*/  IMAD.HI.U32 R26, R27, UR32, R26 ;  /* 0x000000201b1a7c27 */ /* 0x000fca000f8e001a */
[----:B------:R-:W-:-:S04]  /*4440*/  SHF.R.U32.HI R37, RZ, UR33, R26 ;  /* 0x00000021ff257c19 */ /* 0x000fc8000801161a */
[----:B------:R-:W-:-:S05]  /*4450*/  IADD3 R34, -R37, RZ, RZ ;  /* 0x000000ff25227210 */ /* 0x000fca0007ffe1ff */
[----:B------:R-:W-:-:S04]  /*4460*/  IMAD R34, R34, UR57, R27 ;  /* 0x0000003922227c24 */ /* 0x000fc8000f8e021b */
[----:B------:R-:W-:Y:S01]  /*4470*/  IMAD R34, R34, UR56, RZ ;  /* 0x0000003822227c24 */ /* 0x000fe2000f8e02ff */
        /* <DEDUP_REMOVED lines=233> */
[----:B------:R-:W-:-:S03]  /*5310*/  ULDC.64 UR34, c[0x0][0x360] ;  /* 0x0000d80000227ab9 */ /* 0x000fc60000000a00 */
[----:B------:R-:W-:-:S05]  /*5320*/  IMAD.HI.U32 R26, R39, UR34, R26 ;  /* 0x00000022271a7c27 */ /* 0x000fca000f8e001a */
[----:B------:R-:W-:-:S04]  /*5330*/  SHF.R.U32.HI R26, RZ, UR35, R26 ;  /* 0x00000023ff1a7c19 */ /* 0x000fc8000801161a */
[----:B------:R-:W-:-:S05]  /*5340*/  IADD3 R26, -R26, RZ, RZ ;  /* 0x000000ff1a1a7210 */ /* 0x000fca0007ffe1ff */
[----:B------:R-:W-:-:S04]  /*5350*/  IMAD R27, R26, UR29, R39 ;  /* 0x0000001d1a1b7c24 */ /* 0x000fc8000f8e0227 */
[----:B------:R-:W-:-:S07]  /*5360*/  IMAD R34, R27, UR30, R34 ;  /* 0x0000001e1b227c24 */ /* 0x000fce000f8e0222 */
.L_x_16:
[----:B-1----:R-:W-:Y:S01]  /*5370*/  FFMA.FTZ R35, R35, R21, R20 ;  /* 0x0000001523237223 */ /* 0x002fe20000010014 */
[----:B------:R-:W-:Y:S02]  /*5380*/  ULDC.64 UR34, c[0x0][0x3d0] ;  /* 0x0000f40000227ab9 */ /* 0x000fe40000000a00 */
[----:B------:R-:W-:Y:S02]  /*5390*/  IADD3 R34, P0, R34, UR34, RZ ;  /* 0x0000002222227c10 */ /* 0x000fe4000ff1e0ff */
[----:B------:R-:W-:Y:S02]  /*53a0*/  F2FP.BF16.F32.PACK_AB R26, RZ, R35 ;  /* 0x00000023ff1a723e */ /* 0x000fe400000010ff */
[----:B------:R-:W-:-:S05]  /*53b0*/  IADD3.X R35, RZ, UR35, RZ, P0, !PT ;  /* 0x00000023ff237c10 */ /* 0x000fca00087fe4ff */
[----:B------:R0:W-:Y:S04]  /*53c0*/  STG.E.U16 desc[UR58][R34.64], R26 ;  /* 0x0000001a22007986 */ /* 0x0001e8000c10153a */
.L_x_15:
[----:B------:R-:W-:Y:S01]  /*53d0*/  LEA R13, P0, R36, R13, 0x2 ;  /* 0x0000000d240d7211 */ /* 0x000fe200078010ff */
[----:B------:R-:W-:Y:S05]  /*53e0*/  WARPSYNC.ALL ;  /* 0x0000000000007948 */ /* 0x000fea0003800000 */
[----:B------:R-:W-:Y:S01]  /*53f0*/  IMAD.X R14, RZ, RZ, R14, P0 ;  /* 0x000000ffff0e7224 */ /* 0x000fe200000e060e */
[----:B------:R-:W-:Y:S01]  /*5400*/  BAR.SYNC.DEFER_BLOCKING 0x0 ;  /* 0x0000000000007b1d */ /* 0x000fe20000010000 */
[----:B------:R-:W-:Y:S01]  /*5410*/  ISETP.GE.U32.AND P0, PT, R13, R28, PT ;  /* 0x0000001c0d00720c */ /* 0x000fe20003f06070 */
[----:B------:R-:W-:Y:S01]  /*5420*/  IMAD.MOV.U32 R36, RZ, RZ, R33 ;  /* 0x000000ffff247224 */ /* 0x000fe200078e0021 */
[----:B------:R-:W-:-:S02]  /*5430*/  MOV R38, R24 ;  /* 0x0000001800267202 */ /* 0x000fc40000000f00 */
[----:B------:R-:W-:Y:S02]  /*5440*/  ISETP.GE.AND.EX P0, PT, R14, R29, PT, P0 ;  /* 0x0000001d0e00720c */ /* 0x000fe40003f06300 */
[----:B------:R-:W-:-:S11]  /*5450*/  MOV R37, R32 ;  /* 0x0000002000257202 */ /* 0x000fd60000000f00 */
[----:B------:R-:W-:Y:S05]  /*5460*/  @!P0 BRA `(.L_x_17) ;  /* 0xffffffb400c88947 */ /* 0x000fea000383ffff */
[----:B------:R-:W-:Y:S05]  /*5470*/  EXIT ;  /* 0x000000000000794d */ /* 0x000fea0003800000 */
        .weak           $__internal_0_$__cuda_sm20_div_s64
        .type           $__internal_0_$__cuda_sm20_div_s64,@function
        .size           $__internal_0_$__cuda_sm20_div_s64,(.L_x_307 - $__internal_0_$__cuda_sm20_div_s64)
$__internal_0_$__cuda_sm20_div_s64:
[----:B------:R-:W-:Y:S01]  /*5480*/  MOV R24, R27 ;  /* 0x0000001b00187202 */ /* 0x000fe20000000f00 */
[----:B------:R-:W-:-:S06]  /*5490*/  HFMA2.MMA R25, -RZ, RZ, 0, 0 ;  /* 0x00000000ff197435 */ /* 0x000fcc00000001ff */
[----:B------:R-:W0:Y:S08]  /*54a0*/  I2F.U64.RP R24, R24 ;  /* 0x0000001800187312 */ /* 0x000e300000309000 */
[----:B0-----:R-:W0:Y:S02]  /*54b0*/  MUFU.RCP R20, R24 ;  /* 0x0000001800147308 */ /* 0x001e240000001000 */
[----:B0-----:R-:W-:-:S06]  /*54c0*/  VIADD R20, R20, 0x1ffffffe ;  /* 0x1ffffffe14147836 */ /* 0x001fcc0000000000 */
[----:B------:R-:W0:Y:S02]  /*54d0*/  F2I.U64.TRUNC R20, R20 ;  /* 0x0000001400147311 */ /* 0x000e24000020d800 */
[----:B0-----:R-:W-:-:S04]  /*54e0*/  IMAD.WIDE.U32 R22, R20, R27, RZ ;  /* 0x0000001b14167225 */ /* 0x001fc800078e00ff */
[----:B------:R-:W-:Y:S01]  /*54f0*/  IMAD R23, R27, R21, R23 ;  /* 0x000000151b177224 */ /* 0x000fe200078e0217 */
[----:B------:R-:W-:-:S04]  /*5500*/  IADD3 R29, P0, RZ, -R22, RZ ;  /* 0x80000016ff1d7210 */ /* 0x000fc80007f1e0ff */
[----:B------:R-:W-:Y:S01]  /*5510*/  IADD3.X R31, RZ, ~R23, RZ, P0, !PT ;  /* 0x80000017ff1f7210 */ /* 0x000fe200007fe4ff */
[----:B------:R-:W-:Y:S01]  /*5520*/  IMAD.HI.U32 R22, R20, R29, RZ ;  /* 0x0000001d14167227 */ /* 0x000fe200078e00ff */
[----:B------:R-:W-:-:S03]  /*5530*/  MOV R23, R20 ;  /* 0x0000001400177202 */ /* 0x000fc60000000f00 */
[-C--:B------:R-:W-:Y:S02]  /*5540*/  IMAD R25, R21, R31.reuse, RZ ;  /* 0x0000001f15197224 */ /* 0x080fe400078e02ff */
[----:B------:R-:W-:-:S04]  /*5550*/  IMAD.WIDE.U32 R22, P0, R20, R31, R22 ;  /* 0x0000001f14167225 */ /* 0x000fc80007800016 */
[----:B------:R-:W-:-:S04]  /*5560*/  IMAD.HI.U32 R31, R21, R31, RZ ;  /* 0x0000001f151f7227 */ /* 0x000fc800078e00ff */
[----:B------:R-:W-:-:S05]  /*5570*/  IMAD.HI.U32 R22, P1, R21, R29, R22 ;  /* 0x0000001d15167227 */ /* 0x000fca0007820016 */
[----:B------:R-:W-:Y:S01]  /*5580*/  IADD3 R23, P2, R25, R22, RZ ;  /* 0x0000001619177210 */ /* 0x000fe20007f5e0ff */
[----:B------:R-:W-:-:S04]  /*5590*/  IMAD.X R22, R31, 0x1, R21, P0 ;  /* 0x000000011f167824 */ /* 0x000fc800000e0615 */
[----:B------:R-:W-:Y:S01]  /*55a0*/  IMAD.WIDE.U32 R20, R23, R27, RZ ;  /* 0x0000001b17147225 */ /* 0x000fe200078e00ff */
[----:B------:R-:W-:Y:S02]  /*55b0*/  IADD3.X R25, RZ, RZ, R22, P2, P1 ;  /* 0x000000ffff197210 */ /* 0x000fe400017e2416 */
[----:B------:R-:W-:Y:S02]  /*55c0*/  ISETP.LE.AND P1, PT, RZ, UR5, PT ;  /* 0x00000005ff007c0c */ /* 0x000fe4000bf23270 */
[----:B------:R-:W-:Y:S01]  /*55d0*/  IADD3 R29, P0, RZ, -R20, RZ ;  /* 0x80000014ff1d7210 */ /* 0x000fe20007f1e0ff */
[----:B------:R-:W-:-:S04]  /*55e0*/  IMAD R20, R27, R25, R21 ;  /* 0x000000191b147224 */ /* 0x000fc800078e0215 */
[----:B------:R-:W-:Y:S01]  /*55f0*/  IMAD.HI.U32 R22, R23, R29, RZ ;  /* 0x0000001d17167227 */ /* 0x000fe200078e00ff */
[----:B------:R-:W-:Y:S02]  /*5600*/  IADD3.X R24, RZ, ~R20, RZ, P0, !PT ;  /* 0x80000014ff187210 */ /* 0x000fe400007fe4ff */
[----:B------:R-:W-:-:S03]  /*5610*/  IADD3 R20, P4, RZ, -UR4, RZ ;  /* 0x80000004ff147c10 */ /* 0x000fc6000ff9e0ff */
[----:B------:R-:W-:Y:S01]  /*5620*/  IMAD.WIDE.U32 R22, P0, R23, R24, R22 ;  /* 0x0000001817167225 */ /* 0x000fe20007800016 */
[----:B------:R-:W-:-:S03]  /*5630*/  IADD3.X R32, RZ, ~UR5, RZ, P4, !PT ;  /* 0x80000005ff207c10 */ /* 0x000fc6000a7fe4ff */
[C---:B------:R-:W-:Y:S01]  /*5640*/  IMAD R21, R25.reuse, R24, RZ ;  /* 0x0000001819157224 */ /* 0x040fe200078e02ff */
[----:B------:R-:W-:Y:S01]  /*5650*/  SEL R32, R32, UR5, !P1 ;  /* 0x0000000520207c07 */ /* 0x000fe2000c800000 */
[----:B------:R-:W-:Y:S01]  /*5660*/  IMAD.HI.U32 R22, P2, R25, R29, R22 ;  /* 0x0000001d19167227 */ /* 0x000fe20007840016 */
[----:B------:R-:W-:-:S03]  /*5670*/  SEL R23, R20, UR4, !P1 ;  /* 0x0000000414177c07 */ /* 0x000fc6000c800000 */
[----:B------:R-:W-:Y:S01]  /*5680*/  IMAD.HI.U32 R24, R25, R24, RZ ;  /* 0x0000001819187227 */ /* 0x000fe200078e00ff */
[----:B------:R-:W-:Y:S01]  /*5690*/  IADD3 R22, P3, R21, R22, RZ ;  /* 0x0000001615167210 */ /* 0x000fe20007f7e0ff */
[----:B------:R-:W-:Y:S02]  /*56a0*/  HFMA2.MMA R21, -RZ, RZ, 0, 0 ;  /* 0x00000000ff157435 */ /* 0x000fe400000001ff */
[----:B------:R-:W-:Y:S02]  /*56b0*/  IMAD.X R25, R24, 0x1, R25, P0 ;  /* 0x0000000118197824 */ /* 0x000fe400000e0619 */
[----:B------:R-:W-:-:S03]  /*56c0*/  IMAD.HI.U32 R20, R22, R23, RZ ;  /* 0x0000001716147227 */ /* 0x000fc600078e00ff */
[----:B------:R-:W-:Y:S01]  /*56d0*/  IADD3.X R25, RZ, RZ, R25, P3, P2 ;  /* 0x000000ffff197210 */ /* 0x000fe20001fe4419 */
[----:B------:R-:W-:-:S04]  /*56e0*/  IMAD.WIDE.U32 R20, R22, R32, R20 ;  /* 0x0000002016147225 */ /* 0x000fc800078e0014 */
[C---:B------:R-:W-:Y:S02]  /*56f0*/  IMAD R29, R25.reuse, R32, RZ ;  /* 0x00000020191d7224 */ /* 0x040fe400078e02ff */
[----:B------:R-:W-:-:S04]  /*5700*/  IMAD.HI.U32 R20, P0, R25, R23, R20 ;  /* 0x0000001719147227 */ /* 0x000fc80007800014 */
[----:B------:R-:W-:Y:S01]  /*5710*/  IMAD.HI.U32 R25, R25, R32, RZ ;  /* 0x0000002019197227 */ /* 0x000fe200078e00ff */
[----:B------:R-:W-:-:S04]  /*5720*/  IADD3 R22, P2, R29, R20, RZ ;  /* 0x000000141d167210 */ /* 0x000fc80007f5e0ff */
[----:B------:R-:W-:-:S05]  /*5730*/  IADD3.X R20, R25, RZ, RZ, P0, !PT ;  /* 0x000000ff19147210 */ /* 0x000fca00007fe4ff */
[----:B------:R-:W-:Y:S02]  /*5740*/  IMAD.X R24, RZ, RZ, R20, P2 ;  /* 0x000000ffff187224 */ /* 0x000fe400010e0614 */
[----:B------:R-:W-:-:S04]  /*5750*/  IMAD.WIDE.U32 R20, R22, R27, RZ ;  /* 0x0000001b16147225 */ /* 0x000fc800078e00ff */
[----:B------:R-:W-:Y:S01]  /*5760*/  IMAD R21, R27, R24, R21 ;  /* 0x000000181b157224 */ /* 0x000fe200078e0215 */
[----:B------:R-:W-:Y:S02]  /*5770*/  IADD3 R28, P0, -R20, R23, RZ ;  /* 0x00000017141c7210 */ /* 0x000fe40007f1e1ff */
[----:B------:R-:W-:Y:S02]  /*5780*/  IADD3 R23, P3, R22, 0x1, RZ ;  /* 0x0000000116177810 */ /* 0x000fe40007f7e0ff */
[----:B------:R-:W-:Y:S02]  /*5790*/  IADD3.X R32, ~R21, R32, RZ, P0, !PT ;  /* 0x0000002015207210 */ /* 0x000fe400007fe5ff */
[----:B------:R-:W-:Y:S02]  /*57a0*/  ISETP.GE.U32.AND P0, PT, R28, R27, PT ;  /* 0x0000001b1c00720c */ /* 0x000fe40003f06070 */
[----:B------:R-:W-:Y:S02]  /*57b0*/  IADD3 R20, P2, -R27, R28, RZ ;  /* 0x0000001c1b147210 */ /* 0x000fe40007f5e1ff */
[----:B------:R-:W-:-:S02]  /*57c0*/  ISETP.GE.U32.AND.EX P0, PT, R32, RZ, PT, P0 ;  /* 0x000000ff2000720c */ /* 0x000fc40003f06100 */
[----:B------:R-:W-:Y:S02]  /*57d0*/  IADD3.X R25, R32, -0x1, RZ, P2, !PT ;  /* 0xffffffff20197810 */ /* 0x000fe400017fe4ff */
[----:B------:R-:W-:Y:S02]  /*57e0*/  SEL R20, R20, R28, P0 ;  /* 0x0000001c14147207 */ /* 0x000fe40000000000 */
[----:B------:R-:W-:Y:S02]  /*57f0*/  IADD3.X R21, RZ, R24, RZ, P3, !PT ;  /* 0x00000018ff157210 */ /* 0x000fe40001ffe4ff */
[----:B------:R-:W-:Y:S02]  /*5800*/  SEL R23, R23, R22, P0 ;  /* 0x0000001617177207 */ /* 0x000fe40000000000 */
[----:B------:R-:W-:Y:S02]  /*5810*/  SEL R25, R25, R32, P0 ;  /* 0x0000002019197207 */ /* 0x000fe40000000000 */
[----:B------:R-:W-:-:S02]  /*5820*/  ISETP.GE.U32.AND P2, PT, R20, R27, PT ;  /* 0x0000001b1400720c */ /* 0x000fc40003f46070 */
[----:B------:R-:W-:Y:S02]  /*5830*/  SEL R24, R21, R24, P0 ;  /* 0x0000001815187207 */ /* 0x000fe40000000000 */
[----:B------:R-:W-:Y:S02]  /*5840*/  IADD3 R20, P3, R23, 0x1, RZ ;  /* 0x0000000117147810 */ /* 0x000fe40007f7e0ff */
[----:B------:R-:W-:-:S03]  /*5850*/  ISETP.GE.U32.AND.EX P0, PT, R25, RZ, PT, P2 ;  /* 0x000000ff1900720c */ /* 0x000fc60003f06120 */
[----:B------:R-:W-:Y:S01]  /*5860*/  IMAD.X R21, RZ, RZ, R24, P3 ;  /* 0x000000ffff157224 */ /* 0x000fe200018e0618 */
[----:B------:R-:W-:-:S04]  /*5870*/  SEL R20, R20, R23, P0 ;  /* 0x0000001714147207 */ /* 0x000fc80000000000 */
[----:B------:R-:W-:Y:S02]  /*5880*/  SEL R21, R21, R24, P0 ;  /* 0x0000001815157207 */ /* 0x000fe40000000000 */
[----:B------:R-:W-:Y:S02]  /*5890*/  IADD3 R23, P2, RZ, -R20, RZ ;  /* 0x80000014ff177210 */ /* 0x000fe40007f5e0ff */
[----:B------:R-:W-:Y:S02]  /*58a0*/  ISETP.NE.U32.AND P0, PT, R27, RZ, PT ;  /* 0x000000ff1b00720c */ /* 0x000fe40003f05070 */
[----:B------:R-:W-:Y:S02]  /*58b0*/  IADD3.X R22, RZ, ~R21, RZ, P2, !PT ;  /* 0x80000015ff167210 */ /* 0x000fe400017fe4ff */
[----:B------:R-:W-:Y:S02]  /*58c0*/  MOV R27, 0x0 ;  /* 0x00000000001b7802 */ /* 0x000fe40000000f00 */
[----:B------:R-:W-:-:S02]  /*58d0*/  ISETP.NE.AND.EX P0, PT, RZ, RZ, PT, P0 ;  /* 0x000000ffff00720c */ /* 0x000fc40003f05300 */
[----:B------:R-:W-:Y:S02]  /*58e0*/  SEL R20, R23, R20, !P1 ;  /* 0x0000001417147207 */ /* 0x000fe40004800000 */
[----:B------:R-:W-:Y:S02]  /*58f0*/  SEL R21, R22, R21, !P1 ;  /* 0x0000001516157207 */ /* 0x000fe40004800000 */
[----:B------:R-:W-:Y:S02]  /*5900*/  SEL R20, R20, 0xffffffff, P0 ;  /* 0xffffffff14147807 */ /* 0x000fe40000000000 */
[----:B------:R-:W-:Y:S01]  /*5910*/  SEL R21, R21, 0xffffffff, P0 ;  /* 0xffffffff15157807 */ /* 0x000fe20000000000 */
[----:B------:R-:W-:Y:S06]  /*5920*/  RET.REL.NODEC R26 `(_ZN2at6native54_GLOBAL__N__3a6f1fcb_21_DistributionNormal_cu_0c5b6e8543distribution_elementwise_grid_stride_kernelIfLi4EZNS0_9templates4cuda20normal_and_transformIN3c108BFloat16EfPNS_17CUDAGeneratorImplEZZZNS4_13normal_kernelIS9_EEvRKNS_10TensorBaseEddT_ENKUlvE_clEvENKUlvE2_clEvEUlfE_EEvRNS_18TensorIteratorBaseET1_T2_EUlP24curandStatePhilox4_32_10E0_ZNS1_27distribution_nullary_kernelIS7_f6float4S9_SO_SH_EEvSJ_SL_RKT3_T4_EUlifE0_EEvlNS_15PhiloxCudaStateESK_SL_) ;  /* 0xffffffa41ab47950 */ /* 0x000fec0003c3ffff */
.L_x_18:
[----:B------:R-:W-:-:S00]  /*5930*/  BRA `(.L_x_18) ;  /* 0xfffffffc00fc7947 */ /* 0x000fc0000383ffff */
[----:B------:R-:W-:-:S00]  /*5940*/  NOP ;  /* 0x0000000000007918 */ /* 0x000fc00000000000 */
        /* <DEDUP_REMOVED lines=11> */
.L_x_307:


//--------------------- .text._ZN2at6native54_GLOBAL__N__3a6f1fcb_21_DistributionNormal_cu_0c5b6e8543distribution_elementwise_grid_stride_kernelIfLi4EZNS0_9templates4cuda20normal_and_transformIN3c108BFloat16EfPNS_17CUDAGeneratorImplEZZZNS4_13normal_kernelIS9_EEvRKNS_10TensorBaseEddT_ENKUlvE_clEvENKUlvE2_clEvEUlfE_EEvRNS_18TensorIteratorBaseET1_T2_EUlP24curandStatePhilox4_32_10E0_ZNS1_27distribution_nullary_kernelIS7_f6float4S9_SO_SH_EEvSJ_SL_RKT3_T4_EUlifE_EEvlNS_15PhiloxCudaStateESK_SL_ --------------------------
	.section	.text._ZN2at6native54_GLOBAL__N__3a6f1fcb_21_DistributionNormal_cu_0c5b6e8543distribution_elementwise_grid_stride_kernelIfLi4EZNS0_9templates4cuda20normal_and_transformIN3c108BFloat16EfPNS_17CUDAGeneratorImplEZZZNS4_13normal_kernelIS9_EEvRKNS_10TensorBaseEddT_ENKUlvE_clEvENKUlvE2_clEvEUlfE_EEvRNS_18TensorIteratorBaseET1_T2_EUlP24curandStatePhilox4_32_10E0_ZNS1_27distribution_nullary_kernelIS7_f6float4S9_SO_SH_EEvSJ_SL_RKT3_T4_EUlifE_EEvlNS_15PhiloxCudaStateESK_SL_,"ax",@progbits
	.align	128
.text._ZN2at6native54_GLOBAL__N__3a6f1fcb_21_DistributionNormal_cu_0c5b6e8543distribution_elementwise_grid_stride_kernelIfLi4EZNS0_9templates4cuda20normal_and_transformIN3c108BFloat16EfPNS_17CUDAGeneratorImplEZZZNS4_13normal_kernelIS9_EEvRKNS_10TensorBaseEddT_ENKUlvE_clEvENKUlvE2_clEvEUlfE_EEvRNS_18TensorIteratorBaseET1_T2_EUlP24curandStatePhilox4_32_10E0_ZNS1_27distribution_nullary_kernelIS7_f6float4S9_SO_SH_EEvSJ_SL_RKT3_T4_EUlifE_EEvlNS_15PhiloxCudaStateESK_SL_:
        .type           _ZN2at6native54_GLOBAL__N__3a6f1fcb_21_DistributionNormal_cu_0c5b6e8543distribution_elementwise_grid_stride_kernelIfLi4EZNS0_9templates4cuda20normal_and_transformIN3c108BFloat16EfPNS_17CUDAGeneratorImplEZZZNS4_13normal_kernelIS9_EEvRKNS_10TensorBaseEddT_ENKUlvE_clEvENKUlvE2_clEvEUlfE_EEvRNS_18TensorIteratorBaseET1_T2_EUlP24curandStatePhilox4_32_10E0_ZNS1_27distribution_nullary_kernelIS7_f6float4S9_SO_SH_EEvSJ_SL_RKT3_T4_EUlifE_EEvlNS_15PhiloxCudaStateESK_SL_,@function
        .size           _ZN2at6native54_GLOBAL__N__3a6f1fcb_21_DistributionNormal_cu_0c5b6e8543distribution_elementwise_grid_stride_kernelIfLi4EZNS0_9templates4cuda20normal_and_transformIN3c108BFloat16EfPNS_17CUDAGeneratorImplEZZZNS4_13normal_kernelIS9_EEvRKNS_10TensorBaseEddT_ENKUlvE_clEvENKUlvE2_clEvEUlfE_EEvRNS_18TensorIteratorBaseET1_T2_EUlP24curandStatePhilox4_32_10E0_ZNS1_27distribution_nullary_kernelIS7_f6float4S9_SO_SH_EEvSJ_SL_RKT3_T4_EUlifE_EEvlNS_15PhiloxCudaStateESK_SL_,(.L_x_309 - _ZN2at6native54_GLOBAL__N__3a6f1fcb_21_DistributionNormal_cu_0c5b6e8543distribution_elementwise_grid_stride_kernelIfLi4EZNS0_9templates4cuda20normal_and_transformIN3c108BFloat16EfPNS_17CUDAGeneratorImplEZZZNS4_13normal_kernelIS9_EEvRKNS_10TensorBaseEddT_ENKUlvE_clEvENKUlvE2_clEvEUlfE_EEvRNS_18TensorIteratorBaseET1_T2_EUlP24curandStatePhilox4_32_10E0_ZNS1_27distribution_nullary_kernelIS7_f6float4S9_SO_SH_EEvSJ_SL_RKT3_T4_EUlifE_EEvlNS_15PhiloxCudaStateESK_SL_)
        .other          _ZN2at6native54_GLOBAL__N__3a6f1fcb_21_DistributionNormal_cu_0c5b6e8543distribution_elementwise_grid_stride_kernelIfLi4EZNS0_9templates4cuda20normal_and_transformIN3c108BFloat16EfPNS_17CUDAGeneratorImplEZZZNS4_13normal_kernelIS9_EEvRKNS_10TensorBaseEddT_ENKUlvE_clEvENKUlvE2_clEvEUlfE_EEvRNS_18TensorIteratorBaseET1_T2_EUlP24curandStatePhilox4_32_10E0_ZNS1_27distribution_nullary_kernelIS7_f6float4S9_SO_SH_EEvSJ_SL_RKT3_T4_EUlifE_EEvlNS_15PhiloxCudaStateESK_SL_,@"STO_CUDA_ENTRY STV_DEFAULT"
_ZN2at6native54_GLOBAL__N__3a6f1fcb_21_DistributionNormal_cu_0c5b6e8543distribution_elementwise_grid_stride_kernelIfLi4EZNS0_9templates4cuda20normal_and_transformIN3c108BFloat16EfPNS_17CUDAGeneratorImplEZZZNS4_13normal_kernelIS9_EEvRKNS_10TensorBaseEddT_ENKUlvE_clEvENKUlvE2_clEvEUlfE_EEvRNS_18TensorIteratorBaseET1_T2_EUlP24curandStatePhilox4_32_10E0_ZNS1_27distribution_nullary_kernelIS7_f6float4S9_SO_SH_EEvSJ_SL_RKT3_T4_EUlifE_EEvlNS_15PhiloxCudaStateESK_SL_:
[----:B------:R-:W-:Y:S08]  /*0000*/  LDC R1, c[0x0][0x28] ;  /* 0x00000a00ff017b82 */ /* 0x000ff00000000800 */
[----:B------:R-:W0:Y:S01]  /*0010*/  LDC R28, c[0x0][0x220] ;  /* 0x00008800ff1c7b82 */ /* 0x000e220000000800 */
[----:B------:R-:W-:Y:S01]  /*0020*/  ULDC.U8 UR4, c[0x0][0x22c] ;  /* 0x00008b0000047ab9 */ /* 0x000fe20000000000 */
[----:B------:R-:W-:Y:S01]  /*0030*/  ULDC.64 UR6, c[0x0][0x208] ;  /* 0x0000820000067ab9 */ /* 0x000fe20000000a00 */
[----:B------:R-:W-:-:S05]  /*0040*/  ISETP.NE.AND P0, PT, RZ, UR4, PT ;  /* 0x00000004ff007c0c */ /* 0x000fca000bf05270 */
[----:B------:R-:W0:Y:S01]  /*0050*/  LDC R29, c[0x0][0x224] ;  /* 0x00008900ff1d7b82 */ /* 0x000e220000000800 */
[----:B------:R-:W-:Y:S02]  /*0060*/  ULDC.64 UR4, c[0x0][0x218] ;  /* 0x0000860000047ab9 */ /* 0x000fe40000000a00 */
[----:B------:R-:W-:Y:S02]  /*0070*/  IMAD.U32 R22, RZ, RZ, UR4 ;  /* 0x00000004ff167e24 */ /* 0x000fe4000f8e00ff */
[----:B------:R-:W-:Y:S01]  /*0080*/  IMAD.U32 R23, RZ, RZ, UR5 ;  /* 0x00000005ff177e24 */ /* 0x000fe2000f8e00ff */
[----:B------:R-:W1:Y:S02]  /*0090*/  S2R R20, SR_TID.X ;  /* 0x0000000000147919 */ /* 0x000e640000002100 */
[----:B------:R-:W2:Y:S03]  /*00a0*/  @P0 LDC R5, c[0x0][0x228] ;  /* 0x00008a00ff050b82 */ /* 0x000ea60000000800 */
[----:B------:R-:W3:Y:S04]  /*00b0*/  @P0 LDG.E.64 R22, desc[UR6][R22.64] ;  /* 0x0000000616160981 */ /* 0x000ee8000c1e1b00 */
[----:B0-----:R-:W2:Y:S01]  /*00c0*/  @P0 LDG.E.64 R2, desc[UR6][R28.64] ;  /* 0x000000061c020981 */ /* 0x001ea2000c1e1b00 */
[----:B------:R-:W1:Y:S08]  /*00d0*/  S2UR UR4, SR_CTAID.X ;  /* 0x00000000000479c3 */ /* 0x000e700000002500 */
[----:B------:R-:W1:Y:S01]  /*00e0*/  LDC R34, c[0x0][RZ] ;  /* 0x00000000ff227b82 */ /* 0x000e620000000800 */
[----:B------:R-:W-:-:S08]  /*00f0*/  HFMA2.MMA R21, -RZ, RZ, 0, 0 ;  /* 0x00000000ff157435 */ /* 0x000fd000000001ff */
[----:B-1----:R-:W-:Y:S01]  /*0100*/  IMAD.WIDE.U32 R20, R34, UR4, R20 ;  /* 0x0000000422147c25 */ /* 0x002fe2000f8e0014 */
[----:B------:R-:W-:-:S03]  /*0110*/  ULDC.64 UR4, c[0x0][0x210] ;  /* 0x0000840000047ab9 */ /* 0x000fc60000000a00 */
[----:B------:R-:W-:Y:S01]  /*0120*/  IMAD.WIDE.U32 R6, R20, -0x326172a9, RZ ;  /* 0xcd9e8d5714067825 */ /* 0x000fe200078e00ff */
[----:B------:R-:W-:-:S04]  /*0130*/  UIADD3 UR4, UP0, UR4, -0x1, URZ ;  /* 0xffffffff04047890 */ /* 0x000fc8000ff1e03f */
[----:B------:R-:W-:Y:S01]  /*0140*/  UIADD3.X UR5, UR5, -0x1, URZ, UP0, !UPT ;  /* 0xffffffff05057890 */ /* 0x000fe200087fe43f */
[----:B--2---:R-:W-:-:S05]  /*0150*/  @P0 IADD3 R28, P1, R2, R5, RZ ;  /* 0x00000005021c0210 */ /* 0x004fca0007f3e0ff */
[----:B------:R-:W-:-:S05]  /*0160*/  @P0 IMAD.X R29, RZ, RZ, R3, P1 ;  /* 0x000000ffff1d0224 */ /* 0x000fca00008e0603 */
[--C-:B------:R-:W-:Y:S02]  /*0170*/  SHF.R.U64 R4, R28, 0x2, R29.reuse ;  /* 0x000000021c047819 */ /* 0x100fe4000000121d */
[----:B------:R-:W-:-:S03]  /*0180*/  SHF.R.U32.HI R0, RZ, 0x2, R29 ;  /* 0x00000002ff007819 */ /* 0x000fc6000001161d */
[----:B------:R-:W-:Y:S01]  /*0190*/  IMAD.WIDE.U32 R4, R4, -0x2daee0ad, RZ ;  /* 0xd2511f5304047825 */ /* 0x000fe200078e00ff */
[----:B---3--:R-:W-:-:S04]  /*01a0*/  LOP3.LUT R8, R7, R0, R22, 0x96, !PT ;  /* 0x0000000007087212 */ /* 0x008fc800078e9616 */
[----:B------:R-:W-:Y:S01]  /*01b0*/  LOP3.LUT R10, R23, R5, R21, 0x96, !PT ;  /* 0x00000005170a7212 */ /* 0x000fe200078e9615 */
[----:B------:R-:W-:Y:S01]  /*01c0*/  IMAD.WIDE.U32 R8, R8, -0x2daee0ad, RZ ;  /* 0xd2511f5308087825 */ /* 0x000fe200078e00ff */
[----:B------:R-:W-:-:S03]  /*01d0*/  IADD3 R3, R22, -0x61c88647, RZ ;  /* 0x9e3779b916037810 */ /* 0x000fc60007ffe0ff */
[----:B------:R-:W-:Y:S02]  /*01e0*/  VIADD R2, R23, 0xbb67ae85 ;  /* 0xbb67ae8517027836 */ /* 0x000fe40000000000 */
[----:B------:R-:W-:-:S03]  /*01f0*/  IMAD.WIDE.U32 R10, R10, -0x326172a9, RZ ;  /* 0xcd9e8d570a0a7825 */ /* 0x000fc600078e00ff */
[----:B------:R-:W-:Y:S02]  /*0200*/  LOP3.LUT R14, R9, R4, R2, 0x96, !PT ;  /* 0x00000004090e7212 */ /* 0x000fe400078e9602 */
[----:B------:R-:W-:Y:S01]  /*0210*/  LOP3.LUT R12, R11, R3, R6, 0x96, !PT ;  /* 0x000000030b0c7212 */ /* 0x000fe200078e9606 */
[----:B------:R-:W-:Y:S02]  /*0220*/  VIADD R4, R22, 0x3c6ef372 ;  /* 0x3c6ef37216047836 */ /* 0x000fe40000000000 */
[----:B------:R-:W-:-:S04]  /*0230*/  IMAD.WIDE.U32 R14, R14, -0x326172a9, RZ ;  /* 0xcd9e8d570e0e7825 */ /* 0x000fc800078e00ff */
[----:B------:R-:W-:-:S04]  /*0240*/  IMAD.WIDE.U32 R12, R12, -0x2daee0ad, RZ ;  /* 0xd2511f530c0c7825 */ /* 0x000fc800078e00ff */
[----:B------:R-:W-:Y:S01]  /*0250*/  VIADD R5, R23, 0x76cf5d0a ;  /* 0x76cf5d0a17057836 */ /* 0x000fe20000000000 */
[----:B------:R-:W-:-:S04]  /*0260*/  LOP3.LUT R10, R15, R10, R4, 0x96, !PT ;  /* 0x0000000a0f0a7212 */ /* 0x000fc800078e9604 */
[----:B------:R-:W-:Y:S01]  /*0270*/  LOP3.LUT R16, R13, R8, R5, 0x96, !PT ;  /* 0x000000080d107212 */ /* 0x000fe200078e9605 */
[----:B------:R-:W-:Y:S01]  /*0280*/  IMAD.WIDE.U32 R10, R10, -0x2daee0ad, RZ ;  /* 0xd2511f530a0a7825 */ /* 0x000fe200078e00ff */
[----:B------:R-:W-:-:S03]  /*0290*/  IADD3 R6, R23, 0x32370b8f, RZ ;  /* 0x32370b8f17067810 */ /* 0x000fc60007ffe0ff */
[----:B------:R-:W-:-:S04]  /*02a0*/  IMAD.WIDE.U32 R16, R16, -0x326172a9, RZ ;  /* 0xcd9e8d5710107825 */ /* 0x000fc800078e00ff */
[----:B------:R-:W-:Y:S01]  /*02b0*/  VIADD R7, R22, 0xdaa66d2b ;  /* 0xdaa66d2b16077836 */ /* 0x000fe20000000000 */
[----:B------:R-:W-:-:S04]  /*02c0*/  LOP3.LUT R18, R11, R12, R6, 0x96, !PT ;  /* 0x0000000c0b127212 */ /* 0x000fc800078e9606 */
        /* <DEDUP_REMOVED lines=14> */
[----:B------:R-:W-:-:S03]  /*03b0*/  IADD3 R12, R22, -0x4ab325aa, RZ ;  /* 0xb54cda56160c7810 */ /* 0x000fc60007ffe0ff */
[----:B------:R-:W-:-:S04]  /*03c0*/  IMAD.WIDE.U32 R18, R18, -0x2daee0ad, RZ ;  /* 0xd2511f5312127825 */ /* 0x000fc800078e00ff */
[----:B------:R-:W-:Y:S01]  /*03d0*/  VIADD R13, R23, 0x646e171e ;  /* 0x646e171e170d7836 */ /* 0x000fe20000000000 */
[----:B------:R-:W-:-:S04]  /*03e0*/  LOP3.LUT R32, R17, R24, R12, 0x96, !PT ;  /* 0x0000001811207212 */ /* 0x000fc800078e960c */
[----:B------:R-:W-:Y:S01]  /*03f0*/  LOP3.LUT R44, R19, R14, R13, 0x96, !PT ;  /* 0x0000000e132c7212 */ /* 0x000fe200078e960d */
[----:B------:R-:W-:Y:S01]  /*0400*/  IMAD.WIDE.U32 R32, R32, -0x2daee0ad, RZ ;  /* 0xd2511f5320207825 */ /* 0x000fe200078e00ff */
[----:B------:R-:W-:Y:S02]  /*0410*/  ISETP.NE.U32.AND P0, PT, RZ, UR5, PT ;  /* 0x00000005ff007c0c */ /* 0x000fe4000bf05070 */
[----:B------:R-:W-:Y:S01]  /*0420*/  IADD3 R15, R22, 0x5384540f, RZ ;  /* 0x5384540f160f7810 */ /* 0x000fe20007ffe0ff */
[----:B------:R-:W-:Y:S02]  /*0430*/  VIADD R14, R23, 0x1fd5c5a3 ;  /* 0x1fd5c5a3170e7836 */ /* 0x000fe40000000000 */
[----:B------:R-:W-:-:S03]  /*0440*/  IMAD.WIDE.U32 R44, R44, -0x326172a9, RZ ;  /* 0xcd9e8d572c2c7825 */ /* 0x000fc600078e00ff */
[----:B------:R-:W-:Y:S02]  /*0450*/  LOP3.LUT R33, R33, R18, R14, 0x96, !PT ;  /* 0x0000001221217212 */ /* 0x000fe400078e960e */
[----:B------:R-:W-:Y:S01]  /*0460*/  LOP3.LUT R37, R45, R16, R15, 0x96, !PT ;  /* 0x000000102d257212 */ /* 0x000fe200078e960f */
[----:B------:R-:W-:Y:S01]  /*0470*/  VIADD R19, R23, 0xdb3d7428 ;  /* 0xdb3d742817137836 */ /* 0x000fe20000000000 */
[----:B------:R-:W-:Y:S01]  /*0480*/  IADD3 R18, R22, -0xe443238, RZ ;  /* 0xf1bbcdc816127810 */ /* 0x000fe20007ffe0ff */
[----:B------:R-:W-:-:S04]  /*0490*/  IMAD.HI.U32 R25, R33, -0x326172a9, RZ ;  /* 0xcd9e8d5721197827 */ /* 0x000fc800078e00ff */
[----:B------:R-:W-:Y:S01]  /*04a0*/  IMAD.HI.U32 R24, R37, -0x2daee0ad, RZ ;  /* 0xd2511f5325187827 */ /* 0x000fe200078e00ff */
[----:B------:R-:W-:-:S03]  /*04b0*/  LOP3.LUT R44, R25, R44, R18, 0x96, !PT ;  /* 0x0000002c192c7212 */ /* 0x000fc600078e9612 */
[----:B------:R-:W-:Y:S01]  /*04c0*/  IMAD.MOV.U32 R16, RZ, RZ, R20 ;  /* 0x000000ffff107224 */ /* 0x000fe200078e0014 */
[----:B------:R-:W-:Y:S01]  /*04d0*/  LOP3.LUT R32, R24, R32, R19, 0x96, !PT ;  /* 0x0000002018207212 */ /* 0x000fe200078e9613 */
[----:B------:R-:W-:Y:S01]  /*04e0*/  IMAD.MOV.U32 R17, RZ, RZ, R21 ;  /* 0x000000ffff117224 */ /* 0x000fe200078e0015 */
[----:B------:R-:W-:Y:S06]  /*04f0*/  @!P0 BRA `(.L_x_19) ;  /* 0x0000000000208947 */ /* 0x000fec0003800000 */
[----:B------:R-:W-:Y:S01]  /*0500*/  ULDC UR8, c[0x0][0xc] ;  /* 0x0000030000087ab9 */ /* 0x000fe20000000800 */
[----:B------:R-:W-:Y:S01]  /*0510*/  MOV R36, 0x550 ;  /* 0x0000055000247802 */ /* 0x000fe20000000f00 */
[----:B------:R-:W-:-:S04]  /*0520*/  IMAD R35, R34, UR8, RZ ;  /* 0x0000000822237c24 */ /* 0x000fc8000f8e02ff */
[----:B------:R-:W-:-:S07]  /*0530*/  IMAD.SHL.U32 R35, R35, 0x4, RZ ;  /* 0x0000000423237824 */ /* 0x000fce00078e00ff */
[----:B------:R-:W-:Y:S05]  /*0540*/  CALL.REL.NOINC `($__internal_1_$__cuda_sm20_div_s64) ;  /* 0x0000000c00887944 */ /* 0x000fea0003c00000 */
[----:B------:R-:W-:Y:S01]  /*0550*/  MOV R24, R26 ;  /* 0x0000001a00187202 */ /* 0x000fe20000000f00 */
[----:B------:R-:W-:Y:S01]  /*0560*/  IMAD.MOV.U32 R25, RZ, RZ, R27 ;  /* 0x000000ffff197224 */ /* 0x000fe200078e001b */
[----:B------:R-:W-:Y:S06]  /*0570*/  BRA `(.L_x_20) ;  /* 0x0000000000587947 */ /* 0x000fec0003800000 */
.L_x_19:
        /* <DEDUP_REMOVED lines=9> */
[----:B0-----:R-:W-:Y:S02]  /*0610*/  IMAD.MOV.U32 R24, RZ, RZ, RZ ;  /* 0x000000ffff187224 */ /* 0x001fe400078e00ff */
[----:B-1----:R-:W-:-:S04]  /*0620*/  IMAD R31, R31, R25, RZ ;  /* 0x000000191f1f7224 */ /* 0x002fc800078e02ff */
[----:B------:R-:W-:-:S06]  /*0630*/  IMAD.HI.U32 R25, R25, R31, R24 ;  /* 0x0000001f19197227 */ /* 0x000fcc00078e0018 */
[----:B------:R-:W-:-:S05]  /*0640*/  IMAD.HI.U32 R24, R25, UR4, RZ ;  /* 0x0000000419187c27 */ /* 0x000fca000f8e00ff */
[----:B------:R-:W-:-:S05]  /*0650*/  IADD3 R25, -R24, RZ, RZ ;  /* 0x000000ff18197210 */ /* 0x000fca0007ffe1ff */
[----:B------:R-:W-:-:S05]  /*0660*/  IMAD R25, R26, R25, UR4 ;  /* 0x000000041a197e24 */ /* 0x000fca000f8e0219 */
[----:B------:R-:W-:-:S13]  /*0670*/  ISETP.GE.U32.AND P0, PT, R25, R26, PT ;  /* 0x0000001a1900720c */ /* 0x000fda0003f06070 */
[----:B------:R-:W-:Y:S02]  /*0680*/  @P0 IMAD.IADD R25, R25, 0x1, -R26 ;  /* 0x0000000119190824 */ /* 0x000fe400078e0a1a */
[----:B------:R-:W-:-:S03]  /*0690*/  @P0 VIADD R24, R24, 0x1 ;  /* 0x0000000118180836 */ /* 0x000fc60000000000 */
[----:B------:R-:W-:Y:S01]  /*06a0*/  ISETP.GE.U32.AND P1, PT, R25, R26, PT ;  /* 0x0000001a1900720c */ /* 0x000fe20003f26070 */
[----:B------:R-:W-:-:S12]  /*06b0*/  IMAD.MOV.U32 R25, RZ, RZ, RZ ;  /* 0x000000ffff197224 */ /* 0x000fd800078e00ff */
[----:B------:R-:W-:Y:S02]  /*06c0*/  @P1 IADD3 R24, R24, 0x1, RZ ;  /* 0x0000000118181810 */ /* 0x000fe40007ffe0ff */
[----:B------:R-:W-:-:S07]  /*06d0*/  @!P2 LOP3.LUT R24, RZ, R26, RZ, 0x33, !PT ;  /* 0x0000001aff18a212 */ /* 0x000fce00078e33ff */
.L_x_20:
[----:B------:R-:W-:Y:S01]  /*06e0*/  ULDC UR4, c[0x0][0xc] ;  /* 0x0000030000047ab9 */ /* 0x000fe20000000800 */
[----:B------:R-:W-:Y:S01]  /*06f0*/  IADD3 R27, P0, R24, 0x1, RZ ;  /* 0x00000001181b7810 */ /* 0x000fe20007f1e0ff */
[----:B------:R-:W-:-:S04]  /*0700*/  IMAD.WIDE.U32 R34, R34, UR4, RZ ;  /* 0x0000000422227c25 */ /* 0x000fc8000f8e00ff */
[----:B------:R-:W-:Y:S02]  /*0710*/  IMAD.X R31, RZ, RZ, R25, P0 ;  /* 0x000000ffff1f7224 */ /* 0x000fe400000e0619 */
[-C--:B------:R-:W-:Y:S02]  /*0720*/  IMAD R26, R35, R27.reuse, RZ ;  /* 0x0000001b231a7224 */ /* 0x080fe400078e02ff */
[----:B------:R-:W-:-:S04]  /*0730*/  IMAD.WIDE.U32 R24, R34, R27, RZ ;  /* 0x0000001b22187225 */ /* 0x000fc800078e00ff */
[----:B------:R-:W-:Y:S01]  /*0740*/  IMAD R31, R34, R31, R26 ;  /* 0x0000001f221f7224 */ /* 0x000fe200078e021a */
[----:B------:R-:W-:-:S03]  /*0750*/  SHF.L.U32 R35, R24, 0x2, RZ ;  /* 0x0000000218237819 */ /* 0x000fc600000006ff */
[----:B------:R-:W-:Y:S01]  /*0760*/  IMAD.IADD R25, R25, 0x1, R31 ;  /* 0x0000000119197824 */ /* 0x000fe200078e021f */
[----:B------:R-:W-:-:S04]  /*0770*/  ISETP.GE.U32.AND P0, PT, R16, R35, PT ;  /* 0x000000231000720c */ /* 0x000fc80003f06070 */
[----:B------:R-:W-:-:S04]  /*0780*/  SHF.L.U64.HI R34, R24, 0x2, R25 ;  /* 0x0000000218227819 */ /* 0x000fc80000010219 */
[----:B------:R-:W-:-:S13]  /*0790*/  ISETP.GE.AND.EX P0, PT, R17, R34, PT, P0 ;  /* 0x000000221100720c */ /* 0x000fda0003f06300 */
[----:B------:R-:W-:Y:S05]  /*07a0*/  @P0 EXIT ;  /* 0x000000000000094d */ /* 0x000fea0003800000 */
[----:B------:R-:W0:Y:S01]  /*07b0*/  LDC R36, c[0x0][0x248] ;  /* 0x00009200ff247b82 */ /* 0x000e220000000800 */
[----:B------:R-:W-:Y:S01]  /*07c0*/  IMAD R30, R37, -0x2daee0ad, RZ ;  /* 0xd2511f53251e7824 */ /* 0x000fe200078e02ff */
[----:B------:R-:W-:Y:S01]  /*07d0*/  IADD3 R39, R23, -0x695add53, RZ ;  /* 0x96a522ad17277810 */ /* 0x000fe20007ffe0ff */
[----:B------:R-:W-:Y:S01]  /*07e0*/  IMAD R38, R33, -0x326172a9, RZ ;  /* 0xcd9e8d5721267824 */ /* 0x000fe200078e02ff */
[----:B------:R-:W-:Y:S01]  /*07f0*/  SHF.R.U64 R42, R28, 0x2, R29 ;  /* 0x000000021c2a7819 */ /* 0x000fe2000000121d */
[----:B------:R-:W-:Y:S01]  /*0800*/  VIADD R37, R22, 0x8ff34781 ;  /* 0x8ff3478116257836 */ /* 0x000fe20000000000 */
[----:B------:R-:W-:Y:S01]  /*0810*/  LOP3.LUT R30, R30, R39, RZ, 0x3c, !PT ;  /* 0x000000271e1e7212 */ /* 0x000fe200078e3cff */
[----:B------:R-:W-:Y:S01]  /*0820*/  IMAD.WIDE.U32 R26, R32, -0x326172a9, RZ ;  /* 0xcd9e8d57201a7825 */ /* 0x000fe200078e00ff */
[----:B------:R-:W1:Y:S01]  /*0830*/  LDC.64 R24, c[0x0][0x210] ;  /* 0x00008400ff187b82 */ /* 0x000e620000000a00 */
[----:B------:R-:W-:Y:S01]  /*0840*/  LOP3.LUT R43, R28, 0x3, RZ, 0xc0, !PT ;  /* 0x000000031c2b7812 */ /* 0x000fe200078ec0ff */
[----:B------:R-:W-:Y:S01]  /*0850*/  ULDC.64 UR8, c[0x0][0x240] ;  /* 0x0000900000087ab9 */ /* 0x000fe20000000a00 */
[----:B------:R-:W-:Y:S01]  /*0860*/  IMAD.HI.U32 R41, R44, -0x2daee0ad, RZ ;  /* 0xd2511f532c297827 */ /* 0x000fe200078e00ff */
[----:B------:R-:W-:Y:S01]  /*0870*/  LOP3.LUT R31, R38, R37, RZ, 0x3c, !PT ;  /* 0x00000025261f7212 */ /* 0x000fe200078e3cff */
[----:B------:R-:W-:-:S02]  /*0880*/  ULDC.64 UR10, c[0x0][0x238] ;  /* 0x00008e00000a7ab9 */ /* 0x000fc40000000a00 */
[----:B------:R-:W-:Y:S01]  /*0890*/  IMAD.MOV.U32 R38, RZ, RZ, R26 ;  /* 0x000000ffff267224 */ /* 0x000fe200078e001a */
[----:B------:R-:W-:Y:S02]  /*08a0*/  LOP3.LUT R40, R31, R27, RZ, 0x3c, !PT ;  /* 0x0000001b1f287212 */ /* 0x000fe400078e3cff */
[----:B------:R-:W-:-:S07]  /*08b0*/  LOP3.LUT R41, R30, R41, RZ, 0x3c, !PT ;  /* 0x000000291e297212 */ /* 0x000fce00078e3cff */
.L_x_32:
[----:B------:R-:W-:Y:S01]  /*08c0*/  VIADD R42, R42, 0x1 ;  /* 0x000000012a2a7836 */ /* 0x000fe20000000000 */
[----:B------:R-:W-:Y:S03]  /*08d0*/  BSSY B0, `(.L_x_21) ;  /* 0x000000c000007945 */ /* 0x000fe60003800000 */
[C---:B-1----:R-:W-:Y:S01]  /*08e0*/  IMAD.HI.U32 R26, R42.reuse, -0x2daee0ad, RZ ;  /* 0xd2511f532a1a7827 */ /* 0x042fe200078e00ff */
[----:B------:R-:W-:-:S13]  /*08f0*/  ISETP.NE.AND P0, PT, R42, RZ, PT ;  /* 0x000000ff2a00720c */ /* 0x000fda0003f05270 */
[----:B------:R-:W-:Y:S05]  /*0900*/  @P0 BRA `(.L_x_22) ;  /* 0x0000000000200947 */ /* 0x000fea0003800000 */
[----:B------:R-:W-:-:S04]  /*0910*/  IADD3 R0, R0, 0x1, RZ ;  /* 0x0000000100007810 */ /* 0x000fc80007ffe0ff */
[----:B------:R-:W-:-:S13]  /*0920*/  ISETP.NE.AND P0, PT, R0, RZ, PT ;  /* 0x000000ff0000720c */ /* 0x000fda0003f05270 */
[----:B------:R-:W-:Y:S02]  /*0930*/  @!P0 VIADD R20, R20, 0x1 ;  /* 0x0000000114148836 */ /* 0x000fe40000000000 */
[----:B------:R-:W-:Y:S02]  /*0940*/  @!P0 VIADD R27, R21, 0x1 ;  /* 0x00000001151b8836 */ /* 0x000fe40000000000 */
[----:B------:R-:W-:Y:S01]  /*0950*/  @!P0 IMAD.MOV.U32 R0, RZ, RZ, RZ ;  /* 0x000000ffff008224 */ /* 0x000fe200078e00ff */
[----:B------:R-:W-:-:S13]  /*0960*/  ISETP.NE.AND P1, PT, R20, RZ, !P0 ;  /* 0x000000ff1400720c */ /* 0x000fda0004725270 */
[----:B------:R-:W-:-:S05]  /*0970*/  @P1 IADD3 R27, R21, RZ, RZ ;  /* 0x000000ff151b1210 */ /* 0x000fca0007ffe0ff */
[----:B------:R-:W-:-:S07]  /*0980*/  @!P0 IMAD.MOV.U32 R21, RZ, RZ, R27 ;  /* 0x000000ffff158224 */ /* 0x000fce00078e001b */
.L_x_22:
[----:B------:R-:W-:Y:S05]  /*0990*/  BSYNC B0 ;  /* 0x0000000000007941 */ /* 0x000fea0003800000 */
.L_x_21:
[----:B------:R-:W-:Y:S01]  /*09a0*/  IMAD.HI.U32 R27, R20, -0x326172a9, RZ ;  /* 0xcd9e8d57141b7827 */ /* 0x000fe200078e00ff */
[----:B------:R-:W-:Y:S02]  /*09b0*/  LOP3.LUT R26, R26, R21, R23, 0x96, !PT ;  /* 0x000000151a1a7212 */ /* 0x000fe400078e9617 */
[----:B------:R-:W-:Y:S01]  /*09c0*/  ISETP.NE.AND P0, PT, R43, 0x1, PT ;  /* 0x000000012b00780c */ /* 0x000fe20003f05270 */
[----:B------:R-:W-:Y:S01]  /*09d0*/  IMAD R28, R20, -0x326172a9, RZ ;  /* 0xcd9e8d57141c7824 */ /* 0x000fe200078e02ff */
[----:B------:R-:W-:Y:S01]  /*09e0*/  LOP3.LUT R27, R27, R0, R22, 0x96, !PT ;  /* 0x000000001b1b7212 */ /* 0x000fe200078e9616 */
[----:B------:R-:W-:-:S04]  /*09f0*/  IMAD.WIDE.U32 R30, R26, -0x326172a9, RZ ;  /* 0xcd9e8d571a1e7825 */ /* 0x000fc800078e00ff */
[----:B------:R-:W-:Y:S01]  /*0a00*/  IMAD R29, R42, -0x2daee0ad, RZ ;  /* 0xd2511f532a1d7824 */ /* 0x000fe200078e02ff */
[----:B------:R-:W-:Y:S01]  /*0a10*/  LOP3.LUT R28, R31, R28, R3, 0x96, !PT ;  /* 0x0000001c1f1c7212 */ /* 0x000fe200078e9603 */
[----:B------:R-:W-:-:S05]  /*0a20*/  IMAD.WIDE.U32 R32, R27, -0x2daee0ad, RZ ;  /* 0xd2511f531b207825 */ /* 0x000fca00078e00ff */
[----:B------:R-:W-:Y:S01]  /*0a30*/  LOP3.LUT R26, R33, R29, R2, 0x96, !PT ;  /* 0x0000001d211a7212 */ /* 0x000fe200078e9602 */
[----:B------:R-:W-:-:S04]  /*0a40*/  IMAD.WIDE.U32 R28, R28, -0x2daee0ad, RZ ;  /* 0xd2511f531c1c7825 */ /* 0x000fc800078e00ff */
[----:B------:R-:W-:Y:S01]  /*0a50*/  IMAD.WIDE.U32 R26, R26, -0x326172a9, RZ ;  /* 0xcd9e8d571a1a7825 */ /* 0x000fe200078e00ff */
[----:B------:R-:W-:-:S04]  /*0a60*/  LOP3.LUT R31, R29, R32, R5, 0x96, !PT ;  /* 0x000000201d1f7212 */ /* 0x000fc800078e9605 */
        /* <DEDUP_REMOVED lines=24> */
[----:B------:R-:W-:Y:S01]  /*0bf0*/  IMAD R33, R44, -0x2daee0ad, RZ ;  /* 0xd2511f532c217824 */ /* 0x000fe200078e02ff */
[----:B------:R-:W-:Y:S01]  /*0c00*/  LOP3.LUT R44, R29, R30, R18, 0x96, !PT ;  /* 0x0000001e1d2c7212 */ /* 0x000fe200078e9612 */
[----:B------:R-:W-:-:S04]  /*0c10*/  IMAD.WIDE.U32 R30, R31, -0x326172a9, RZ ;  /* 0xcd9e8d571f1e7825 */ /* 0x000fc800078e00ff */
[----:B------:R-:W-:Y:S01]  /*0c20*/  IMAD.HI.U32 R29, R44, -0x2daee0ad, RZ ;  /* 0xd2511f532c1d7827 */ /* 0x000fe200078e00ff */
[----:B------:R-:W-:-:S03]  /*0c30*/  LOP3.LUT R28, R31, R28, R37, 0x96, !PT ;  /* 0x0000001c1f1c7212 */ /* 0x000fc600078e9625 */
[----:B------:R-:W-:Y:S01]  /*0c40*/  IMAD.MOV.U32 R27, RZ, RZ, R41 ;  /* 0x000000ffff1b7224 */ /* 0x000fe200078e0029 */
[----:B------:R-:W-:Y:S01]  /*0c50*/  LOP3.LUT R29, R29, R26, R39, 0x96, !PT ;  /* 0x0000001a1d1d7212 */ /* 0x000fe200078e9627 */
[----:B------:R-:W-:Y:S01]  /*0c60*/  IMAD.MOV.U32 R45, RZ, RZ, R33 ;  /* 0x000000ffff2d7224 */ /* 0x000fe200078e0021 */
[----:B------:R-:W-:Y:S02]  /*0c70*/  MOV R26, R38 ;  /* 0x00000026001a7202 */ /* 0x000fe40000000f00 */
[----:B------:R-:W-:Y:S01]  /*0c80*/  MOV R32, R28 ;  /* 0x0000001c00207202 */ /* 0x000fe20000000f00 */
[----:B------:R-:W-:Y:S06]  /*0c90*/  @!P0 BRA `(.L_x_23) ;  /* 0x0000000000408947 */ /* 0x000fec0003800000 */
[----:B------:R-:W-:-:S13]  /*0ca0*/  ISETP.NE.AND P0, PT, R43, 0x2, PT ;  /* 0x000000022b00780c */ /* 0x000fda0003f05270 */
[----:B------:R-:W-:Y:S05]  /*0cb0*/  @!P0 BRA `(.L_x_24) ;  /* 0x0000000000288947 */ /* 0x000fea0003800000 */
[----:B------:R-:W-:Y:S01]  /*0cc0*/  ISETP.NE.AND P0, PT, R43, 0x3, PT ;  /* 0x000000032b00780c */ /* 0x000fe20003f05270 */
[----:B------:R-:W-:Y:S01]  /*0cd0*/  IMAD.MOV.U32 R26, RZ, RZ, R33 ;  /* 0x000000ffff1a7224 */ /* 0x000fe200078e0021 */
[----:B------:R-:W-:Y:S01]  /*0ce0*/  MOV R45, R30 ;  /* 0x0000001e002d7202 */ /* 0x000fe20000000f00 */
[----:B------:R-:W-:Y:S02]  /*0cf0*/  IMAD.MOV.U32 R27, RZ, RZ, R28 ;  /* 0x000000ffff1b7224 */ /* 0x000fe400078e001c */
[----:B------:R-:W-:-:S08]  /*0d00*/  IMAD.MOV.U32 R32, RZ, RZ, R29 ;  /* 0x000000ffff207224 */ /* 0x000fd000078e001d */
[----:B------:R-:W-:Y:S01]  /*0d10*/  @P0 IMAD.MOV.U32 R26, RZ, RZ, R40 ;  /* 0x000000ffff1a0224 */ /* 0x000fe200078e0028 */
[----:B------:R-:W-:Y:S01]  /*0d20*/  @P0 MOV R27, R38 ;  /* 0x00000026001b0202 */ /* 0x000fe20000000f00 */
[----:B------:R-:W-:Y:S02]  /*0d30*/  @P0 IMAD.MOV.U32 R45, RZ, RZ, R41 ;  /* 0x000000ffff2d0224 */ /* 0x000fe400078e0029 */
[----:B------:R-:W-:Y:S01]  /*0d40*/  @P0 IMAD.MOV.U32 R32, RZ, RZ, R33 ;  /* 0x000000ffff200224 */ /* 0x000fe200078e0021 */
[----:B------:R-:W-:Y:S06]  /*0d50*/  BRA `(.L_x_23) ;  /* 0x0000000000107947 */ /* 0x000fec0003800000 */
.L_x_24:
[----:B------:R-:W-:Y:S01]  /*0d60*/  MOV R26, R41 ;  /* 0x00000029001a7202 */ /* 0x000fe20000000f00 */
[----:B------:R-:W-:Y:S01]  /*0d70*/  IMAD.MOV.U32 R27, RZ, RZ, R33 ;  /* 0x000000ffff1b7224 */ /* 0x000fe200078e0021 */
[----:B------:R-:W-:Y:S01]  /*0d80*/  MOV R32, R30 ;  /* 0x0000001e00207202 */ /* 0x000fe20000000f00 */
[----:B------:R-:W-:-:S07]  /*0d90*/  IMAD.MOV.U32 R45, RZ, RZ, R28 ;  /* 0x000000ffff2d7224 */ /* 0x000fce00078e001c */
.L_x_23:
[----:B------:R-:W-:Y:S01]  /*0da0*/  I2FP.F32.U32 R26, R26 ;  /* 0x0000001a001a7245 */ /* 0x000fe20000201000 */
[----:B------:R-:W-:Y:S01]  /*0db0*/  IMAD.MOV.U32 R33, RZ, RZ, 0x2f800000 ;  /* 0x2f800000ff217424 */ /* 0x000fe200078e00ff */
[----:B-1----:R-:W-:Y:S01]  /*0dc0*/  ISETP.GE.U32.AND P0, PT, R16, R24, PT ;  /* 0x000000181000720c */ /* 0x002fe20003f06070 */
[----:B------:R-:W-:Y:S01]  /*0dd0*/  IMAD.MOV.U32 R40, RZ, RZ, 0x30c90fdb ;  /* 0x30c90fdbff287424 */ /* 0x000fe200078e00ff */
[----:B------:R-:W-:Y:S01]  /*0de0*/  I2FP.F32.U32 R41, R27 ;  /* 0x0000001b00297245 */ /* 0x000fe20000201000 */
[----:B------:R-:W-:Y:S01]  /*0df0*/  FFMA.FTZ R26, R26, R33, 1.1641532182693481445e-10 ;  /* 0x2f0000001a1a7423 */ /* 0x000fe20000010021 */
[----:B------:R-:W-:Y:S01]  /*0e00*/  ISETP.GE.AND.EX P0, PT, R17, R25, PT, P0 ;  /* 0x000000191100720c */ /* 0x000fe20003f06300 */
[----:B------:R-:W-:Y:S01]  /*0e10*/  BSSY B0, `(.L_x_25) ;  /* 0x0000011000007945 */ /* 0x000fe20003800000 */
[----:B------:R-:W-:Y:S01]  /*0e20*/  I2FP.F32.U32 R46, R45 ;  /* 0x0000002d002e7245 */ /* 0x000fe20000201000 */
[----:B------:R-:W-:Y:S02]  /*0e30*/  FFMA.FTZ R41, R41, R40, 7.314590599882819788e-10 ;  /* 0x30490fdb29297423 */ /* 0x000fe40000010028 */
[----:B------:R-:W1:Y:S02]  /*0e40*/  MUFU.LG2 R26, R26 ;  /* 0x0000001a001a7308 */ /* 0x000e640000000c00 */
[----:B-1----:R-:W-:-:S04]  /*0e50*/  FMUL.FTZ R38, R26, 0.69314718246459960938 ;  /* 0x3f3172181a267820 */ /* 0x002fc80000410000 */
[----:B------:R-:W-:-:S06]  /*0e60*/  FMUL.FTZ R38, R38, -2 ;  /* 0xc000000026267820 */ /* 0x000fcc0000410000 */
[----:B------:R-:W1:Y:S01]  /*0e70*/  MUFU.SQRT R38, R38 ;  /* 0x0000002600267308 */ /* 0x000e620000002000 */
[----:B------:R-:W-:Y:S05]  /*0e80*/  @P0 BRA `(.L_x_26) ;  /* 0x0000000000240947 */ /* 0x000fea0003800000 */
[----:B------:R-:W-:-:S04]  /*0e90*/  FMUL.RZ R47, R41, 0.15915493667125701904 ;  /* 0x3e22f983292f7820 */ /* 0x000fc8000040c000 */
[----:B------:R-:W1:Y:S02]  /*0ea0*/  MUFU.SIN R27, R47 ;  /* 0x0000002f001b7308 */ /* 0x000e640000000400 */
[----:B-1----:R-:W-:Y:S01]  /*0eb0*/  FMUL.FTZ R45, R38, R27 ;  /* 0x0000001b262d7220 */ /* 0x002fe20000410000 */
[----:B------:R-:W-:-:S03]  /*0ec0*/  IMAD R27, R16, UR8, RZ ;  /* 0x00000008101b7c24 */ /* 0x000fc6000f8e02ff */
[----:B0-----:R-:W-:Y:S02]  /*0ed0*/  FFMA.FTZ R45, R45, R36, UR9 ;  /* 0x000000092d2d7e23 */ /* 0x001fe40008010024 */
[----:B------:R-:W-:-:S03]  /*0ee0*/  IADD3 R26, P0, R27, UR10, RZ ;  /* 0x0000000a1b1a7c10 */ /* 0x000fc6000ff1e0ff */
[----:B------:R-:W-:Y:S02]  /*0ef0*/  F2FP.BF16.F32.PACK_AB R45, RZ, R45 ;  /* 0x0000002dff2d723e */ /* 0x000fe400000010ff */
[----:B------:R-:W-:-:S05]  /*0f00*/  LEA.HI.X.SX32 R27, R27, UR11, 0x1, P0 ;  /* 0x0000000b1b1b7c11 */ /* 0x000fca00080f0eff */
[----:B------:R2:W-:Y:S03]  /*0f10*/  STG.E.U16 desc[UR6][R26.64], R45 ;  /* 0x0000002d1a007986 */ /* 0x0005e6000c101506 */
.L_x_26:
[----:B------:R-:W-:Y:S05]  /*0f20*/  BSYNC B0 ;  /* 0x0000000000007941 */ /* 0x000fea0003800000 */
.L_x_25:
[----:B------:R-:W-:Y:S01]  /*0f30*/  ULDC UR4, c[0x0][0xc] ;  /* 0x0000030000047ab9 */ /* 0x000fe20000000800 */
[----:B--2---:R-:W2:Y:S01]  /*0f40*/  LDC R45, c[0x0][RZ] ;  /* 0x00000000ff2d7b82 */ /* 0x004ea20000000800 */
[----:B------:R-:W-:Y:S01]  /*0f50*/  FFMA.FTZ R46, R46, R33, 1.1641532182693481445e-10 ;  /* 0x2f0000002e2e7423 */ /* 0x000fe20000010021 */
[----:B------:R-:W-:Y:S01]  /*0f60*/  I2FP.F32.U32 R27, R32 ;  /* 0x00000020001b7245 */ /* 0x000fe20000201000 */
[----:B------:R-:W-:Y:S01]  /*0f70*/  FMUL.RZ R48, R41, 0.15915493667125701904 ;  /* 0x3e22f98329307820 */ /* 0x000fe2000040c000 */
[----:B------:R-:W-:Y:S01]  /*0f80*/  BSSY B0, `(.L_x_27) ;  /* 0x000001f000007945 */ /* 0x000fe20003800000 */
[----:B------:R-:W3:Y:S02]  /*0f90*/  MUFU.LG2 R26, R46 ;  /* 0x0000002e001a7308 */ /* 0x000ee40000000c00 */
[----:B------:R-:W-:-:S04]  /*0fa0*/  FFMA.FTZ R40, R27, R40, 7.314590599882819788e-10 ;  /* 0x30490fdb1b287423 */ /* 0x000fc80000010028 */
[----:B------:R-:W-:Y:S02]  /*0fb0*/  FMUL.RZ R32, R40, 0.15915493667125701904 ;  /* 0x3e22f98328207820 */ /* 0x000fe4000040c000 */
[----:B------:R-:W1:Y:S08]  /*0fc0*/  MUFU.COS R27, R48 ;  /* 0x00000030001b7308 */ /* 0x000e700000000000 */
[----:B------:R-:W4:Y:S01]  /*0fd0*/  MUFU.COS R32, R32 ;  /* 0x0000002000207308 */ /* 0x000f220000000000 */
[----:B---3--:R-:W-:Y:S01]  /*0fe0*/  FMUL.FTZ R26, R26, 0.69314718246459960938 ;  /* 0x3f3172181a1a7820 */ /* 0x008fe20000410000 */
[----:B--2---:R-:W-:-:S03]  /*0ff0*/  IMAD R33, R45, UR4, RZ ;  /* 0x000000042d217c24 */ /* 0x004fc6000f8e02ff */
[----:B------:R-:W-:Y:S01]  /*1000*/  FMUL.FTZ R26, R26, -2 ;  /* 0xc00000001a1a7820 */ /* 0x000fe20000410000 */
[C---:B------:R-:W-:Y:S01]  /*1010*/  IMAD R45, R33.reuse, 0x3, RZ ;  /* 0x00000003212d7824 */ /* 0x040fe200078e02ff */
[CC--:B------:R-:W-:Y:S02]  /*1020*/  IADD3 R49, P0, R33.reuse, R16.reuse, RZ ;  /* 0x0000001021317210 */ /* 0x0c0fe40007f1e0ff */
[----:B------:R2:W3:Y:S01]  /*1030*/  MUFU.SQRT R41, R26 ;  /* 0x0000001a00297308 */ /* 0x0004e20000002000 */
[----:B------:R-:W-:Y:S01]  /*1040*/  LEA R47, P4, R33, R16, 0x1 ;  /* 0x00000010212f7211 */ /* 0x000fe200078808ff */
[----:B-1----:R-:W-:Y:S01]  /*1050*/  FMUL.FTZ R51, R38, R27 ;  /* 0x0000001b26337220 */ /* 0x002fe20000410000 */
[----:B------:R-:W-:Y:S02]  /*1060*/  ISETP.GE.U32.AND P2, PT, R49, R24, PT ;  /* 0x000000183100720c */ /* 0x000fe40003f46070 */
[----:B------:R-:W-:Y:S01]  /*1070*/  IADD3.X R50, RZ, R17, RZ, P0, !PT ;  /* 0x00000011ff327210 */ /* 0x000fe200007fe4ff */
[----:B------:R-:W-:Y:S01]  /*1080*/  IMAD.X R48, RZ, RZ, R17, P4 ;  /* 0x000000ffff307224 */ /* 0x000fe200020e0611 */
[----:B------:R-:W-:-:S02]  /*1090*/  IADD3 R45, P3, R45, R16, RZ ;  /* 0x000000102d2d7210 */ /* 0x000fc40007f7e0ff */
[----:B------:R-:W-:Y:S02]  /*10a0*/  ISETP.GE.AND.EX P2, PT, R50, R25, PT, P2 ;  /* 0x000000193200720c */ /* 0x000fe40003f46320 */
[-C--:B------:R-:W-:Y:S02]  /*10b0*/  ISETP.GE.U32.AND P1, PT, R47, R24.reuse, PT ;  /* 0x000000182f00720c */ /* 0x080fe40003f26070 */
[----:B------:R-:W-:Y:S02]  /*10c0*/  ISETP.GE.U32.AND P0, PT, R45, R24, PT ;  /* 0x000000182d00720c */ /* 0x000fe40003f06070 */
[----:B------:R-:W-:Y:S02]  /*10d0*/  IADD3.X R46, RZ, R17, RZ, P3, !PT ;  /* 0x00000011ff2e7210 */ /* 0x000fe40001ffe4ff */
[-C--:B------:R-:W-:Y:S02]  /*10e0*/  ISETP.GE.AND.EX P1, PT, R48, R25.reuse, PT, P1 ;  /* 0x000000193000720c */ /* 0x080fe40003f26310 */
[----:B------:R-:W-:-:S03]  /*10f0*/  ISETP.GE.AND.EX P0, PT, R46, R25, PT, P0 ;  /* 0x000000192e00720c */ /* 0x000fc60003f06300 */
[----:B--234-:R-:W-:Y:S10]  /*1100*/  @P2 BRA `(.L_x_28) ;  /* 0x0000000000182947 */ /* 0x01cff40003800000 */
[----:B------:R-:W-:Y:S02]  /*1110*/  IMAD R27, R49, UR8, RZ ;  /* 0x00000008311b7c24 */ /* 0x000fe4000f8e02ff */
[----:B0-----:R-:W-:-:S03]  /*1120*/  FFMA.FTZ R38, R51, R36, UR9 ;  /* 0x0000000933267e23 */ /* 0x001fc60008010024 */
[C---:B------:R-:W-:Y:S02]  /*1130*/  IADD3 R26, P2, R27.reuse, UR10, RZ ;  /* 0x0000000a1b1a7c10 */ /* 0x040fe4000ff5e0ff */
[----:B------:R-:W-:Y:S02]  /*1140*/  F2FP.BF16.F32.PACK_AB R38, RZ, R38 ;  /* 0x00000026ff26723e */ /* 0x000fe400000010ff */
[----:B------:R-:W-:-:S05]  /*1150*/  LEA.HI.X.SX32 R27, R27, UR11, 0x1, P2 ;  /* 0x0000000b1b1b7c11 */ /* 0x000fca00090f0eff */
[----:B------:R1:W-:Y:S04]  /*1160*/  STG.E.U16 desc[UR6][R26.64], R38 ;  /* 0x000000261a007986 */ /* 0x0003e8000c101506 */
.L_x_28:
[----:B------:R-:W-:Y:S05]  /*1170*/  BSYNC B0 ;  /* 0x0000000000007941 */ /* 0x000fea0003800000 */
.L_x_27:
[----:B------:R-:W-:Y:S04]  /*1180*/  BSSY B0, `(.L_x_29) ;  /* 0x000000b000007945 */ /* 0x000fe80003800000 */
[----:B------:R-:W-:Y:S05]  /*1190*/  @P1 BRA `(.L_x_30) ;  /* 0x0000000000241947 */ /* 0x000fea0003800000 */
[----:B------:R-:W-:Y:S01]  /*11a0*/  FMUL.RZ R40, R40, 0.15915493667125701904 ;  /* 0x3e22f98328287820 */ /* 0x000fe2000040c000 */
[----:B------:R-:W-:-:S03]  /*11b0*/  IMAD R47, R47, UR8, RZ ;  /* 0x000000082f2f7c24 */ /* 0x000fc6000f8e02ff */
[----:B-1----:R-:W1:Y:S02]  /*11c0*/  MUFU.SIN R26, R40 ;  /* 0x00000028001a7308 */ /* 0x002e640000000400 */
[----:B-1----:R-:W-:Y:S01]  /*11d0*/  FMUL.FTZ R27, R41, R26 ;  /* 0x0000001a291b7220 */ /* 0x002fe20000410000 */
[----:B------:R-:W-:-:S03]  /*11e0*/  IADD3 R26, P1, R47, UR10, RZ ;  /* 0x0000000a2f1a7c10 */ /* 0x000fc6000ff3e0ff */
[----:B0-----:R-:W-:-:S05]  /*11f0*/  FFMA.FTZ R27, R27, R36, UR9 ;  /* 0x000000091b1b7e23 */ /* 0x001fca0008010024 */
[----:B------:R-:W-:Y:S02]  /*1200*/  F2FP.BF16.F32.PACK_AB R38, RZ, R27 ;  /* 0x0000001bff26723e */ /* 0x000fe400000010ff */
[----:B------:R-:W-:-:S05]  /*1210*/  LEA.HI.X.SX32 R27, R47, UR11, 0x1, P1 ;  /* 0x0000000b2f1b7c11 */ /* 0x000fca00088f0eff */
[----:B------:R2:W-:Y:S02]  /*1220*/  STG.E.U16 desc[UR6][R26.64], R38 ;  /* 0x000000261a007986 */ /* 0x0005e4000c101506 */
.L_x_30:
[----:B------:R-:W-:Y:S05]  /*1230*/  BSYNC B0 ;  /* 0x0000000000007941 */ /* 0x000fea0003800000 */
.L_x_29:
[----:B-12---:R-:W-:Y:S01]  /*1240*/  FMUL.FTZ R27, R41, R32 ;  /* 0x00000020291b7220 */ /* 0x006fe20000410000 */
[----:B------:R-:W-:Y:S06]  /*1250*/  @P0 BRA `(.L_x_31) ;  /* 0x0000000000180947 */ /* 0x000fec0003800000 */
[----:B------:R-:W-:Y:S02]  /*1260*/  IMAD R45, R45, UR8, RZ ;  /* 0x000000082d2d7c24 */ /* 0x000fe4000f8e02ff */
[----:B0-----:R-:W-:-:S03]  /*1270*/  FFMA.FTZ R27, R27, R36, UR9 ;  /* 0x000000091b1b7e23 */ /* 0x001fc60008010024 */
[C---:B------:R-:W-:Y:S02]  /*1280*/  IADD3 R26, P0, R45.reuse, UR10, RZ ;  /* 0x0000000a2d1a7c10 */ /* 0x040fe4000ff1e0ff */
[----:B------:R-:W-:Y:S02]  /*1290*/  F2FP.BF16.F32.PACK_AB R32, RZ, R27 ;  /* 0x0000001bff20723e */ /* 0x000fe400000010ff */
[----:B------:R-:W-:-:S05]  /*12a0*/  LEA.HI.X.SX32 R27, R45, UR11, 0x1, P0 ;  /* 0x0000000b2d1b7c11 */ /* 0x000fca00080f0eff */
[----:B------:R1:W-:Y:S04]  /*12b0*/  STG.E.U16 desc[UR6][R26.64], R32 ;  /* 0x000000201a007986 */ /* 0x0003e8000c101506 */
.L_x_31:
        /* <DEDUP_REMOVED lines=11> */
        .weak           $__internal_1_$__cuda_sm20_div_s64
        .type           $__internal_1_$__cuda_sm20_div_s64,@function
        .size           $__internal_1_$__cuda_sm20_div_s64,(.L_x_309 - $__internal_1_$__cuda_sm20_div_s64)
$__internal_1_$__cuda_sm20_div_s64:
[----:B------:R-:W-:Y:S01]  /*1370*/  IMAD.MOV.U32 R30, RZ, RZ, R35 ;  /* 0x000000ffff1e7224 */ /* 0x000fe200078e0023 */
        /* <DEDUP_REMOVED lines=9> */
[----:B------:R-:W-:-:S04]  /*1410*/  IMAD.HI.U32 R26, R24, R39, RZ ;  /* 0x00000027181a7227 */ /* 0x000fc800078e00ff */
[----:B------:R-:W-:Y:S02]  /*1420*/  IMAD.MOV.U32 R27, RZ, RZ, R24 ;  /* 0x000000ffff1b7224 */ /* 0x000fe400078e0018 */
[-C--:B------:R-:W-:Y:S02]  /*1430*/  IMAD R31, R25, R41.reuse, RZ ;  /* 0x00000029191f7224 */ /* 0x080fe400078e02ff */
[----:B------:R-:W-:-:S04]  /*1440*/  IMAD.WIDE.U32 R26, P0, R24, R41, R26 ;  /* 0x00000029181a7225 */ /* 0x000fc8000780001a */
[----:B------:R-:W-:-:S04]  /*1450*/  IMAD.HI.U32 R41, R25, R41, RZ ;  /* 0x0000002919297227 */ /* 0x000fc800078e00ff */
[----:B------:R-:W-:-:S05]  /*1460*/  IMAD.HI.U32 R26, P1, R25, R39, R26 ;  /* 0x00000027191a7227 */ /* 0x000fca000782001a */
[----:B------:R-:W-:Y:S02]  /*1470*/  IADD3 R27, P2, R31, R26, RZ ;  /* 0x0000001a1f1b7210 */ /* 0x000fe40007f5e0ff */
[----:B------:R-:W-:-:S03]  /*1480*/  IADD3.X R26, R41, R25, RZ, P0, !PT ;  /* 0x00000019291a7210 */ /* 0x000fc600007fe4ff */
[----:B------:R-:W-:Y:S01]  /*1490*/  IMAD.WIDE.U32 R24, R27, R35, RZ ;  /* 0x000000231b187225 */ /* 0x000fe200078e00ff */
[----:B------:R-:W-:Y:S02]  /*14a0*/  IADD3.X R31, RZ, RZ, R26, P2, P1 ;  /* 0x000000ffff1f7210 */ /* 0x000fe400017e241a */
[----:B------:R-:W-:Y:S02]  /*14b0*/  ISETP.LE.AND P1, PT, RZ, UR5, PT ;  /* 0x00000005ff007c0c */ /* 0x000fe4000bf23270 */
[----:B------:R-:W-:Y:S01]  /*14c0*/  IADD3 R39, P0, RZ, -R24, RZ ;  /* 0x80000018ff277210 */ /* 0x000fe20007f1e0ff */
[----:B------:R-:W-:-:S04]  /*14d0*/  IMAD R24, R35, R31, R25 ;  /* 0x0000001f23187224 */ /* 0x000fc800078e0219 */
[----:B------:R-:W-:-:S04]  /*14e0*/  IMAD.HI.U32 R26, R27, R39, RZ ;  /* 0x000000271b1a7227 */ /* 0x000fc800078e00ff */
[----:B------:R-:W-:Y:S01]  /*14f0*/  IMAD.X R30, RZ, RZ, ~R24, P0 ;  /* 0x000000ffff1e7224 */ /* 0x000fe200000e0e18 */
        /* <DEDUP_REMOVED lines=8> */
[----:B------:R-:W-:Y:S02]  /*1580*/  IADD3 R26, P3, R25, R26, RZ ;  /* 0x0000001a191a7210 */ /* 0x000fe40007f7e0ff */
[----:B------:R-:W-:Y:S01]  /*1590*/  MOV R25, RZ ;  /* 0x000000ff00197202 */ /* 0x000fe20000000f00 */
[----:B------:R-:W-:Y:S02]  /*15a0*/  IMAD.X R31, R30, 0x1, R31, P0 ;  /* 0x000000011e1f7824 */ /* 0x000fe400000e061f */
[----:B------:R-:W-:-:S03]  /*15b0*/  IMAD.HI.U32 R24, R26, R27, RZ ;  /* 0x0000001b1a187227 */ /* 0x000fc600078e00ff */
[----:B------:R-:W-:Y:S01]  /*15c0*/  IADD3.X R31, RZ, RZ, R31, P3, P2 ;  /* 0x000000ffff1f7210 */ /* 0x000fe20001fe441f */
[----:B------:R-:W-:-:S04]  /*15d0*/  IMAD.WIDE.U32 R24, R26, R40, R24 ;  /* 0x000000281a187225 */ /* 0x000fc800078e0018 */
[C---:B------:R-:W-:Y:S02]  /*15e0*/  IMAD R39, R31.reuse, R40, RZ ;  /* 0x000000281f277224 */ /* 0x040fe400078e02ff */
[----:B------:R-:W-:-:S04]  /*15f0*/  IMAD.HI.U32 R24, P0, R31, R27, R24 ;  /* 0x0000001b1f187227 */ /* 0x000fc80007800018 */
[----:B------:R-:W-:Y:S01]  /*1600*/  IMAD.HI.U32 R31, R31, R40, RZ ;  /* 0x000000281f1f7227 */ /* 0x000fe200078e00ff */
[----:B------:R-:W-:-:S03]  /*1610*/  IADD3 R26, P2, R39, R24, RZ ;  /* 0x00000018271a7210 */ /* 0x000fc60007f5e0ff */
[----:B------:R-:W-:-:S05]  /*1620*/  IMAD.X R24, RZ, RZ, R31, P0 ;  /* 0x000000ffff187224 */ /* 0x000fca00000e061f */
[----:B------:R-:W-:Y:S01]  /*1630*/  IADD3.X R30, RZ, R24, RZ, P2, !PT ;  /* 0x00000018ff1e7210 */ /* 0x000fe200017fe4ff */
[----:B------:R-:W-:-:S04]  /*1640*/  IMAD.WIDE.U32 R24, R26, R35, RZ ;  /* 0x000000231a187225 */ /* 0x000fc800078e00ff */
[----:B------:R-:W-:Y:S01]  /*1650*/  IMAD R25, R35, R30, R25 ;  /* 0x0000001e23197224 */ /* 0x000fe200078e0219 */
[----:B------:R-:W-:-:S04]  /*1660*/  IADD3 R38, P0, -R24, R27, RZ ;  /* 0x0000001b18267210 */ /* 0x000fc80007f1e1ff */
[-C--:B------:R-:W-:Y:S01]  /*1670*/  IADD3 R24, P2, -R35, R38.reuse, RZ ;  /* 0x0000002623187210 */ /* 0x080fe20007f5e1ff */
[----:B------:R-:W-:Y:S01]  /*1680*/  IMAD.X R40, R40, 0x1, ~R25, P0 ;  /* 0x0000000128287824 */ /* 0x000fe200000e0e19 */
[----:B------:R-:W-:Y:S02]  /*1690*/  ISETP.GE.U32.AND P0, PT, R38, R35, PT ;  /* 0x000000232600720c */ /* 0x000fe40003f06070 */
[----:B------:R-:W-:Y:S02]  /*16a0*/  IADD3 R25, P3, R26, 0x1, RZ ;  /* 0x000000011a197810 */ /* 0x000fe40007f7e0ff */
[C---:B------:R-:W-:Y:S02]  /*16b0*/  ISETP.GE.U32.AND.EX P0, PT, R40.reuse, RZ, PT, P0 ;  /* 0x000000ff2800720c */ /* 0x040fe40003f06100 */
[----:B------:R-:W-:Y:S02]  /*16c0*/  IADD3.X R31, R40, -0x1, RZ, P2, !PT ;  /* 0xffffffff281f7810 */ /* 0x000fe400017fe4ff */
[----:B------:R-:W-:-:S02]  /*16d0*/  SEL R24, R24, R38, P0 ;  /* 0x0000002618187207 */ /* 0x000fc40000000000 */
[----:B------:R-:W-:Y:S02]  /*16e0*/  IADD3.X R27, RZ, R30, RZ, P3, !PT ;  /* 0x0000001eff1b7210 */ /* 0x000fe40001ffe4ff */
[----:B------:R-:W-:Y:S02]  /*16f0*/  SEL R25, R25, R26, P0 ;  /* 0x0000001a19197207 */ /* 0x000fe40000000000 */
[----:B------:R-:W-:Y:S02]  /*1700*/  SEL R31, R31, R40, P0 ;  /* 0x000000281f1f7207 */ /* 0x000fe40000000000 */
[----:B------:R-:W-:Y:S02]  /*1710*/  ISETP.GE.U32.AND P2, PT, R24, R35, PT ;  /* 0x000000231800720c */ /* 0x000fe40003f46070 */
[----:B------:R-:W-:Y:S02]  /*1720*/  SEL R30, R27, R30, P0 ;  /* 0x0000001e1b1e7207 */ /* 0x000fe40000000000 */
[----:B------:R-:W-:-:S02]  /*1730*/  IADD3 R26, P3, R25, 0x1, RZ ;  /* 0x00000001191a7810 */ /* 0x000fc40007f7e0ff */
[----:B------:R-:W-:-:S03]  /*1740*/  ISETP.GE.U32.AND.EX P0, PT, R31, RZ, PT, P2 ;  /* 0x000000ff1f00720c */ /* 0x000fc60003f06120 */
[----:B------:R-:W-:Y:S01]  /*1750*/  IMAD.X R27, RZ, RZ, R30, P3 ;  /* 0x000000ffff1b7224 */ /* 0x000fe200018e061e */
[----:B------:R-:W-:-:S04]  /*1760*/  SEL R26, R26, R25, P0 ;  /* 0x000000191a1a7207 */ /* 0x000fc80000000000 */
[----:B------:R-:W-:Y:S02]  /*1770*/  SEL R27, R27, R30, P0 ;  /* 0x0000001e1b1b7207 */ /* 0x000fe40000000000 */
[-C--:B------:R-:W-:Y:S02]  /*1780*/  IADD3 R25, P2, RZ, -R26.reuse, RZ ;  /* 0x8000001aff197210 */ /* 0x080fe40007f5e0ff */
[----:B------:R-:W-:Y:S02]  /*1790*/  ISETP.NE.U32.AND P0, PT, R35, RZ, PT ;  /* 0x000000ff2300720c */ /* 0x000fe40003f05070 */
[-C--:B------:R-:W-:Y:S02]  /*17a0*/  IADD3.X R24, RZ, ~R27.reuse, RZ, P2, !PT ;  /* 0x8000001bff187210 */ /* 0x080fe400017fe4ff */
[----:B------:R-:W-:Y:S01]  /*17b0*/  SEL R26, R25, R26, !P1 ;  /* 0x0000001a191a7207 */ /* 0x000fe20004800000 */
[----:B------:R-:W-:Y:S01]  /*17c0*/  HFMA2.MMA R25, -RZ, RZ, 0, 0 ;  /* 0x00000000ff197435 */ /* 0x000fe200000001ff */
[----:B------:R-:W-:Y:S01]  /*17d0*/  SEL R27, R24, R27, !P1 ;  /* 0x0000001b181b7207 */ /* 0x000fe20004800000 */
[----:B------:R-:W-:Y:S01]  /*17e0*/  IMAD.MOV.U32 R24, RZ, RZ, R36 ;  /* 0x000000ffff187224 */ /* 0x000fe200078e0024 */
[----:B------:R-:W-:-:S04]  /*17f0*/  ISETP.NE.AND.EX P0, PT, RZ, RZ, PT, P0 ;  /* 0x000000ffff00720c */ /* 0x000fc80003f05300 */
[----:B------:R-:W-:Y:S02]  /*1800*/  SEL R26, R26, 0xffffffff, P0 ;  /* 0xffffffff1a1a7807 */ /* 0x000fe40000000000 */
[----:B------:R-:W-:Y:S01]  /*1810*/  SEL R27, R27, 0xffffffff, P0 ;  /* 0xffffffff1b1b7807 */ /* 0x000fe20000000000 */
[----:B------:R-:W-:Y:S06]  /*1820*/  RET.REL.NODEC R24 `(_ZN2at6native54_GLOBAL__N__3a6f1fcb_21_DistributionNormal_cu_0c5b6e8543distribution_elementwise_grid_stride_kernelIfLi4EZNS0_9templates4cuda20normal_and_transformIN3c108BFloat16EfPNS_17CUDAGeneratorImplEZZZNS4_13normal_kernelIS9_EEvRKNS_10TensorBaseEddT_ENKUlvE_clEvENKUlvE2_clEvEUlfE_EEvRNS_18TensorIteratorBaseET1_T2_EUlP24curandStatePhilox4_32_10E0_ZNS1_27distribution_nullary_kernelIS7_f6float4S9_SO_SH_EEvSJ_SL_RKT3_T4_EUlifE_EEvlNS_15PhiloxCudaStateESK_SL_) ;  /* 0xffffffe418f47950 */ /* 0x000fec0003c3ffff */
.L_x_33:
        /* <DEDUP_REMOVED lines=13> */
.L_x_309:


//--------------------- .text._ZN2at6native54_GLOBAL__N__3a6f1fcb_21_DistributionNormal_cu_0c5b6e8543distribution_elementwise_grid_stride_kernelIfLi4EZNS0_9templates4cuda20normal_and_transformIN3c108BFloat16EfPNS_17CUDAGeneratorImplEZZZNS4_13normal_kernelIS9_EEvRKNS_10TensorBaseEddT_ENKUlvE_clEvENKUlvE2_clEvEUlfE_EEvRNS_18TensorIteratorBaseET1_T2_EUlP24curandStatePhilox4_32_10E_ZNS1_27distribution_nullary_kernelIS7_f7double2S9_SO_SH_EEvSJ_SL_RKT3_T4_EUlifE0_EEvlNS_15PhiloxCudaStateESK_SL_ --------------------------
	.section	.text._ZN2at6native54_GLOBAL__N__3a6f1fcb_21_DistributionNormal_cu_0c5b6e8543distribution_elementwise_grid_stride_kernelIfLi4EZNS0_9templates4cuda20normal_and_transformIN3c108BFloat16EfPNS_17CUDAGeneratorImplEZZZNS4_13normal_kernelIS9_EEvRKNS_10TensorBaseEddT_ENKUlvE_clEvENKUlvE2_clEvEUlfE_EEvRNS_18TensorIteratorBaseET1_T2_EUlP24curandStatePhilox4_32_10E_ZNS1_27distribution_nullary_kernelIS7_f7double2S9_SO_SH_EEvSJ_SL_RKT3_T4_EUlifE0_EEvlNS_15PhiloxCudaStateESK_SL_,"ax",@progbits
	.align	128
.text._ZN2at6native54_GLOBAL__N__3a6f1fcb_21_DistributionNormal_cu_0c5b6e8543distribution_elementwise_grid_stride_kernelIfLi4EZNS0_9templates4cuda20normal_and_transformIN3c108BFloat16EfPNS_17CUDAGeneratorImplEZZZNS4_13normal_kernelIS9_EEvRKNS_10TensorBaseEddT_ENKUlvE_clEvENKUlvE2_clEvEUlfE_EEvRNS_18TensorIteratorBaseET1_T2_EUlP24curandStatePhilox4_32_10E_ZNS1_27distribution_nullary_kernelIS7_f7double2S9_SO_SH_EEvSJ_SL_RKT3_T4_EUlifE0_EEvlNS_15PhiloxCudaStateESK_SL_:
        .type           _ZN2at6native54_GLOBAL__N__3a6f1fcb_21_DistributionNormal_cu_0c5b6e8543distribution_elementwise_grid_stride_kernelIfLi4EZNS0_9templates4cuda20normal_and_transformIN3c108BFloat16EfPNS_17CUDAGeneratorImplEZZZNS4_13normal_kernelIS9_EEvRKNS_10TensorBaseEddT_ENKUlvE_clEvENKUlvE2_clEvEUlfE_EEvRNS_18TensorIteratorBaseET1_T2_EUlP24curandStatePhilox4_32_10E_ZNS1_27distribution_nullary_kernelIS7_f7double2S9_SO_SH_EEvSJ_SL_RKT3_T4_EUlifE0_EEvlNS_15PhiloxCudaStateESK_SL_,@function
        .size           _ZN2at6native54_GLOBAL__N__3a6f1fcb_21_DistributionNormal_cu_0c5b6e8543distribution_elementwise_grid_stride_kernelIfLi4EZNS0_9templates4cuda20normal_and_transformIN3c108BFloat16EfPNS_17CUDAGeneratorImplEZZZNS4_13normal_kernelIS9_EEvRKNS_10TensorBaseEddT_ENKUlvE_clEvENKUlvE2_clEvEUlfE_EEvRNS_18TensorIteratorBaseET1_T2_EUlP24curandStatePhilox4_32_10E_ZNS1_27distribution_nullary_kernelIS7_f7double2S9_SO_SH_EEvSJ_SL_RKT3_T4_EUlifE0_EEvlNS_15PhiloxCudaStateESK_SL_,(.L_x_311 - _ZN2at6native54_GLOBAL__N__3a6f1fcb_21_DistributionNormal_cu_0c5b6e8543distribution_elementwise_grid_stride_kernelIfLi4EZNS0_9templates4cuda20normal_and_transformIN3c108BFloat16EfPNS_17CUDAGeneratorImplEZZZNS4_13normal_kernelIS9_EEvRKNS_10TensorBaseEddT_ENKUlvE_clEvENKUlvE2_clEvEUlfE_EEvRNS_18TensorIteratorBaseET1_T2_EUlP24curandStatePhilox4_32_10E_ZNS1_27distribution_nullary_kernelIS7_f7double2S9_SO_SH_EEvSJ_SL_RKT3_T4_EUlifE0_EEvlNS_15PhiloxCudaStateESK_SL_)
        .other          _ZN2at6native54_GLOBAL__N__3a6f1fcb_21_DistributionNormal_cu_0c5b6e8543distribution_elementwise_grid_stride_kernelIfLi4EZNS0_9templates4cuda20normal_and_transformIN3c108BFloat16EfPNS_17CUDAGeneratorImplEZZZNS4_13normal_kernelIS9_EEvRKNS_10TensorBaseEddT_ENKUlvE_clEvENKUlvE2_clEvEUlfE_EEvRNS_18TensorIteratorBaseET1_T2_EUlP24curandStatePhilox4_32_10E_ZNS1_27distribution_nullary_kernelIS7_f7double2S9_SO_SH_EEvSJ_SL_RKT3_T4_EUlifE0_EEvlNS_15PhiloxCudaStateESK_SL_,@"STO_CUDA_ENTRY STV_DEFAULT"
_ZN2at6native54_GLOBAL__N__3a6f1fcb_21_DistributionNormal_cu_0c5b6e8543distribution_elementwise_grid_stride_kernelIfLi4EZNS0_9templates4cuda20normal_and_transformIN3c108BFloat16EfPNS_17CUDAGeneratorImplEZZZNS4_13normal_kernelIS9_EEvRKNS_10TensorBaseEddT_ENKUlvE_clEvENKUlvE2_clEvEUlfE_EEvRNS_18TensorIteratorBaseET1_T2_EUlP24curandStatePhilox4_32_10E_ZNS1_27distribution_nullary_kernelIS7_f7double2S9_SO_SH_EEvSJ_SL_RKT3_T4_EUlifE0_EEvlNS_15PhiloxCudaStateESK_SL_:
        /* <DEDUP_REMOVED lines=21> */
[----:B------:R-:W-:Y:S01]  /*0150*/  IMAD.MOV.U32 R42, RZ, RZ, R47 ;  /* 0x000000ffff2a7224 */ /* 0x000fe200078e002f */
[----:B------:R-:W-:Y:S02]  /*0160*/  MOV R43, R46 ;  /* 0x0000002e002b7202 */ /* 0x000fe40000000f00 */
[----:B------:R-:W-:Y:S01]  /*0170*/  UIADD3.X UR5, UR5, -0x1, URZ, UP0, !UPT ;  /* 0xffffffff05057890 */ /* 0x000fe200087fe43f */
[----:B------:R-:W-:-:S02]  /*0180*/  MOV R45, R47 ;  /* 0x0000002f002d7202 */ /* 0x000fc40000000f00 */
[----:B---3--:R-:W-:Y:S01]  /*0190*/  @P0 IADD3 R18, P1, R2, R7, RZ ;  /* 0x0000000702120210 */ /* 0x008fe20007f3e0ff */
[----:B------:R-:W-:-:S04]  /*01a0*/  IMAD.WIDE.U32 R6, R46, -0x326172a9, RZ ;  /* 0xcd9e8d572e067825 */ /* 0x000fc800078e00ff */
[----:B------:R-:W-:Y:S01]  /*01b0*/  @P0 IMAD.X R5, RZ, RZ, R3, P1 ;  /* 0x000000ffff050224 */ /* 0x000fe200008e0603 */
[----:B------:R-:W-:Y:S02]  /*01c0*/  ISETP.NE.U32.AND P0, PT, RZ, UR5, PT ;  /* 0x00000005ff007c0c */ /* 0x000fe4000bf05070 */
[C---:B----4-:R-:W-:Y:S02]  /*01d0*/  IADD3 R3, R13.reuse, -0x4498517b, RZ ;  /* 0xbb67ae850d037810 */ /* 0x050fe40007ffe0ff */
[--C-:B------:R-:W-:Y:S02]  /*01e0*/  SHF.R.U64 R0, R18, 0x2, R5.reuse ;  /* 0x0000000212007819 */ /* 0x100fe40000001205 */
[----:B------:R-:W-:Y:S02]  /*01f0*/  SHF.R.U32.HI R2, RZ, 0x2, R5 ;  /* 0x00000002ff027819 */ /* 0x000fe40000011605 */
[----:B------:R-:W-:Y:S01]  /*0200*/  IADD3 R44, R13, -0x695add53, RZ ;  /* 0x96a522ad0d2c7810 */ /* 0x000fe20007ffe0ff */
[----:B------:R-:W-:Y:S01]  /*0210*/  IMAD.WIDE.U32 R4, R0, -0x2daee0ad, RZ ;  /* 0xd2511f5300047825 */ /* 0x000fe200078e00ff */
[----:B------:R-:W-:-:S04]  /*0220*/  LOP3.LUT R8, R7, R2, R12, 0x96, !PT ;  /* 0x0000000207087212 */ /* 0x000fc800078e960c */
[----:B------:R-:W-:Y:S01]  /*0230*/  LOP3.LUT R10, R13, R5, R47, 0x96, !PT ;  /* 0x000000050d0a7212 */ /* 0x000fe200078e962f */
[----:B------:R-:W-:-:S04]  /*0240*/  IMAD.WIDE.U32 R8, R8, -0x2daee0ad, RZ ;  /* 0xd2511f5308087825 */ /* 0x000fc800078e00ff */
[----:B------:R-:W-:Y:S01]  /*0250*/  IMAD.WIDE.U32 R10, R10, -0x326172a9, RZ ;  /* 0xcd9e8d570a0a7825 */ /* 0x000fe200078e00ff */
[----:B------:R-:W-:-:S03]  /*0260*/  LOP3.LUT R14, R9, R4, R3, 0x96, !PT ;  /* 0x00000004090e7212 */ /* 0x000fc600078e9603 */
[----:B------:R-:W-:Y:S02]  /*0270*/  VIADD R5, R12, 0x9e3779b9 ;  /* 0x9e3779b90c057836 */ /* 0x000fe40000000000 */
[----:B------:R-:W-:-:S03]  /*0280*/  IMAD.WIDE.U32 R14, R14, -0x326172a9, RZ ;  /* 0xcd9e8d570e0e7825 */ /* 0x000fc600078e00ff */
[----:B------:R-:W-:Y:S01]  /*0290*/  LOP3.LUT R6, R11, R5, R6, 0x96, !PT ;  /* 0x000000050b067212 */ /* 0x000fe200078e9606 */
[----:B------:R-:W-:Y:S01]  /*02a0*/  VIADD R4, R13, 0x76cf5d0a ;  /* 0x76cf5d0a0d047836 */ /* 0x000fe20000000000 */
[----:B------:R-:W-:-:S03]  /*02b0*/  IADD3 R5, R12, 0x3c6ef372, RZ ;  /* 0x3c6ef3720c057810 */ /* 0x000fc60007ffe0ff */
[----:B------:R-:W-:Y:S01]  /*02c0*/  IMAD.WIDE.U32 R6, R6, -0x2daee0ad, RZ ;  /* 0xd2511f5306067825 */ /* 0x000fe200078e00ff */
[----:B------:R-:W-:-:S04]  /*02d0*/  LOP3.LUT R5, R15, R10, R5, 0x96, !PT ;  /* 0x0000000a0f057212 */ /* 0x000fc800078e9605 */
[----:B------:R-:W-:Y:S01]  /*02e0*/  LOP3.LUT R10, R7, R8, R4, 0x96, !PT ;  /* 0x00000008070a7212 */ /* 0x000fe200078e9604 */
[----:B------:R-:W-:Y:S01]  /*02f0*/  IMAD.WIDE.U32 R8, R5, -0x2daee0ad, RZ ;  /* 0xd2511f5305087825 */ /* 0x000fe200078e00ff */
[----:B------:R-:W-:-:S03]  /*0300*/  IADD3 R5, R13, 0x32370b8f, RZ ;  /* 0x32370b8f0d057810 */ /* 0x000fc60007ffe0ff */
[----:B------:R-:W-:Y:S01]  /*0310*/  IMAD.WIDE.U32 R10, R10, -0x326172a9, RZ ;  /* 0xcd9e8d570a0a7825 */ /* 0x000fe200078e00ff */
[----:B------:R-:W-:-:S03]  /*0320*/  LOP3.LUT R16, R9, R6, R5, 0x96, !PT ;  /* 0x0000000609107212 */ /* 0x000fc600078e9605 */
[----:B------:R-:W-:Y:S02]  /*0330*/  VIADD R7, R12, 0xdaa66d2b ;  /* 0xdaa66d2b0c077836 */ /* 0x000fe40000000000 */
[----:B------:R-:W-:-:S03]  /*0340*/  IMAD.WIDE.U32 R16, R16, -0x326172a9, RZ ;  /* 0xcd9e8d5710107825 */ /* 0x000fc600078e00ff */
[----:B------:R-:W-:Y:S01]  /*0350*/  LOP3.LUT R14, R11, R14, R7, 0x96, !PT ;  /* 0x0000000e0b0e7212 */ /* 0x000fe200078e9607 */
[----:B------:R-:W-:Y:S01]  /*0360*/  VIADD R6, R13, 0xed9eba14 ;  /* 0xed9eba140d067836 */ /* 0x000fe20000000000 */
[C---:B------:R-:W-:Y:S01]  /*0370*/  IADD3 R7, R12.reuse, 0x78dde6e4, RZ ;  /* 0x78dde6e40c077810 */ /* 0x040fe20007ffe0ff */
[----:B------:R-:W-:Y:S02]  /*0380*/  VIADD R9, R12, 0x1715609d ;  /* 0x1715609d0c097836 */ /* 0x000fe40000000000 */
[----:B------:R-:W-:Y:S01]  /*0390*/  IMAD.WIDE.U32 R14, R14, -0x2daee0ad, RZ ;  /* 0xd2511f530e0e7825 */ /* 0x000fe200078e00ff */
[----:B------:R-:W-:Y:S02]  /*03a0*/  LOP3.LUT R10, R17, R10, R7, 0x96, !PT ;  /* 0x0000000a110a7212 */ /* 0x000fe400078e9607 */
[----:B------:R-:W-:Y:S02]  /*03b0*/  IADD3 R7, R13, -0x56f99767, RZ ;  /* 0xa90668990d077810 */ /* 0x000fe40007ffe0ff */
[----:B------:R-:W-:Y:S01]  /*03c0*/  LOP3.LUT R20, R15, R8, R6, 0x96, !PT ;  /* 0x000000080f147212 */ /* 0x000fe200078e9606 */
[----:B------:R-:W-:-:S04]  /*03d0*/  IMAD.WIDE.U32 R10, R10, -0x2daee0ad, RZ ;  /* 0xd2511f530a0a7825 */ /* 0x000fc800078e00ff */
[----:B------:R-:W-:Y:S01]  /*03e0*/  IMAD.WIDE.U32 R20, R20, -0x326172a9, RZ ;  /* 0xcd9e8d5714147825 */ /* 0x000fe200078e00ff */
[----:B------:R-:W-:Y:S02]  /*03f0*/  LOP3.LUT R17, R11, R14, R7, 0x96, !PT ;  /* 0x0000000e0b117212 */ /* 0x000fe400078e9607 */
[----:B------:R-:W-:Y:S01]  /*0400*/  IADD3 R11, R12, -0x4ab325aa, RZ ;  /* 0xb54cda560c0b7810 */ /* 0x000fe20007ffe0ff */
[----:B------:R-:W-:Y:S01]  /*0410*/  VIADD R8, R13, 0x646e171e ;  /* 0x646e171e0d087836 */ /* 0x000fe20000000000 */
[----:B------:R-:W-:Y:S01]  /*0420*/  LOP3.LUT R9, R21, R16, R9, 0x96, !PT ;  /* 0x0000001015097212 */ /* 0x000fe200078e9609 */
[----:B------:R-:W-:-:S04]  /*0430*/  IMAD.WIDE.U32 R16, R17, -0x326172a9, RZ ;  /* 0xcd9e8d5711107825 */ /* 0x000fc800078e00ff */
[----:B------:R-:W-:Y:S01]  /*0440*/  IMAD.WIDE.U32 R14, R9, -0x2daee0ad, RZ ;  /* 0xd2511f53090e7825 */ /* 0x000fe200078e00ff */
[----:B------:R-:W-:Y:S02]  /*0450*/  LOP3.LUT R11, R17, R20, R11, 0x96, !PT ;  /* 0x00000014110b7212 */ /* 0x000fe400078e960b */
[----:B------:R-:W-:Y:S02]  /*0460*/  IADD3 R9, R13, 0x1fd5c5a3, RZ ;  /* 0x1fd5c5a30d097810 */ /* 0x000fe40007ffe0ff */
[----:B------:R-:W-:Y:S01]  /*0470*/  LOP3.LUT R20, R15, R10, R8, 0x96, !PT ;  /* 0x0000000a0f147212 */ /* 0x000fe200078e9608 */
[----:B------:R-:W-:Y:S01]  /*0480*/  IMAD.WIDE.U32 R28, R11, -0x2daee0ad, RZ ;  /* 0xd2511f530b1c7825 */ /* 0x000fe200078e00ff */
[----:B------:R-:W-:-:S03]  /*0490*/  IADD3 R17, R12, -0xe443238, RZ ;  /* 0xf1bbcdc80c117810 */ /* 0x000fc60007ffe0ff */
[----:B------:R-:W-:Y:S01]  /*04a0*/  IMAD.WIDE.U32 R20, R20, -0x326172a9, RZ ;  /* 0xcd9e8d5714147825 */ /* 0x000fe200078e00ff */
[----:B------:R-:W-:-:S03]  /*04b0*/  LOP3.LUT R14, R29, R14, R9, 0x96, !PT ;  /* 0x0000000e1d0e7212 */ /* 0x000fc600078e9609 */
[----:B------:R-:W-:Y:S02]  /*04c0*/  VIADD R11, R12, 0x5384540f ;  /* 0x5384540f0c0b7836 */ /* 0x000fe40000000000 */
[----:B------:R-:W-:-:S03]  /*04d0*/  IMAD.WIDE.U32 R14, R14, -0x326172a9, RZ ;  /* 0xcd9e8d570e0e7825 */ /* 0x000fc600078e00ff */
[----:B------:R-:W-:Y:S01]  /*04e0*/  LOP3.LUT R11, R21, R16, R11, 0x96, !PT ;  /* 0x00000010150b7212 */ /* 0x000fe200078e960b */
[----:B------:R-:W-:-:S04]  /*04f0*/  VIADD R10, R13, 0xdb3d7428 ;  /* 0xdb3d74280d0a7836 */ /* 0x000fc80000000000 */
[----:B------:R-:W-:Y:S01]  /*0500*/  IMAD.WIDE.U32 R26, R11, -0x2daee0ad, RZ ;  /* 0xd2511f530b1a7825 */ /* 0x000fe200078e00ff */
[----:B------:R-:W-:-:S04]  /*0510*/  LOP3.LUT R11, R15, R20, R17, 0x96, !PT ;  /* 0x000000140f0b7212 */ /* 0x000fc800078e9611 */
[----:B------:R-:W-:Y:S01]  /*0520*/  LOP3.LUT R28, R27, R28, R10, 0x96, !PT ;  /* 0x0000001c1b1c7212 */ /* 0x000fe200078e960a */
[----:B------:R-:W-:-:S04]  /*0530*/  IMAD.HI.U32 R15, R11, -0x2daee0ad, RZ ;  /* 0xd2511f530b0f7827 */ /* 0x000fc800078e00ff */
[----:B------:R-:W-:Y:S01]  /*0540*/  IMAD.HI.U32 R16, R28, -0x326172a9, RZ ;  /* 0xcd9e8d571c107827 */ /* 0x000fe200078e00ff */
[----:B------:R-:W-:-:S03]  /*0550*/  LOP3.LUT R26, R15, R26, R44, 0x96, !PT ;  /* 0x0000001a0f1a7212 */ /* 0x000fc600078e962c */
[----:B------:R-:W-:-:S05]  /*0560*/  VIADD R27, R12, 0x8ff34781 ;  /* 0x8ff347810c1b7836 */ /* 0x000fca0000000000 */
[----:B------:R-:W-:Y:S01]  /*0570*/  LOP3.LUT R27, R16, R14, R27, 0x96, !PT ;  /* 0x0000000e101b7212 */ /* 0x000fe200078e961b */
[----:B------:R-:W-:Y:S06]  /*0580*/  @!P0 BRA `(.L_x_34) ;  /* 0x0000000000188947 */ /* 0x000fec0003800000 */
[----:B------:R-:W-:Y:S01]  /*0590*/  ULDC UR6, c[0x0][0xc] ;  /* 0x0000030000067ab9 */ /* 0x000fe20000000800 */
[----:B------:R-:W-:Y:S01]  /*05a0*/  MOV R20, 0x5e0 ;  /* 0x000005e000147802 */ /* 0x000fe20000000f00 */
[----:B------:R-:W-:-:S04]  /*05b0*/  IMAD R21, R19, UR6, RZ ;  /* 0x0000000613157c24 */ /* 0x000fc8000f8e02ff */
[----:B------:R-:W-:-:S07]  /*05c0*/  IMAD.SHL.U32 R21, R21, 0x4, RZ ;  /* 0x0000000415157824 */ /* 0x000fce00078e00ff */
[----:B------:R-:W-:Y:S05]  /*05d0*/  CALL.REL.NOINC `($__internal_2_$__cuda_sm20_div_s64) ;  /* 0x0000005800587944 */ /* 0x000fea0003c00000 */
[----:B------:R-:W-:Y:S05]  /*05e0*/  BRA `(.L_x_35) ;  /* 0x00000000005c7947 */ /* 0x000fea0003800000 */
.L_x_34:
[----:B------:R-:W0:Y:S02]  /*05f0*/  LDC R14, c[0x0][0xc] ;  /* 0x00000300ff0e7b82 */ /* 0x000e240000000800 */
[----:B0-----:R-:W-:-:S05]  /*0600*/  IMAD R14, R19, R14, RZ ;  /* 0x0000000e130e7224 */ /* 0x001fca00078e02ff */
[----:B------:R-:W-:-:S04]  /*0610*/  SHF.L.U32 R16, R14, 0x2, RZ ;  /* 0x000000020e107819 */ /* 0x000fc800000006ff */
[----:B------:R-:W0:Y:S01]  /*0620*/  I2F.U32.RP R17, R16 ;  /* 0x0000001000117306 */ /* 0x000e220000209000 */
[----:B------:R-:W-:Y:S02]  /*0630*/  IADD3 R21, RZ, -R16, RZ ;  /* 0x80000010ff157210 */ /* 0x000fe40007ffe0ff */
[----:B------:R-:W-:-:S05]  /*0640*/  ISETP.NE.U32.AND P2, PT, R16, RZ, PT ;  /* 0x000000ff1000720c */ /* 0x000fca0003f45070 */
[----:B0-----:R-:W0:Y:S02]  /*0650*/  MUFU.RCP R17, R17 ;  /* 0x0000001100117308 */ /* 0x001e240000001000 */
[----:B0-----:R-:W-:Y:S02]  /*0660*/  VIADD R14, R17, 0xffffffe ;  /* 0x0ffffffe110e7836 */ /* 0x001fe40000000000 */
[----:B------:R-:W-:-:S04]  /*0670*/  IMAD.MOV.U32 R17, RZ, RZ, RZ ;  /* 0x000000ffff117224 */ /* 0x000fc800078e00ff */
        /* <DEDUP_REMOVED lines=8> */
[----:B------:R-:W-:Y:S01]  /*0700*/  @P0 IMAD.IADD R21, R21, 0x1, -R16 ;  /* 0x0000000115150824 */ /* 0x000fe200078e0a10 */
[----:B------:R-:W-:-:S04]  /*0710*/  @P0 IADD3 R15, R15, 0x1, RZ ;  /* 0x000000010f0f0810 */ /* 0x000fc80007ffe0ff */
[----:B------:R-:W-:-:S13]  /*0720*/  ISETP.GE.U32.AND P1, PT, R21, R16, PT ;  /* 0x000000101500720c */ /* 0x000fda0003f26070 */
[----:B------:R-:W-:Y:S01]  /*0730*/  @P1 VIADD R15, R15, 0x1 ;  /* 0x000000010f0f1836 */ /* 0x000fe20000000000 */
[----:B------:R-:W-:-:S04]  /*0740*/  @!P2 LOP3.LUT R15, RZ, R16, RZ, 0x33, !PT ;  /* 0x00000010ff0fa212 */ /* 0x000fc800078e33ff */
[----:B------:R-:W-:-:S07]  /*0750*/  MOV R16, R15 ;  /* 0x0000000f00107202 */ /* 0x000fce0000000f00 */
.L_x_35:
        /* <DEDUP_REMOVED lines=21> */
[----:B------:R-:W1:Y:S01]  /*08b0*/  LDC R51, c[0x0][0x3d8] ;  /* 0x0000f600ff337b82 */ /* 0x000e620000000800 */
        /* <DEDUP_REMOVED lines=15> */
[----:B------:R-:W3:Y:S01]  /*09b0*/  LDC.64 R16, c[0x0][0x3d8] ;  /* 0x0000f600ff107b82 */ /* 0x000ee20000000a00 */
        /* <DEDUP_REMOVED lines=31> */
[----:B01----:R-:W-:-:S05]  /*0bb0*/  ULDC.64 UR32, c[0x0][0x240] ;  /* 0x0000900000207ab9 */ /* 0x003fca0000000a00 */
.L_x_55:
        /* <DEDUP_REMOVED lines=13> */
.L_x_37:
[----:B------:R-:W-:Y:S05]  /*0c90*/  BSYNC B0 ;  /* 0x0000000000007941 */ /* 0x000fea0003800000 */
.L_x_36:
[----:B------:R-:W-:Y:S01]  /*0ca0*/  IMAD.HI.U32 R19, R46, -0x326172a9, RZ ;  /* 0xcd9e8d572e137827 */ /* 0x000fe200078e00ff */
[----:B------:R-:W-:Y:S02]  /*0cb0*/  LOP3.LUT R18, R18, R45, R13, 0x96, !PT ;  /* 0x0000002d12127212 */ /* 0x000fe400078e960d */
[----:B------:R-:W-:Y:S01]  /*0cc0*/  IADD3 R24, R12, -0x61c88647, RZ ;  /* 0x9e3779b90c187810 */ /* 0x000fe20007ffe0ff */
[----:B------:R-:W-:Y:S01]  /*0cd0*/  IMAD R21, R46, -0x326172a9, RZ ;  /* 0xcd9e8d572e157824 */ /* 0x000fe200078e02ff */
[----:B------:R-:W-:Y:S01]  /*0ce0*/  LOP3.LUT R22, R19, R2, R12, 0x96, !PT ;  /* 0x0000000213167212 */ /* 0x000fe200078e960c */
[----:B------:R-:W-:Y:S01]  /*0cf0*/  IMAD.WIDE.U32 R18, R18, -0x326172a9, RZ ;  /* 0xcd9e8d5712127825 */ /* 0x000fe200078e00ff */
[----:B------:R-:W-:-:S03]  /*0d00*/  ISETP.NE.AND P0, PT, R49, 0x1, PT ;  /* 0x000000013100780c */ /* 0x000fc60003f05270 */
[----:B------:R-:W-:Y:S01]  /*0d10*/  IMAD R20, R0, -0x2daee0ad, RZ ;  /* 0xd2511f5300147824 */ /* 0x000fe200078e02ff */
[----:B------:R-:W-:Y:S01]  /*0d20*/  LOP3.LUT R21, R19, R21, R24, 0x96, !PT ;  /* 0x0000001513157212 */ /* 0x000fe200078e9618 */
[----:B------:R-:W-:-:S04]  /*0d30*/  IMAD.WIDE.U32 R22, R22, -0x2daee0ad, RZ ;  /* 0xd2511f5316167825 */ /* 0x000fc800078e00ff */
        /* <DEDUP_REMOVED lines=24> */
[C---:B------:R-:W-:Y:S02]  /*0ec0*/  VIADD R23, R12.reuse, 0xb54cda56 ;  /* 0xb54cda560c177836 */ /* 0x040fe40000000000 */
[----:B------:R-:W-:-:S03]  /*0ed0*/  VIADD R25, R12, 0xf1bbcdc8 ;  /* 0xf1bbcdc80c197836 */ /* 0x000fc60000000000 */
        /* <DEDUP_REMOVED lines=8> */
[----:B------:R-:W-:Y:S02]  /*0f60*/  LOP3.LUT R19, R21, R22, R10, 0x96, !PT ;  /* 0x0000001615137212 */ /* 0x000fe400078e960a */
[----:B------:R-:W-:Y:S01]  /*0f70*/  IADD3 R21, R12, -0x700cb87f, RZ ;  /* 0x8ff347810c157810 */ /* 0x000fe20007ffe0ff */
        /* <DEDUP_REMOVED lines=18> */
[----:B------:R-:W-:Y:S05]  /*10a0*/  @!P0 BRA `(.L_x_38) ;  /* 0x0000000000248947 */ /* 0x000fea0003800000 */
[----:B------:R-:W-:Y:S01]  /*10b0*/  IMAD.MOV.U32 R21, RZ, RZ, R27 ;  /* 0x000000ffff157224 */ /* 0x000fe200078e001b */
[----:B------:R-:W-:Y:S01]  /*10c0*/  MOV R20, R28 ;  /* 0x0000001c00147202 */ /* 0x000fe20000000f00 */
[----:B------:R-:W-:Y:S01]  /*10d0*/  IMAD.MOV.U32 R25, RZ, RZ, R26 ;  /* 0x000000ffff197224 */ /* 0x000fe200078e001a */
[----:B------:R-:W-:Y:S01]  /*10e0*/  MOV R22, R23 ;  /* 0x0000001700167202 */ /* 0x000fe20000000f00 */
[----:B------:R-:W-:Y:S06]  /*10f0*/  BRA `(.L_x_38) ;  /* 0x0000000000107947 */ /* 0x000fec0003800000 */
.L_x_39:
[----:B------:R-:W-:Y:S01]  /*1100*/  IMAD.MOV.U32 R21, RZ, RZ, R26 ;  /* 0x000000ffff157224 */ /* 0x000fe200078e001a */
[----:B------:R-:W-:Y:S01]  /*1110*/  MOV R20, R23 ;  /* 0x0000001700147202 */ /* 0x000fe20000000f00 */
[----:B------:R-:W-:Y:S01]  /*1120*/  IMAD.MOV.U32 R25, RZ, RZ, R52 ;  /* 0x000000ffff197224 */ /* 0x000fe200078e0034 */
[----:B------:R-:W-:-:S07]  /*1130*/  MOV R22, R18 ;  /* 0x0000001200167202 */ /* 0x000fce0000000f00 */
.L_x_38:
[----:B------:R-:W-:Y:S01]  /*1140*/  IMAD.WIDE.U32 R26, R20, 0x200000, RZ ;  /* 0x00200000141a7825 */ /* 0x000fe200078e00ff */
[----:B------:R-:W-:Y:S03]  /*1150*/  BSSY B0, `(.L_x_40) ;  /* 0x0000063000007945 */ /* 0x000fe60003800000 */
[----:B------:R-:W-:Y:S01]  /*1160*/  IMAD.WIDE.U32 R22, R22, 0x200000, RZ ;  /* 0x0020000016167825 */ /* 0x000fe200078e00ff */
[----:B------:R-:W-:Y:S01]  /*1170*/  LOP3.LUT R26, R26, R21, RZ, 0x3c, !PT ;  /* 0x000000151a1a7212 */ /* 0x000fe200078e3cff */
[----:B------:R-:W-:Y:S02]  /*1180*/  HFMA2.MMA R21, -RZ, RZ, 1.15625, 0 ;  /* 0x3ca00000ff157435 */ /* 0x000fe400000001ff */
[----:B------:R-:W-:Y:S01]  /*1190*/  IMAD.MOV.U32 R20, RZ, RZ, 0x0 ;  /* 0x00000000ff147424 */ /* 0x000fe200078e00ff */
[----:B------:R-:W0:Y:S01]  /*11a0*/  I2F.F64.U64 R28, R26 ;  /* 0x0000001a001c7312 */ /* 0x000e220000301800 */
[----:B------:R-:W-:-:S07]  /*11b0*/  LOP3.LUT R22, R22, R25, RZ, 0x3c, !PT ;  /* 0x0000001916167212 */ /* 0x000fce00078e3cff */
[----:B------:R-:W1:Y:S01]  /*11c0*/  I2F.F64.U64 R22, R22 ;  /* 0x0000001600167312 */ /* 0x000e620000301800 */
[----:B0-----:R-:W-:Y:S02]  /*11d0*/  DFMA R28, R28, R20, 5.5511151231257827021e-17 ;  /* 0x3c9000001c1c742b */ /* 0x001fe40000000014 */
[----:B-1----:R-:W-:-:S08]  /*11e0*/  DFMA R20, R22, 2.2204460492503130808e-16, R20 ;  /* 0x3cb000001614782b */ /* 0x002fd00000000014 */
[----:B------:R-:W-:Y:S01]  /*11f0*/  ISETP.GT.AND P0, PT, R29, 0xfffff, PT ;  /* 0x000fffff1d00780c */ /* 0x000fe20003f04270 */
[----:B------:R-:W-:Y:S01]  /*1200*/  IMAD.MOV.U32 R24, RZ, RZ, R28 ;  /* 0x000000ffff187224 */ /* 0x000fe200078e001c */
[----:B------:R-:W-:Y:S01]  /*1210*/  MOV R25, R29 ;  /* 0x0000001d00197202 */ /* 0x000fe20000000f00 */
[----:B------:R-:W-:Y:S02]  /*1220*/  IMAD.SHL.U32 R30, R21, 0x2, RZ ;  /* 0x00000002151e7824 */ /* 0x000fe400078e00ff */
[----:B------:R-:W-:-:S03]  /*1230*/  IMAD.MOV.U32 R26, RZ, RZ, R21 ;  /* 0x000000ffff1a7224 */ /* 0x000fc600078e0015 */
[----:B------:R-:W-:-:S05]  /*1240*/  ISETP.GE.U32.AND P2, PT, R30, -0x797fffff, PT ;  /* 0x868000011e00780c */ /* 0x000fca0003f46070 */
[----:B------:R-:W-:-:S10]  /*1250*/  @!P0 DMUL R24, R24, 1.80143985094819840000e+16 ;  /* 0x4350000018188828 */ /* 0x000fd40000000000 */
[----:B------:R-:W-:Y:S01]  /*1260*/  @!P0 MOV R29, R25 ;  /* 0x00000019001d8202 */ /* 0x000fe20000000f00 */
[----:B------:R-:W-:-:S03]  /*1270*/  @P2 DMUL R20, RZ, R20 ;  /* 0x00000014ff142228 */ /* 0x000fc60000000000 */
[----:B------:R-:W-:-:S04]  /*1280*/  IADD3 R22, R29, -0x1, RZ ;  /* 0xffffffff1d167810 */ /* 0x000fc80007ffe0ff */
[----:B------:R-:W-:-:S03]  /*1290*/  ISETP.GE.U32.AND P1, PT, R22, 0x7fefffff, PT ;  /* 0x7fefffff1600780c */ /* 0x000fc60003f26070 */
[----:B------:R-:W-:Y:S02]  /*12a0*/  @P2 IMAD.MOV.U32 R26, RZ, RZ, R21 ;  /* 0x000000ffff1a2224 */ /* 0x000fe400078e0015 */
[----:B------:R-:W-:-:S03]  /*12b0*/  IMAD.MOV.U32 R30, RZ, RZ, R20 ;  /* 0x000000ffff1e7224 */ /* 0x000fc600078e0014 */
[----:B------:R-:W-:-:S04]  /*12c0*/  IADD3 R31, R26, 0x100000, RZ ;  /* 0x001000001a1f7810 */ /* 0x000fc80007ffe0ff */
[----:B------:R-:W0:Y:S01]  /*12d0*/  FRND.F64 R26, R30 ;  /* 0x0000001e001a7313 */ /* 0x000e220000301800 */
[----:B------:R-:W-:Y:S01]  /*12e0*/  @P1 IMAD.MOV.U32 R22, RZ, RZ, 0x0 ;  /* 0x00000000ff161424 */ /* 0x000fe200078e00ff */
[----:B------:R-:W-:Y:S02]  /*12f0*/  @P1 MOV R23, 0x7ff00000 ;  /* 0x7ff0000000171802 */ /* 0x000fe40000000f00 */
[----:B------:R-:W-:-:S04]  /*1300*/  @P1 FSETP.NEU.FTZ.AND P2, PT, R25, RZ, PT ;  /* 0x000000ff1900120b */ /* 0x000fc80003f5d000 */
[----:B------:R-:W-:Y:S01]  /*1310*/  @P1 DFMA R22, R24, R22, +INF ;  /* 0x7ff000001816142b */ /* 0x000fe20000000016 */
[----:B------:R-:W-:Y:S01]  /*1320*/  MOV R25, R28 ;  /* 0x0000001c00197202 */ /* 0x000fe20000000f00 */
[----:B------:R-:W-:Y:S01]  /*1330*/  IMAD.MOV.U32 R28, RZ, RZ, -0x3ff ;  /* 0xfffffc01ff1c7424 */ /* 0x000fe200078e00ff */
[----:B------:R-:W-:Y:S01]  /*1340*/  @!P0 MOV R25, R24 ;  /* 0x0000001800198202 */ /* 0x000fe20000000f00 */
[----:B------:R-:W-:Y:S01]  /*1350*/  @!P0 IMAD.MOV.U32 R28, RZ, RZ, -0x435 ;  /* 0xfffffbcbff1c8424 */ /* 0x000fe200078e00ff */
[----:B0-----:R-:W-:-:S05]  /*1360*/  DFMA R26, -R26, 0.5, R20 ;  /* 0x3fe000001a1a782b */ /* 0x001fca0000000114 */
[----:B------:R-:W-:Y:S02]  /*1370*/  @P1 FSEL R22, R22, RZ, P2 ;  /* 0x000000ff16161208 */ /* 0x000fe40001000000 */
[----:B------:R-:W-:Y:S01]  /*1380*/  @P1 FSEL R23, R23, -QNAN , P2 ;  /* 0xfff0000017171808 */ /* 0x000fe20001000000 */
[----:B------:R-:W-:Y:S06]  /*1390*/  @P1 BRA `(.L_x_41) ;  /* 0x0000000000f81947 */ /* 0x000fec0003800000 */
[----:B------:R-:W-:Y:S01]  /*13a0*/  LOP3.LUT R22, R29, 0x800fffff, RZ, 0xc0, !PT ;  /* 0x800fffff1d167812 */ /* 0x000fe200078ec0ff */
[----:B------:R-:W-:Y:S01]  /*13b0*/  IMAD.MOV.U32 R24, RZ, RZ, RZ ;  /* 0x000000ffff187224 */ /* 0x000fe200078e00ff */
[----:B------:R-:W-:Y:S01]  /*13c0*/  UMOV UR34, 0x3ae80f1e ;  /* 0x3ae80f1e00227882 */ /* 0x000fe20000000000 */
[----:B------:R-:W-:Y:S01]  /*13d0*/  UMOV UR35, 0x3eb1380b ;  /* 0x3eb1380b00237882 */ /* 0x000fe20000000000 */
[----:B------:R-:W-:Y:S01]  /*13e0*/  LOP3.LUT R23, R22, 0x3ff00000, RZ, 0xfc, !PT ;  /* 0x3ff0000016177812 */ /* 0x000fe200078efcff */
[----:B------:R-:W-:Y:S01]  /*13f0*/  UMOV UR60, 0x9999a3c4 ;  /* 0x9999a3c4003c7882 */ /* 0x000fe20000000000 */
[----:B------:R-:W-:Y:S01]  /*1400*/  MOV R22, R25 ;  /* 0x0000001900167202 */ /* 0x000fe20000000f00 */
[----:B------:R-:W-:Y:S01]  /*1410*/  UMOV UR61, 0x3f899999 ;  /* 0x3f899999003d7882 */ /* 0x000fe20000000000 */
[----:B------:R-:W-:Y:S02]  /*1420*/  ISETP.GE.AND P0, PT, R23, 0x3ff6a09f, PT ;  /* 0x3ff6a09f1700780c */ /* 0x000fe40003f06270 */
[----:B------:R-:W-:Y:S01]  /*1430*/  LEA.HI R28, R29, R28, RZ, 0xc ;  /* 0x0000001c1d1c7211 */ /* 0x000fe200078f60ff */
[----:B------:R-:W-:-:S10]  /*1440*/  IMAD.MOV.U32 R29, RZ, RZ, 0x43300000 ;  /* 0x43300000ff1d7424 */ /* 0x000fd400078e00ff */
[----:B------:R-:W-:Y:S01]  /*1450*/  @P0 VIADD R25, R23, 0xfff00000 ;  /* 0xfff0000017190836 */ /* 0x000fe20000000000 */
[----:B------:R-:W-:-:S04]  /*1460*/  @P0 IADD3 R28, R28, 0x1, RZ ;  /* 0x000000011c1c0810 */ /* 0x000fc80007ffe0ff */
[----:B------:R-:W-:Y:S02]  /*1470*/  @P0 MOV R23, R25 ;  /* 0x0000001900170202 */ /* 0x000fe40000000f00 */
[----:B------:R-:W-:-:S04]  /*1480*/  LOP3.LUT R28, R28, 0x80000000, RZ, 0x3c, !PT ;  /* 0x800000001c1c7812 */ /* 0x000fc800078e3cff */
[C---:B------:R-:W-:Y:S02]  /*1490*/  DADD R32, R22.reuse, 1 ;  /* 0x3ff0000016207429 */ /* 0x040fe40000000000 */
[----:B------:R-:W-:-:S04]  /*14a0*/  DADD R22, R22, -1 ;  /* 0xbff0000016167429 */ /* 0x000fc80000000000 */
[----:B------:R-:W0:Y:S02]  /*14b0*/  MUFU.RCP64H R25, R33 ;  /* 0x0000002100197308 */ /* 0x000e240000001800 */
[----:B0-----:R-:W-:-:S08]  /*14c0*/  DFMA R40, -R32, R24, 1 ;  /* 0x3ff000002028742b */ /* 0x001fd00000000118 */
[----:B------:R-:W-:-:S08]  /*14d0*/  DFMA R40, R40, R40, R40 ;  /* 0x000000282828722b */ /* 0x000fd00000000028 */
[----:B------:R-:W-:Y:S01]  /*14e0*/  DFMA R40, R24, R40, R24 ;  /* 0x000000281828722b */ /* 0x000fe20000000018 */
[----:B------:R-:W-:Y:S01]  /*14f0*/  MOV R24, 0x8b7a8b04 ;  /* 0x8b7a8b0400187802 */ /* 0x000fe20000000f00 */
[----:B------:R-:W-:-:S06]  /*1500*/  IMAD.MOV.U32 R25, RZ, RZ, 0x3ed0ee25 ;  /* 0x3ed0ee25ff197424 */ /* 0x000fcc00078e00ff */
[----:B------:R-:W-:-:S08]  /*1510*/  DMUL R38, R40, R22 ;  /* 0x0000001628267228 */ /* 0x000fd00000000000 */
[----:B------:R-:W-:-:S08]  /*1520*/  DFMA R38, R40, R22, R38 ;  /* 0x000000162826722b */ /* 0x000fd00000000026 */
[----:B------:R-:W-:Y:S02]  /*1530*/  DMUL R36, R38, R38 ;  /* 0x0000002626247228 */ /* 0x000fe40000000000 */
[----:B------:R-:W-:-:S06]  /*1540*/  DADD R32, R22, -R38 ;  /* 0x0000000016207229 */ /* 0x000fcc0000000826 */
[----:B------:R-:W-:Y:S01]  /*1550*/  DFMA R24, R36, UR34, R24 ;  /* 0x0000002224187c2b */ /* 0x000fe20008000018 */
[----:B------:R-:W-:Y:S01]  /*1560*/  UMOV UR34, 0x9f02676f ;  /* 0x9f02676f00227882 */ /* 0x000fe20000000000 */
[----:B------:R-:W-:Y:S01]  /*1570*/  UMOV UR35, 0x3ef3b266 ;  /* 0x3ef3b26600237882 */ /* 0x000fe20000000000 */
[----:B------:R-:W-:-:S05]  /*1580*/  DADD R32, R32, R32 ;  /* 0x0000000020207229 */ /* 0x000fca0000000020 */
[----:B------:R-:W-:Y:S01]  /*1590*/  DFMA R34, R36, R24, UR34 ;  /* 0x0000002224227e2b */ /* 0x000fe20008000018 */
[----:B------:R-:W-:Y:S01]  /*15a0*/  UMOV UR34, 0xa9ab0956 ;  /* 0xa9ab095600227882 */ /* 0x000fe20000000000 */
[----:B------:R-:W-:Y:S01]  /*15b0*/  UMOV UR35, 0x3f1745cb ;  /* 0x3f1745cb00237882 */ /* 0x000fe20000000000 */
[----:B------:R-:W-:-:S05]  /*15c0*/  DFMA R32, R22, -R38, R32 ;  /* 0x800000261620722b */ /* 0x000fca0000000020 */
[----:B------:R-:W-:Y:S01]  /*15d0*/  DFMA R34, R36, R34, UR34 ;  /* 0x0000002224227e2b */ /* 0x000fe20008000022 */
[----:B------:R-:W-:Y:S01]  /*15e0*/  UMOV UR34, 0x2d1b5154 ;  /* 0x2d1b515400227882 */ /* 0x000fe20000000000 */
[----:B------:R-:W-:Y:S01]  /*15f0*/  UMOV UR35, 0x3f3c71c7 ;  /* 0x3f3c71c700237882 */ /* 0x000fe20000000000 */
[----:B------:R-:W-:-:S05]  /*1600*/  DMUL R32, R40, R32 ;  /* 0x0000002028207228 */ /* 0x000fca0000000000 */
[----:B------:R-:W-:Y:S01]  /*1610*/  DFMA R34, R36, R34, UR34 ;  /* 0x0000002224227e2b */ /* 0x000fe20008000022 */
[----:B------:R-:W-:Y:S01]  /*1620*/  UMOV UR34, 0x923be72d ;  /* 0x923be72d00227882 */ /* 0x000fe20000000000 */
[----:B------:R-:W-:-:S06]  /*1630*/  UMOV UR35, 0x3f624924 ;  /* 0x3f62492400237882 */ /* 0x000fcc0000000000 */
[----:B------:R-:W-:Y:S01]  /*1640*/  DFMA R34, R36, R34, UR34 ;  /* 0x0000002224227e2b */ /* 0x000fe20008000022 */
[----:B------:R-:W-:Y:S01]  /*1650*/  UMOV UR34, 0x80000000 ;  /* 0x8000000000227882 */ /* 0x000fe20000000000 */
[----:B------:R-:W-:Y:S02]  /*1660*/  UMOV UR35, 0x43300000 ;  /* 0x4330000000237882 */ /* 0x000fe40000000000 */
[----:B------:R-:W-:Y:S01]  /*1670*/  DADD R28, R28, -UR34 ;  /* 0x800000221c1c7e29 */ /* 0x000fe20008000000 */
[----:B------:R-:W-:Y:S01]  /*1680*/  UMOV UR34, 0xfefa39ef ;  /* 0xfefa39ef00227882 */ /* 0x000fe20000000000 */
[----:B------:R-:W-:Y:S02]  /*1690*/  UMOV UR35, 0x3fe62e42 ;  /* 0x3fe62e4200237882 */ /* 0x000fe40000000000 */
[----:B------:R-:W-:Y:S01]  /*16a0*/  DFMA R34, R36, R34, UR60 ;  /* 0x0000003c24227e2b */ /* 0x000fe20008000022 */
[----:B------:R-:W-:Y:S01]  /*16b0*/  UMOV UR60, 0x55555554 ;  /* 0x55555554003c7882 */ /* 0x000fe20000000000 */
[----:B------:R-:W-:-:S02]  /*16c0*/  UMOV UR61, 0x3fb55555 ;  /* 0x3fb55555003d7882 */ /* 0x000fc40000000000 */
[----:B------:R-:W-:-:S04]  /*16d0*/  DFMA R24, R28, UR34, R38 ;  /* 0x000000221c187c2b */ /* 0x000fc80008000026 */
[----:B------:R-:W-:-:S04]  /*16e0*/  DFMA R34, R36, R34, UR60 ;  /* 0x0000003c24227e2b */ /* 0x000fc80008000022 */
[----:B------:R-:W-:Y:S01]  /*16f0*/  DFMA R22, -R28, UR34, R24 ;  /* 0x000000221c167c2b */ /* 0x000fe20008000118 */
[----:B------:R-:W-:Y:S01]  /*1700*/  UMOV UR34, 0x3b39803f ;  /* 0x3b39803f00227882 */ /* 0x000fe20000000000 */
[----:B------:R-:W-:Y:S02]  /*1710*/  UMOV UR35, 0x3c7abc9e ;  /* 0x3c7abc9e00237882 */ /* 0x000fe40000000000 */
[----:B------:R-:W-:-:S04]  /*1720*/  DMUL R34, R36, R34 ;  /* 0x0000002224227228 */ /* 0x000fc80000000000 */
[----:B------:R-:W-:-:S04]  /*1730*/  DADD R22, -R38, R22 ;  /* 0x0000000026167229 */ /* 0x000fc80000000116 */
[----:B------:R-:W-:-:S08]  /*1740*/  DFMA R32, R38, R34, R32 ;  /* 0x000000222620722b */ /* 0x000fd00000000020 */
[----:B------:R-:W-:-:S08]  /*1750*/  DADD R22, R32, -R22 ;  /* 0x0000000020167229 */ /* 0x000fd00000000816 */
[----:B------:R-:W-:-:S08]  /*1760*/  DFMA R22, R28, UR34, R22 ;  /* 0x000000221c167c2b */ /* 0x000fd00008000016 */
[----:B------:R-:W-:-:S11]  /*1770*/  DADD R22, R24, R22 ;  /* 0x0000000018167229 */ /* 0x000fd60000000016 */
.L_x_41:
[----:B------:R-:W-:Y:S05]  /*1780*/  BSYNC B0 ;  /* 0x0000000000007941 */ /* 0x000fea0003800000 */
.L_x_40:
[----:B------:R-:W-:Y:S01]  /*1790*/  UMOV UR34, 0x33145c07 ;  /* 0x33145c0700227882 */ /* 0x000fe20000000000 */
[----:B------:R-:W-:Y:S01]  /*17a0*/  UMOV UR35, 0x3ca1a626 ;  /* 0x3ca1a62600237882 */ /* 0x000fe20000000000 */
[----:B------:R-:W-:Y:S01]  /*17b0*/  MOV R34, 0x2cb0d246 ;  /* 0x2cb0d24600227802 */ /* 0x000fe20000000f00 */
[----:B------:R-:W-:Y:S01]  /*17c0*/  DMUL R24, R26, UR34 ;  /* 0x000000221a187c28 */ /* 0x000fe20008000000 */
[----:B------:R-:W-:Y:S01]  /*17d0*/  UMOV UR34, 0x54442d18 ;  /* 0x54442d1800227882 */ /* 0x000fe20000000000 */
[----:B------:R-:W-:Y:S01]  /*17e0*/  UMOV UR35, 0x400921fb ;  /* 0x400921fb00237882 */ /* 0x000fe20000000000 */
[----:B------:R-:W-:Y:S01]  /*17f0*/  IMAD.MOV.U32 R35, RZ, RZ, 0x3e5ae5f1 ;  /* 0x3e5ae5f1ff237424 */ /* 0x000fe200078e00ff */
[----:B------:R-:W-:Y:S01]  /*1800*/  HFMA2.MMA R32, -RZ, RZ, -2.966796875, -7.8678131103515625e-05 ;  /* 0xc1ef8528ff207435 */ /* 0x000fe200000001ff */
[----:B------:R-:W-:Y:S01]  /*1810*/  IMAD.MOV.U32 R33, RZ, RZ, 0x3e21eea7 ;  /* 0x3e21eea7ff217424 */ /* 0x000fe200078e00ff */
[----:B------:R-:W-:Y:S01]  /*1820*/  DMUL R22, R22, -2 ;  /* 0xc000000016167828 */ /* 0x000fe20000000000 */
[----:B------:R-:W0:Y:S01]  /*1830*/  F2I.S64.F64 R30, R30 ;  /* 0x0000001e001e7311 */ /* 0x000e220000301900 */
[----:B------:R-:W-:Y:S01]  /*1840*/  DFMA R26, R26, UR34, R24 ;  /* 0x000000221a1a7c2b */ /* 0x000fe20008000018 */
[----:B------:R-:W-:Y:S01]  /*1850*/  UMOV UR34, 0xf9785eba ;  /* 0xf9785eba00227882 */ /* 0x000fe20000000000 */
[----:B------:R-:W-:Y:S01]  /*1860*/  UMOV UR35, 0x3de5db65 ;  /* 0x3de5db6500237882 */ /* 0x000fe20000000000 */
[----:B------:R-:W-:Y:S01]  /*1870*/  IMAD.MOV.U32 R36, RZ, RZ, 0x0 ;  /* 0x00000000ff247424 */ /* 0x000fe200078e00ff */
[----:B------:R-:W-:Y:S01]  /*1880*/  MOV R37, 0x3fd80000 ;  /* 0x3fd8000000257802 */ /* 0x000fe20000000f00 */
[----:B------:R-:W-:Y:S02]  /*1890*/  BSSY B0, `(.L_x_42) ;  /* 0x0000045000007945 */ /* 0x000fe40003800000 */
[----:B------:R-:W1:Y:S01]  /*18a0*/  MUFU.RSQ64H R25, R23 ;  /* 0x0000001700197308 */ /* 0x000e620000001c00 */
[----:B------:R-:W-:Y:S01]  /*18b0*/  DMUL R28, R26, R26 ;  /* 0x0000001a1a1c7228 */ /* 0x000fe20000000000 */
[----:B------:R-:W-:-:S02]  /*18c0*/  IADD3 R24, R23, -0x3500000, RZ ;  /* 0xfcb0000017187810 */ /* 0x000fc40007ffe0ff */
[----:B0-----:R-:W-:-:S04]  /*18d0*/  LOP3.LUT R31, R30, 0x1, RZ, 0xc0, !PT ;  /* 0x000000011e1f7812 */ /* 0x001fc800078ec0ff */
[----:B------:R-:W0:Y:S01]  /*18e0*/  FRND.F64.TRUNC R38, R20 ;  /* 0x0000001400267313 */ /* 0x000e22000030d800 */
[C---:B------:R-:W-:Y:S01]  /*18f0*/  DFMA R34, R28.reuse, UR34, -R34 ;  /* 0x000000221c227c2b */ /* 0x040fe20008000822 */
[----:B------:R-:W-:Y:S01]  /*1900*/  UMOV UR34, 0x20fd8164 ;  /* 0x20fd816400227882 */ /* 0x000fe20000000000 */
[----:B------:R-:W-:Y:S01]  /*1910*/  UMOV UR35, 0x3da8ff83 ;  /* 0x3da8ff8300237882 */ /* 0x000fe20000000000 */
[----:B------:R-:W-:Y:S01]  /*1920*/  ISETP.NE.U32.AND P0, PT, R31, 0x1, PT ;  /* 0x000000011f00780c */ /* 0x000fe20003f05070 */
[C---:B------:R-:W-:Y:S01]  /*1930*/  DFMA R32, R28.reuse, -UR34, R32 ;  /* 0x800000221c207c2b */ /* 0x040fe20008000020 */
[----:B------:R-:W-:Y:S01]  /*1940*/  UMOV UR34, 0x69ace392 ;  /* 0x69ace39200227882 */ /* 0x000fe20000000000 */
[----:B------:R-:W-:Y:S01]  /*1950*/  UMOV UR35, 0x3ec71de3 ;  /* 0x3ec71de300237882 */ /* 0x000fe20000000000 */
[----:B------:R-:W-:Y:S01]  /*1960*/  ISETP.NE.U32.AND.EX P0, PT, RZ, RZ, PT, P0 ;  /* 0x000000ffff00720c */ /* 0x000fe20003f05100 */
[----:B------:R-:W-:Y:S01]  /*1970*/  DFMA R34, R28, R34, UR34 ;  /* 0x000000221c227e2b */ /* 0x000fe20008000022 */
[----:B------:R-:W-:Y:S01]  /*1980*/  UMOV UR34, 0x8e06e6d9 ;  /* 0x8e06e6d900227882 */ /* 0x000fe20000000000 */
[----:B------:R-:W-:Y:S01]  /*1990*/  UMOV UR35, 0x3e927e4f ;  /* 0x3e927e4f00237882 */ /* 0x000fe20000000000 */
[----:B-1----:R-:W-:Y:S01]  /*19a0*/  DMUL R40, R24, R24 ;  /* 0x0000001818287228 */ /* 0x002fe20000000000 */
[----:B------:R-:W-:Y:S01]  /*19b0*/  LOP3.LUT P1, RZ, R30, 0x2, RZ, 0xc0, !PT ;  /* 0x000000021eff7812 */ /* 0x000fe2000782c0ff */
[----:B------:R-:W-:Y:S01]  /*19c0*/  DFMA R32, R28, R32, -UR34 ;  /* 0x800000221c207e2b */ /* 0x000fe20008000020 */
[----:B------:R-:W-:Y:S01]  /*19d0*/  UMOV UR34, 0x19db62a1 ;  /* 0x19db62a100227882 */ /* 0x000fe20000000000 */
[----:B------:R-:W-:Y:S01]  /*19e0*/  UMOV UR35, 0x3f2a01a0 ;  /* 0x3f2a01a000237882 */ /* 0x000fe20000000000 */
[----:B0-----:R-:W-:-:S02]  /*19f0*/  DSETP.NEU.AND P2, PT, R20, R38, PT ;  /* 0x000000261400722a */ /* 0x001fc40003f4d000 */
[----:B------:R-:W-:Y:S01]  /*1a00*/  DFMA R34, R28, R34, -UR34 ;  /* 0x800000221c227e2b */ /* 0x000fe20008000022 */
[----:B------:R-:W-:Y:S01]  /*1a10*/  UMOV UR34, 0x19ddbce9 ;  /* 0x19ddbce900227882 */ /* 0x000fe20000000000 */
[----:B------:R-:W-:Y:S01]  /*1a20*/  UMOV UR35, 0x3efa01a0 ;  /* 0x3efa01a000237882 */ /* 0x000fe20000000000 */
[----:B------:R-:W-:Y:S02]  /*1a30*/  DFMA R40, R22, -R40, 1 ;  /* 0x3ff000001628742b */ /* 0x000fe40000000828 */
[C---:B------:R-:W-:Y:S01]  /*1a40*/  DFMA R32, R28.reuse, R32, UR34 ;  /* 0x000000221c207e2b */ /* 0x040fe20008000020 */
[----:B------:R-:W-:Y:S01]  /*1a50*/  UMOV UR34, 0x11110818 ;  /* 0x1111081800227882 */ /* 0x000fe20000000000 */
[----:B------:R-:W-:Y:S02]  /*1a60*/  UMOV UR35, 0x3f811111 ;  /* 0x3f81111100237882 */ /* 0x000fe40000000000 */
[----:B------:R-:W-:Y:S01]  /*1a70*/  DFMA R34, R28, R34, UR34 ;  /* 0x000000221c227e2b */ /* 0x000fe20008000022 */
[----:B------:R-:W-:Y:S01]  /*1a80*/  UMOV UR34, 0x16c15d47 ;  /* 0x16c15d4700227882 */ /* 0x000fe20000000000 */
[----:B------:R-:W-:Y:S01]  /*1a90*/  UMOV UR35, 0x3f56c16c ;  /* 0x3f56c16c00237882 */ /* 0x000fe20000000000 */
[----:B------:R-:W-:-:S02]  /*1aa0*/  DFMA R36, R40, R36, 0.5 ;  /* 0x3fe000002824742b */ /* 0x000fc40000000024 */
[----:B------:R-:W-:Y:S01]  /*1ab0*/  DFMA R32, R28, R32, -UR34 ;  /* 0x800000221c207e2b */ /* 0x000fe20008000020 */
[----:B------:R-:W-:Y:S01]  /*1ac0*/  UMOV UR34, 0x55555554 ;  /* 0x5555555400227882 */ /* 0x000fe20000000000 */
[----:B------:R-:W-:Y:S01]  /*1ad0*/  UMOV UR35, 0x3fc55555 ;  /* 0x3fc5555500237882 */ /* 0x000fe20000000000 */
[----:B------:R-:W-:Y:S02]  /*1ae0*/  DMUL R40, R24, R40 ;  /* 0x0000002818287228 */ /* 0x000fe40000000000 */
[C---:B------:R-:W-:Y:S01]  /*1af0*/  DFMA R34, R28.reuse, R34, -UR34 ;  /* 0x800000221c227e2b */ /* 0x040fe20008000022 */
[----:B------:R-:W-:Y:S01]  /*1b00*/  UMOV UR34, 0x55555551 ;  /* 0x5555555100227882 */ /* 0x000fe20000000000 */
[----:B------:R-:W-:Y:S02]  /*1b10*/  UMOV UR35, 0x3fa55555 ;  /* 0x3fa5555500237882 */ /* 0x000fe40000000000 */
[----:B------:R-:W-:Y:S02]  /*1b20*/  DFMA R32, R28, R32, UR34 ;  /* 0x000000221c207e2b */ /* 0x000fe40008000020 */
[----:B------:R-:W-:-:S02]  /*1b30*/  DFMA R36, R36, R40, R24 ;  /* 0x000000282424722b */ /* 0x000fc40000000018 */
[----:B------:R-:W-:-:S04]  /*1b40*/  DFMA R34, R28, R34, RZ ;  /* 0x000000221c22722b */ /* 0x000fc800000000ff */
[----:B------:R-:W-:-:S04]  /*1b50*/  DFMA R32, R28, R32, -0.5 ;  /* 0xbfe000001c20742b */ /* 0x000fc80000000020 */
[----:B------:R-:W-:Y:S01]  /*1b60*/  DFMA R26, R26, R34, R26 ;  /* 0x000000221a1a722b */ /* 0x000fe2000000001a */
[----:B------:R-:W-:Y:S01]  /*1b70*/  IADD3 R39, R37, -0x100000, RZ ;  /* 0xfff0000025277810 */ /* 0x000fe20007ffe0ff */
[----:B------:R-:W-:Y:S01]  /*1b80*/  DMUL R34, R22, R36 ;  /* 0x0000002416227228 */ /* 0x000fe20000000000 */
[----:B------:R-:W-:Y:S01]  /*1b90*/  MOV R38, R36 ;  /* 0x0000002400267202 */ /* 0x000fe20000000f00 */
[----:B------:R-:W-:-:S06]  /*1ba0*/  DFMA R28, R28, R32, 1 ;  /* 0x3ff000001c1c742b */ /* 0x000fcc0000000020 */
[----:B------:R-:W-:Y:S01]  /*1bb0*/  @!P0 LOP3.LUT R31, R27, 0x80000000, RZ, 0x3c, !PT ;  /* 0x800000001b1f8812 */ /* 0x000fe200078e3cff */
[----:B------:R-:W-:Y:S01]  /*1bc0*/  @!P0 IMAD.MOV.U32 R30, RZ, RZ, R26 ;  /* 0x000000ffff1e8224 */ /* 0x000fe200078e001a */
[----:B------:R-:W-:Y:S02]  /*1bd0*/  DFMA R32, R34, -R34, R22 ;  /* 0x800000222220722b */ /* 0x000fe40000000016 */
[----:B------:R-:W-:Y:S01]  /*1be0*/  @!P0 MOV R26, R28 ;  /* 0x0000001c001a8202 */ /* 0x000fe20000000f00 */
[----:B------:R-:W-:Y:S01]  /*1bf0*/  @!P0 IMAD.MOV.U32 R27, RZ, RZ, R29 ;  /* 0x000000ffff1b8224 */ /* 0x000fe200078e001d */
[----:B------:R-:W-:Y:S01]  /*1c00*/  @!P0 MOV R29, R31 ;  /* 0x0000001f001d8202 */ /* 0x000fe20000000f00 */
[----:B------:R-:W-:Y:S01]  /*1c10*/  @!P0 IMAD.MOV.U32 R28, RZ, RZ, R30 ;  /* 0x000000ffff1c8224 */ /* 0x000fe200078e001e */
[----:B------:R-:W-:Y:S02]  /*1c20*/  ISETP.GE.U32.AND P0, PT, R24, 0x7ca00000, PT ;  /* 0x7ca000001800780c */ /* 0x000fe40003f06070 */
[----:B------:R-:W-:-:S02]  /*1c30*/  @P1 LOP3.LUT R41, R27, 0x80000000, RZ, 0x3c, !PT ;  /* 0x800000001b291812 */ /* 0x000fc400078e3cff */
[----:B------:R-:W-:-:S03]  /*1c40*/  @P1 LOP3.LUT R31, R29, 0x80000000, RZ, 0x3c, !PT ;  /* 0x800000001d1f1812 */ /* 0x000fc600078e3cff */
[----:B------:R-:W-:Y:S01]  /*1c50*/  @P1 IMAD.MOV.U32 R27, RZ, RZ, R41 ;  /* 0x000000ffff1b1224 */ /* 0x000fe200078e0029 */
[----:B------:R-:W-:Y:S01]  /*1c60*/  @!P2 DMUL R26, RZ, R20 ;  /* 0x00000014ff1aa228 */ /* 0x000fe20000000000 */
[----:B------:R-:W-:Y:S01]  /*1c70*/  @P1 IMAD.MOV.U32 R29, RZ, RZ, R31 ;  /* 0x000000ffff1d1224 */ /* 0x000fe200078e001f */
[----:B------:R-:W-:-:S03]  /*1c80*/  DFMA R20, R32, R38, R34 ;  /* 0x000000262014722b */ /* 0x000fc60000000022 */
[----:B------:R-:W-:Y:S08]  /*1c90*/  @!P0 BRA `(.L_x_43) ;  /* 0x0000000000108947 */ /* 0x000ff00003800000 */
[----:B------:R-:W-:-:S07]  /*1ca0*/  MOV R20, 0x1cc0 ;  /* 0x00001cc000147802 */ /* 0x000fce0000000f00 */
[----:B--23--:R-:W-:Y:S05]  /*1cb0*/  CALL.REL.NOINC `($__internal_3_$__cuda_sm20_dsqrt_rn_f64_mediumpath_v1) ;  /* 0x0000004400cc7944 */ /* 0x00cfea0003c00000 */
[----:B------:R-:W-:Y:S01]  /*1cc0*/  MOV R20, R24 ;  /* 0x0000001800147202 */ /* 0x000fe20000000f00 */
[----:B------:R-:W-:-:S07]  /*1cd0*/  IMAD.MOV.U32 R21, RZ, RZ, R25 ;  /* 0x000000ffff157224 */ /* 0x000fce00078e0019 */
.L_x_43:
[----:B------:R-:W-:Y:S05]  /*1ce0*/  BSYNC B0 ;  /* 0x0000000000007941 */ /* 0x000fea0003800000 */
.L_x_42:
[----:B--2---:R-:W-:Y:S01]  /*1cf0*/  ISETP.GE.U32.AND P0, PT, R43, R14, PT ;  /* 0x0000000e2b00720c */ /* 0x004fe20003f06070 */
[----:B------:R-:W-:Y:S01]  /*1d00*/  DADD R22, RZ, R28 ;  /* 0x00000000ff167229 */ /* 0x000fe2000000001c */
[----:B------:R-:W-:Y:S01]  /*1d10*/  BSSY B0, `(.L_x_44) ;  /* 0x000010a000007945 */ /* 0x000fe20003800000 */
[----:B------:R-:W-:Y:S01]  /*1d20*/  DMUL R26, R20, R26 ;  /* 0x0000001a141a7228 */ /* 0x000fe20000000000 */
[----:B------:R-:W-:-:S05]  /*1d30*/  ISETP.GE.AND.EX P0, PT, R42, R15, PT, P0 ;  /* 0x0000000f2a00720c */ /* 0x000fca0003f06300 */
[----:B------:R-:W-:-:S08]  /*1d40*/  DMUL R22, R22, R20 ;  /* 0x0000001416167228 */ /* 0x000fd00000000000 */
[----:B------:R-:W-:Y:S05]  /*1d50*/  @P0 BRA `(.L_x_45) ;  /* 0x0000001000140947 */ /* 0x000fea0003800000 */
[----:B------:R-:W-:Y:S02]  /*1d60*/  ISETP.NE.AND P0, PT, R50, RZ, PT ;  /* 0x000000ff3200720c */ /* 0x000fe40003f05270 */
[----:B------:R-:W-:-:S11]  /*1d70*/  MOV R24, RZ ;  /* 0x000000ff00187202 */ /* 0x000fd60000000f00 */
[----:B------:R-:W-:Y:S05]  /*1d80*/  @!P0 BRA `(.L_x_46) ;  /* 0x0000000c00dc8947 */ /* 0x000fea0003800000 */
[----:B------:R-:W-:Y:S01]  /*1d90*/  MOV R21, R43 ;  /* 0x0000002b00157202 */ /* 0x000fe20000000f00 */
[----:B------:R-:W-:Y:S01]  /*1da0*/  IMAD.MOV.U32 R20, RZ, RZ, RZ ;  /* 0x000000ffff147224 */ /* 0x000fe200078e00ff */
[----:B------:R-:W-:-:S03]  /*1db0*/  ISETP.NE.AND P0, PT, R50, 0x1, PT ;  /* 0x000000013200780c */ /* 0x000fc60003f05270 */
[----:B------:R-:W-:-:S05]  /*1dc0*/  IMAD.HI.U32 R20, R43, UR32, R20 ;  /* 0x000000202b147c27 */ /* 0x000fca000f8e0014 */
[----:B------:R-:W-:-:S05]  /*1dd0*/  SHF.R.U32.HI R25, RZ, UR33, R20 ;  /* 0x00000021ff197c19 */ /* 0x000fca0008011614 */
[----:B------:R-:W-:-:S04]  /*1de0*/  IMAD.MOV R24, RZ, RZ, -R25 ;  /* 0x000000ffff187224 */ /* 0x000fc800078e0a19 */
[----:B------:R-:W-:-:S04]  /*1df0*/  IMAD R24, R24, UR57, R43 ;  /* 0x0000003918187c24 */ /* 0x000fc8000f8e022b */
[----:B------:R-:W-:Y:S01]  /*1e00*/  IMAD R24, R24, UR56, RZ ;  /* 0x0000003818187c24 */ /* 0x000fe2000f8e02ff */
        /* <DEDUP_REMOVED lines=239> */
.L_x_46:
[----:B------:R-:W-:Y:S01]  /*2d00*/  UMOV UR34, 0xf0000000 ;  /* 0xf000000000227882 */ /* 0x000fe20000000000 */
[----:B------:R-:W-:Y:S01]  /*2d10*/  UMOV UR35, 0x380fffff ;  /* 0x380fffff00237882 */ /* 0x000fe20000000000 */
[----:B------:R-:W0:Y:S01]  /*2d20*/  F2F.F32.F64 R21, R26 ;  /* 0x0000001a00157310 */ /* 0x000e220000301000 */
[----:B------:R-:W-:Y:S01]  /*2d30*/  DSETP.GEU.AND P0, PT, |R26|, UR34, PT ;  /* 0x000000221a007e2a */ /* 0x000fe2000bf0e200 */
[----:B------:R-:W-:-:S13]  /*2d40*/  ULDC.64 UR34, c[0x0][0x3d0] ;  /* 0x0000f40000227ab9 */ /* 0x000fda0000000a00 */
[----:B0-----:R-:W-:Y:S01]  /*2d50*/  @!P0 FMUL R21, R21, 1.175494350822287508e-38 ;  /* 0x0080000015158820 */ /* 0x001fe20000400000 */
[----:B------:R-:W-:-:S03]  /*2d60*/  IADD3 R24, P0, R24, UR34, RZ ;  /* 0x0000002218187c10 */ /* 0x000fc6000ff1e0ff */
[----:B---3--:R-:W-:Y:S01]  /*2d70*/  FFMA.FTZ R21, R21, R17, R16 ;  /* 0x0000001115157223 */ /* 0x008fe20000010010 */
[----:B------:R-:W-:-:S04]  /*2d80*/  IADD3.X R25, RZ, UR35, RZ, P0, !PT ;  /* 0x00000023ff197c10 */ /* 0x000fc800087fe4ff */
[----:B------:R-:W-:-:S05]  /*2d90*/  F2FP.BF16.F32.PACK_AB R21, RZ, R21 ;  /* 0x00000015ff15723e */ /* 0x000fca00000010ff */
[----:B------:R0:W-:Y:S02]  /*2da0*/  STG.E.U16 desc[UR58][R24.64], R21 ;  /* 0x0000001518007986 */ /* 0x0001e4000c10153a */
.L_x_45:
[----:B------:R-:W-:Y:S05]  /*2db0*/  BSYNC B0 ;  /* 0x0000000000007941 */ /* 0x000fea0003800000 */
.L_x_44:
[----:B------:R-:W-:Y:S01]  /*2dc0*/  ULDC UR34, c[0x0][0xc] ;  /* 0x0000030000227ab9 */ /* 0x000fe20000000800 */
[----:B0-----:R-:W0:Y:S01]  /*2dd0*/  LDC R24, c[0x0][RZ] ;  /* 0x00000000ff187b82 */ /* 0x001e220000000800 */
[----:B------:R-:W-:Y:S01]  /*2de0*/  BSSY B0, `(.L_x_47) ;  /* 0x00000ff000007945 */ /* 0x000fe20003800000 */
[----:B0-----:R-:W-:-:S05]  /*2df0*/  IMAD R24, R24, UR34, RZ ;  /* 0x0000002218187c24 */ /* 0x001fca000f8e02ff */
[----:B------:R-:W-:-:S04]  /*2e00*/  IADD3 R21, P1, R24, R43, RZ ;  /* 0x0000002b18157210 */ /* 0x000fc80007f3e0ff */
[----:B------:R-:W-:Y:S01]  /*2e10*/  ISETP.GE.U32.AND P0, PT, R21, R14, PT ;  /* 0x0000000e1500720c */ /* 0x000fe20003f06070 */
[----:B------:R-:W-:-:S05]  /*2e20*/  IMAD.X R20, RZ, RZ, R42, P1 ;  /* 0x000000ffff147224 */ /* 0x000fca00008e062a */
[----:B------:R-:W-:-:S13]  /*2e30*/  ISETP.GE.AND.EX P0, PT, R20, R15, PT, P0 ;  /* 0x0000000f1400720c */ /* 0x000fda0003f06300 */
[----:B------:R-:W-:Y:S05]  /*2e40*/  @P0 BRA `(.L_x_48) ;  /* 0x0000000c00e00947 */ /* 0x000fea0003800000 */
[----:B------:R-:W-:Y:S02]  /*2e50*/  ISETP.NE.AND P0, PT, R50, RZ, PT ;  /* 0x000000ff3200720c */ /* 0x000fe40003f05270 */
[----:B------:R-:W-:-:S11]  /*2e60*/  MOV R25, RZ ;  /* 0x000000ff00197202 */ /* 0x000fd60000000f00 */
        /* <DEDUP_REMOVED lines=229> */
[----:B------:R-:W-:-:S03]  /*3cc0*/  ULDC.64 UR34, c[0x0][0x360] ;  /* 0x0000d80000227ab9 */ /* 0x000fc60000000a00 */
[----:B------:R-:W-:-:S05]  /*3cd0*/  IMAD.HI.U32 R20, R21, UR34, R20 ;  /* 0x0000002215147c27 */ /* 0x000fca000f8e0014 */
[----:B------:R-:W-:-:S04]  /*3ce0*/  SHF.R.U32.HI R20, RZ, UR35, R20 ;  /* 0x00000023ff147c19 */ /* 0x000fc80008011614 */
[----:B------:R-:W-:-:S05]  /*3cf0*/  IADD3 R20, -R20, RZ, RZ ;  /* 0x000000ff14147210 */ /* 0x000fca0007ffe1ff */
[----:B------:R-:W-:-:S04]  /*3d00*/  IMAD R20, R20, UR29, R21 ;  /* 0x0000001d14147c24 */ /* 0x000fc8000f8e0215 */
[----:B------:R-:W-:-:S07]  /*3d10*/  IMAD R25, R20, UR30, R25 ;  /* 0x0000001e14197c24 */ /* 0x000fce000f8e0219 */
.L_x_49:
[----:B------:R-:W-:Y:S01]  /*3d20*/  UMOV UR34, 0xf0000000 ;  /* 0xf000000000227882 */ /* 0x000fe20000000000 */
[----:B------:R-:W-:Y:S01]  /*3d30*/  UMOV UR35, 0x380fffff ;  /* 0x380fffff00237882 */ /* 0x000fe20000000000 */
[----:B------:R-:W0:Y:S01]  /*3d40*/  F2F.F32.F64 R21, R22 ;  /* 0x0000001600157310 */ /* 0x000e220000301000 */
[----:B------:R-:W-:Y:S01]  /*3d50*/  DSETP.GEU.AND P0, PT, |R22|, UR34, PT ;  /* 0x0000002216007e2a */ /* 0x000fe2000bf0e200 */
[----:B------:R-:W-:-:S13]  /*3d60*/  ULDC.64 UR34, c[0x0][0x3d0] ;  /* 0x0000f40000227ab9 */ /* 0x000fda0000000a00 */
[----:B0-----:R-:W-:Y:S01]  /*3d70*/  @!P0 FMUL R21, R21, 1.175494350822287508e-38 ;  /* 0x0080000015158820 */ /* 0x001fe20000400000 */
[----:B------:R-:W-:-:S03]  /*3d80*/  IADD3 R20, P0, R25, UR34, RZ ;  /* 0x0000002219147c10 */ /* 0x000fc6000ff1e0ff */
[----:B---3--:R-:W-:-:S05]  /*3d90*/  FFMA.FTZ R21, R21, R17, R16 ;  /* 0x0000001115157223 */ /* 0x008fca0000010010 */
[----:B------:R-:W-:Y:S01]  /*3da0*/  F2FP.BF16.F32.PACK_AB R23, RZ, R21 ;  /* 0x00000015ff17723e */ /* 0x000fe200000010ff */
[----:B------:R-:W-:-:S05]  /*3db0*/  IMAD.X R21, RZ, RZ, UR35, P0 ;  /* 0x00000023ff157e24 */ /* 0x000fca00080e06ff */
[----:B------:R0:W-:Y:S02]  /*3dc0*/  STG.E.U16 desc[UR58][R20.64], R23 ;  /* 0x0000001714007986 */ /* 0x0001e4000c10153a */
.L_x_48:
[----:B------:R-:W-:Y:S05]  /*3dd0*/  BSYNC B0 ;  /* 0x0000000000007941 */ /* 0x000fea0003800000 */
.L_x_47:
[----:B0-----:R-:W-:Y:S01]  /*3de0*/  LEA R21, P1, R24, R43, 0x1 ;  /* 0x0000002b18157211 */ /* 0x001fe200078208ff */
[----:B------:R-:W-:Y:S03]  /*3df0*/  BSSY B0, `(.L_x_50) ;  /* 0x0000104000007945 */ /* 0x000fe60003800000 */
[----:B------:R-:W-:Y:S02]  /*3e00*/  ISETP.GE.U32.AND P0, PT, R21, R14, PT ;  /* 0x0000000e1500720c */ /* 0x000fe40003f06070 */
[----:B------:R-:W-:-:S04]  /*3e10*/  IADD3.X R20, RZ, R42, RZ, P1, !PT ;  /* 0x0000002aff147210 */ /* 0x000fc80000ffe4ff */
[----:B------:R-:W-:-:S13]  /*3e20*/  ISETP.GE.AND.EX P0, PT, R20, R15, PT, P0 ;  /* 0x0000000f1400720c */ /* 0x000fda0003f06300 */
[----:B------:R-:W-:Y:S05]  /*3e30*/  @P0 BRA `(.L_x_51) ;  /* 0x0000000c00fc0947 */ /* 0x000fea0003800000 */
[----:B------:R-:W-:Y:S01]  /*3e40*/  ISETP.NE.AND P0, PT, R50, RZ, PT ;  /* 0x000000ff3200720c */ /* 0x000fe20003f05270 */
[----:B------:R-:W-:-:S12]  /*3e50*/  IMAD.MOV.U32 R22, RZ, RZ, RZ ;  /* 0x000000ffff167224 */ /* 0x000fd800078e00ff */
[----:B------:R-:W-:Y:S05]  /*3e60*/  @!P0 BRA `(.L_x_52) ;  /* 0x0000000c00d88947 */ /* 0x000fea0003800000 */
[----:B------:R-:W-:Y:S02]  /*3e70*/  MOV R20, RZ ;  /* 0x000000ff00147202 */ /* 0x000fe40000000f00 */
        /* <DEDUP_REMOVED lines=245> */
.L_x_52:
[----:B------:R-:W-:Y:S01]  /*4dd0*/  ULDC.64 UR34, c[0x0][0x3d0] ;  /* 0x0000f40000227ab9 */ /* 0x000fe20000000a00 */
[----:B------:R-:W-:Y:S01]  /*4de0*/  FADD.FTZ R20, R51, +QNAN ;  /* 0x7fc0000033147421 */ /* 0x000fe20000010000 */
[----:B------:R-:W-:-:S04]  /*4df0*/  IADD3 R22, P0, R22, UR34, RZ ;  /* 0x0000002216167c10 */ /* 0x000fc8000ff1e0ff */
[----:B------:R-:W-:Y:S02]  /*4e00*/  F2FP.BF16.F32.PACK_AB R20, RZ, R20 ;  /* 0x00000014ff14723e */ /* 0x000fe400000010ff */
[----:B------:R-:W-:-:S05]  /*4e10*/  IADD3.X R23, RZ, UR35, RZ, P0, !PT ;  /* 0x00000023ff177c10 */ /* 0x000fca00087fe4ff */
[----:B------:R0:W-:Y:S02]  /*4e20*/  STG.E.U16 desc[UR58][R22.64], R20 ;  /* 0x0000001416007986 */ /* 0x0001e4000c10153a */
.L_x_51:
[----:B------:R-:W-:Y:S05]  /*4e30*/  BSYNC B0 ;  /* 0x0000000000007941 */ /* 0x000fea0003800000 */
.L_x_50:
[----:B0-----:R-:W-:-:S05]  /*4e40*/  IMAD R20, R24, 0x3, RZ ;  /* 0x0000000318147824 */ /* 0x001fca00078e02ff */
        /* <DEDUP_REMOVED lines=8> */
[----:B------:R-:W-:Y:S01]  /*4ed0*/  HFMA2.MMA R20, -RZ, RZ, 0, 0 ;  /* 0x00000000ff147435 */ /* 0x000fe200000001ff */
[----:B------:R-:W-:-:S09]  /*4ee0*/  ISETP.NE.AND P0, PT, R50, 0x1, PT ;  /* 0x000000013200780c */ /* 0x000fd20003f05270 */
[----:B------:R-:W-:-:S05]  /*4ef0*/  IMAD.HI.U32 R20, R21, UR32, R20 ;  /* 0x0000002015147c27 */ /* 0x000fca000f8e0014 */
[----:B------:R-:W-:-:S05]  /*4f00*/  SHF.R.U32.HI R23, RZ, UR33, R20 ;  /* 0x00000021ff177c19 */ /* 0x000fca0008011614 */
[----:B------:R-:W-:-:S04]  /*4f10*/  IMAD.MOV R22, RZ, RZ, -R23 ;  /* 0x000000ffff167224 */ /* 0x000fc800078e0a17 */
[----:B------:R-:W-:-:S04]  /*4f20*/  IMAD R22, R22, UR57, R21 ;  /* 0x0000003916167c24 */ /* 0x000fc8000f8e0215 */
[----:B------:R-:W-:Y:S01]  /*4f30*/  IMAD R22, R22, UR56, RZ ;  /* 0x0000003816167c24 */ /* 0x000fe2000f8e02ff */
        /* <DEDUP_REMOVED lines=233> */
[----:B------:R-:W-:-:S03]  /*5dd0*/  MOV R21, R25 ;  /* 0x0000001900157202 */ /* 0x000fc60000000f00 */
[----:B------:R-:W-:-:S05]  /*5de0*/  IMAD.HI.U32 R20, R25, UR34, R20 ;  /* 0x0000002219147c27 */ /* 0x000fca000f8e0014 */
[----:B------:R-:W-:-:S05]  /*5df0*/  SHF.R.U32.HI R20, RZ, UR35, R20 ;  /* 0x00000023ff147c19 */ /* 0x000fca0008011614 */
[----:B------:R-:W-:-:S04]  /*5e00*/  IMAD.MOV R20, RZ, RZ, -R20 ;  /* 0x000000ffff147224 */ /* 0x000fc800078e0a14 */
[----:B------:R-:W-:-:S04]  /*5e10*/  IMAD R21, R20, UR29, R25 ;  /* 0x0000001d14157c24 */ /* 0x000fc8000f8e0219 */
[----:B------:R-:W-:-:S07]  /*5e20*/  IMAD R22, R21, UR30, R22 ;  /* 0x0000001e15167c24 */ /* 0x000fce000f8e0216 */
.L_x_54:
[----:B------:R-:W-:Y:S01]  /*5e30*/  ULDC.64 UR34, c[0x0][0x3d0] ;  /* 0x0000f40000227ab9 */ /* 0x000fe20000000a00 */
[----:B------:R-:W-:Y:S01]  /*5e40*/  FADD.FTZ R20, R51, +QNAN ;  /* 0x7fc0000033147421 */ /* 0x000fe20000010000 */
[----:B------:R-:W-:-:S04]  /*5e50*/  IADD3 R22, P0, R22, UR34, RZ ;  /* 0x0000002216167c10 */ /* 0x000fc8000ff1e0ff */
[----:B------:R-:W-:Y:S02]  /*5e60*/  F2FP.BF16.F32.PACK_AB R20, RZ, R20 ;  /* 0x00000014ff14723e */ /* 0x000fe400000010ff */
[----:B------:R-:W-:-:S05]  /*5e70*/  IADD3.X R23, RZ, UR35, RZ, P0, !PT ;  /* 0x00000023ff177c10 */ /* 0x000fca00087fe4ff */
[----:B------:R0:W-:Y:S02]  /*5e80*/  STG.E.U16 desc[UR58][R22.64], R20 ;  /* 0x0000001416007986 */ /* 0x0001e4000c10153a */
.L_x_53:
[----:B------:R-:W-:Y:S01]  /*5e90*/  LEA R43, P0, R24, R43, 0x2 ;  /* 0x0000002b182b7211 */ /* 0x000fe200078010ff */
[----:B------:R-:W-:Y:S05]  /*5ea0*/  WARPSYNC.ALL ;  /* 0x0000000000007948 */ /* 0x000fea0003800000 */
[----:B------:R-:W-:Y:S01]  /*5eb0*/  IADD3.X R42, RZ, R42, RZ, P0, !PT ;  /* 0x0000002aff2a7210 */ /* 0x000fe200007fe4ff */
        /* <DEDUP_REMOVED lines=8> */
        .weak           $__internal_2_$__cuda_sm20_div_s64
        .type           $__internal_2_$__cuda_sm20_div_s64,@function
        .size           $__internal_2_$__cuda_sm20_div_s64,($__internal_3_$__cuda_sm20_dsqrt_rn_f64_mediumpath_v1 - $__internal_2_$__cuda_sm20_div_s64)
$__internal_2_$__cuda_sm20_div_s64:
[----:B------:R-:W-:Y:S01]  /*5f40*/  IMAD.MOV.U32 R22, RZ, RZ, R21 ;  /* 0x000000ffff167224 */ /* 0x000fe200078e0015 */
[----:B------:R-:W-:-:S06]  /*5f50*/  HFMA2.MMA R23, -RZ, RZ, 0, 0 ;  /* 0x00000000ff177435 */ /* 0x000fcc00000001ff */
[----:B------:R-:W0:Y:S08]  /*5f60*/  I2F.U64.RP R22, R22 ;  /* 0x0000001600167312 */ /* 0x000e300000309000 */
[----:B0-----:R0:W1:Y:S02]  /*5f70*/  MUFU.RCP R14, R22 ;  /* 0x00000016000e7308 */ /* 0x0010640000001000 */
[----:B0-----:R-:W-:-:S04]  /*5f80*/  IADD3 R22, P4, RZ, -UR4, RZ ;  /* 0x80000004ff167c10 */ /* 0x001fc8000ff9e0ff */
[----:B------:R-:W-:Y:S02]  /*5f90*/  IADD3.X R24, RZ, ~UR5, RZ, P4, !PT ;  /* 0x80000005ff187c10 */ /* 0x000fe4000a7fe4ff */
[----:B-1----:R-:W-:-:S06]  /*5fa0*/  IADD3 R14, R14, 0x1ffffffe, RZ ;  /* 0x1ffffffe0e0e7810 */ /* 0x002fcc0007ffe0ff */
[----:B------:R-:W0:Y:S02]  /*5fb0*/  F2I.U64.TRUNC R14, R14 ;  /* 0x0000000e000e7311 */ /* 0x000e24000020d800 */
[----:B0-----:R-:W-:-:S04]  /*5fc0*/  IMAD.WIDE.U32 R16, R14, R21, RZ ;  /* 0x000000150e107225 */ /* 0x001fc800078e00ff */
[----:B------:R-:W-:Y:S01]  /*5fd0*/  IMAD R17, R21, R15, R17 ;  /* 0x0000000f15117224 */ /* 0x000fe200078e0211 */
[----:B------:R-:W-:-:S05]  /*5fe0*/  IADD3 R25, P0, RZ, -R16, RZ ;  /* 0x80000010ff197210 */ /* 0x000fca0007f1e0ff */
[----:B------:R-:W-:-:S04]  /*5ff0*/  IMAD.HI.U32 R16, R14, R25, RZ ;  /* 0x000000190e107227 */ /* 0x000fc800078e00ff */
[----:B------:R-:W-:Y:S01]  /*6000*/  IMAD.X R29, RZ, RZ, ~R17, P0 ;  /* 0x000000ffff1d7224 */ /* 0x000fe200000e0e11 */
[----:B------:R-:W-:-:S03]  /*6010*/  MOV R17, R14 ;  /* 0x0000000e00117202 */ /* 0x000fc60000000f00 */
        /* <DEDUP_REMOVED lines=10> */
[----:B------:R-:W-:Y:S01]  /*60c0*/  IMAD R14, R21, R23, R15 ;  /* 0x00000017150e7224 */ /* 0x000fe200078e020f */
[----:B------:R-:W-:Y:S01]  /*60d0*/  SEL R22, R22, UR4, !P1 ;  /* 0x0000000416167c07 */ /* 0x000fe2000c800000 */
[----:B------:R-:W-:Y:S01]  /*60e0*/  IMAD.MOV.U32 R15, RZ, RZ, RZ ;  /* 0x000000ffff0f7224 */ /* 0x000fe200078e00ff */
[----:B------:R-:W-:Y:S01]  /*60f0*/  SEL R24, R24, UR5, !P1 ;  /* 0x0000000518187c07 */ /* 0x000fe2000c800000 */
[----:B------:R-:W-:-:S04]  /*6100*/  IMAD.HI.U32 R16, R17, R25, RZ ;  /* 0x0000001911107227 */ /* 0x000fc800078e00ff */
[----:B------:R-:W-:-:S04]  /*6110*/  IMAD.X R14, RZ, RZ, ~R14, P0 ;  /* 0x000000ffff0e7224 */ /* 0x000fc800000e0e0e */
[----:B------:R-:W-:-:S04]  /*6120*/  IMAD.WIDE.U32 R16, P0, R17, R14, R16 ;  /* 0x0000000e11107225 */ /* 0x000fc80007800010 */
[----:B------:R-:W-:-:S04]  /*6130*/  IMAD.HI.U32 R17, P2, R23, R25, R16 ;  /* 0x0000001917117227 */ /* 0x000fc80007840010 */
[CC--:B------:R-:W-:Y:S02]  /*6140*/  IMAD R16, R23.reuse, R14.reuse, RZ ;  /* 0x0000000e17107224 */ /* 0x0c0fe400078e02ff */
[----:B------:R-:W-:-:S03]  /*6150*/  IMAD.HI.U32 R14, R23, R14, RZ ;  /* 0x0000000e170e7227 */ /* 0x000fc600078e00ff */
[----:B------:R-:W-:Y:S02]  /*6160*/  IADD3 R17, P3, R16, R17, RZ ;  /* 0x0000001110117210 */ /* 0x000fe40007f7e0ff */
[----:B------:R-:W-:-:S03]  /*6170*/  IADD3.X R23, R14, R23, RZ, P0, !PT ;  /* 0x000000170e177210 */ /* 0x000fc600007fe4ff */
[----:B------:R-:W-:Y:S01]  /*6180*/  IMAD.HI.U32 R14, R17, R22, RZ ;  /* 0x00000016110e7227 */ /* 0x000fe200078e00ff */
[----:B------:R-:W-:-:S03]  /*6190*/  IADD3.X R23, RZ, RZ, R23, P3, P2 ;  /* 0x000000ffff177210 */ /* 0x000fc60001fe4417 */
[----:B------:R-:W-:-:S04]  /*61a0*/  IMAD.WIDE.U32 R14, R17, R24, R14 ;  /* 0x00000018110e7225 */ /* 0x000fc800078e000e */
[C---:B------:R-:W-:Y:S02]  /*61b0*/  IMAD R17, R23.reuse, R24, RZ ;  /* 0x0000001817117224 */ /* 0x040fe400078e02ff */
[----:B------:R-:W-:-:S04]  /*61c0*/  IMAD.HI.U32 R14, P0, R23, R22, R14 ;  /* 0x00000016170e7227 */ /* 0x000fc8000780000e */
[----:B------:R-:W-:Y:S01]  /*61d0*/  IMAD.HI.U32 R23, R23, R24, RZ ;  /* 0x0000001817177227 */ /* 0x000fe200078e00ff */
[----:B------:R-:W-:-:S04]  /*61e0*/  IADD3 R16, P2, R17, R14, RZ ;  /* 0x0000000e11107210 */ /* 0x000fc80007f5e0ff */
[----:B------:R-:W-:-:S04]  /*61f0*/  IADD3.X R14, R23, RZ, RZ, P0, !PT ;  /* 0x000000ff170e7210 */ /* 0x000fc800007fe4ff */
        /* <DEDUP_REMOVED lines=17> */
[----:B------:R-:W-:Y:S02]  /*6310*/  ISETP.GE.U32.AND.EX P0, PT, R23, RZ, PT, P2 ;  /* 0x000000ff1700720c */ /* 0x000fe40003f06120 */
[-C--:B------:R-:W-:Y:S02]  /*6320*/  IADD3.X R17, RZ, R14.reuse, RZ, P3, !PT ;  /* 0x0000000eff117210 */ /* 0x080fe40001ffe4ff */
[----:B------:R-:W-:Y:S02]  /*6330*/  SEL R16, R16, R15, P0 ;  /* 0x0000000f10107207 */ /* 0x000fe40000000000 */
[----:B------:R-:W-:Y:S02]  /*6340*/  SEL R17, R17, R14, P0 ;  /* 0x0000000e11117207 */ /* 0x000fe40000000000 */
[-C--:B------:R-:W-:Y:S02]  /*6350*/  IADD3 R15, P2, RZ, -R16.reuse, RZ ;  /* 0x80000010ff0f7210 */ /* 0x080fe40007f5e0ff */
[----:B------:R-:W-:Y:S01]  /*6360*/  ISETP.NE.U32.AND P0, PT, R21, RZ, PT ;  /* 0x000000ff1500720c */ /* 0x000fe20003f05070 */
[----:B------:R-:W-:Y:S01]  /*6370*/  HFMA2.MMA R21, -RZ, RZ, 0, 0 ;  /* 0x00000000ff157435 */ /* 0x000fe200000001ff */
[----:B------:R-:W-:Y:S01]  /*6380*/  SEL R16, R15, R16, !P1 ;  /* 0x000000100f107207 */ /* 0x000fe20004800000 */
[----:B------:R-:W-:Y:S01]  /*6390*/  IMAD.X R14, RZ, RZ, ~R17, P2 ;  /* 0x000000ffff0e7224 */ /* 0x000fe200010e0e11 */
[----:B------:R-:W-:-:S04]  /*63a0*/  ISETP.NE.AND.EX P0, PT, RZ, RZ, PT, P0 ;  /* 0x000000ffff00720c */ /* 0x000fc80003f05300 */
[----:B------:R-:W-:Y:S02]  /*63b0*/  SEL R17, R14, R17, !P1 ;  /* 0x000000110e117207 */ /* 0x000fe40004800000 */
[----:B------:R-:W-:Y:S02]  /*63c0*/  SEL R16, R16, 0xffffffff, P0 ;  /* 0xffffffff10107807 */ /* 0x000fe40000000000 */
[----:B------:R-:W-:Y:S01]  /*63d0*/  SEL R17, R17, 0xffffffff, P0 ;  /* 0xffffffff11117807 */ /* 0x000fe20000000000 */
[----:B------:R-:W-:Y:S06]  /*63e0*/  RET.REL.NODEC R20 `(_ZN2at6native54_GLOBAL__N__3a6f1fcb_21_DistributionNormal_cu_0c5b6e8543distribution_elementwise_grid_stride_kernelIfLi4EZNS0_9templates4cuda20normal_and_transformIN3c108BFloat16EfPNS_17CUDAGeneratorImplEZZZNS4_13normal_kernelIS9_EEvRKNS_10TensorBaseEddT_ENKUlvE_clEvENKUlvE2_clEvEUlfE_EEvRNS_18TensorIteratorBaseET1_T2_EUlP24curandStatePhilox4_32_10E_ZNS1_27distribution_nullary_kernelIS7_f7double2S9_SO_SH_EEvSJ_SL_RKT3_T4_EUlifE0_EEvlNS_15PhiloxCudaStateESK_SL_) ;  /* 0xffffff9c14047950 */ /* 0x000fec0003c3ffff */
        .weak           $__internal_3_$__cuda_sm20_dsqrt_rn_f64_mediumpath_v1
        .type           $__internal_3_$__cuda_sm20_dsqrt_rn_f64_mediumpath_v1,@function
        .size           $__internal_3_$__cuda_sm20_dsqrt_rn_f64_mediumpath_v1,(.L_x_311 - $__internal_3_$__cuda_sm20_dsqrt_rn_f64_mediumpath_v1)
$__internal_3_$__cuda_sm20_dsqrt_rn_f64_mediumpath_v1:
[----:B------:R-:W-:Y:S01]  /*63f0*/  ISETP.GE.U32.AND P0, PT, R24, -0x3400000, PT ;  /* 0xfcc000001800780c */ /* 0x000fe20003f06070 */
[----:B------:R-:W-:Y:S01]  /*6400*/  BSSY B1, `(.L_x_56) ;  /* 0x0000024000017945 */ /* 0x000fe20003800000 */
[----:B------:R-:W-:-:S11]  /*6410*/  MOV R37, R39 ;  /* 0x0000002700257202 */ /* 0x000fd60000000f00 */
[----:B------:R-:W-:Y:S05]  /*6420*/  @!P0 BRA `(.L_x_57) ;  /* 0x0000000000208947 */ /* 0x000fea0003800000 */
[----:B------:R-:W-:-:S10]  /*6430*/  DFMA.RM R32, R32, R36, R34 ;  /* 0x000000242020722b */ /* 0x000fd40000004022 */
[----:B------:R-:W-:-:S05]  /*6440*/  IADD3 R24, P0, R32, 0x1, RZ ;  /* 0x0000000120187810 */ /* 0x000fca0007f1e0ff */
[----:B------:R-:W-:-:S06]  /*6450*/  IMAD.X R25, RZ, RZ, R33, P0 ;  /* 0x000000ffff197224 */ /* 0x000fcc00000e0621 */
[----:B------:R-:W-:-:S08]  /*6460*/  DFMA.RP R22, -R32, R24, R22 ;  /* 0x000000182016722b */ /* 0x000fd00000008116 */
[----:B------:R-:W-:-:S06]  /*6470*/  DSETP.GT.AND P0, PT, R22, RZ, PT ;  /* 0x000000ff1600722a */ /* 0x000fcc0003f04000 */
[----:B------:R-:W-:Y:S02]  /*6480*/  FSEL R24, R24, R32, P0 ;  /* 0x0000002018187208 */ /* 0x000fe40000000000 */
[----:B------:R-:W-:Y:S01]  /*6490*/  FSEL R25, R25, R33, P0 ;  /* 0x0000002119197208 */ /* 0x000fe20000000000 */
[----:B------:R-:W-:Y:S06]  /*64a0*/  BRA `(.L_x_58) ;  /* 0x0000000000647947 */ /* 0x000fec0003800000 */
.L_x_57:
[----:B------:R-:W-:-:S14]  /*64b0*/  DSETP.NE.AND P0, PT, R22, RZ, PT ;  /* 0x000000ff1600722a */ /* 0x000fdc0003f05000 */
[----:B------:R-:W-:Y:S05]  /*64c0*/  @!P0 BRA `(.L_x_59) ;  /* 0x0000000000588947 */ /* 0x000fea0003800000 */
[----:B------:R-:W-:-:S13]  /*64d0*/  ISETP.GE.AND P0, PT, R23, RZ, PT ;  /* 0x000000ff1700720c */ /* 0x000fda0003f06270 */
[----:B------:R-:W-:Y:S02]  /*64e0*/  @!P0 MOV R24, 0x0 ;  /* 0x0000000000188802 */ /* 0x000fe40000000f00 */
[----:B------:R-:W-:Y:S01]  /*64f0*/  @!P0 MOV R25, 0xfff80000 ;  /* 0xfff8000000198802 */ /* 0x000fe20000000f00 */
[----:B------:R-:W-:Y:S06]  /*6500*/  @!P0 BRA `(.L_x_58) ;  /* 0x00000000004c8947 */ /* 0x000fec0003800000 */
[----:B------:R-:W-:-:S13]  /*6510*/  ISETP.GT.AND P0, PT, R23, 0x7fefffff, PT ;  /* 0x7fefffff1700780c */ /* 0x000fda0003f04270 */
[----:B------:R-:W-:Y:S05]  /*6520*/  @P0 BRA `(.L_x_59) ;  /* 0x0000000000400947 */ /* 0x000fea0003800000 */
[----:B------:R-:W-:Y:S01]  /*6530*/  DMUL R32, R22, 8.11296384146066816958e+31 ;  /* 0x4690000016207828 */ /* 0x000fe20000000000 */
[----:B------:R-:W-:Y:S01]  /*6540*/  IMAD.MOV.U32 R30, RZ, RZ, RZ ;  /* 0x000000ffff1e7224 */ /* 0x000fe200078e00ff */
[----:B------:R-:W-:Y:S01]  /*6550*/  HFMA2.MMA R23, -RZ, RZ, 1.9609375, 0 ;  /* 0x3fd80000ff177435 */ /* 0x000fe200000001ff */
[----:B------:R-:W-:-:S03]  /*6560*/  MOV R22, 0x0 ;  /* 0x0000000000167802 */ /* 0x000fc60000000f00 */
[----:B------:R-:W0:Y:S02]  /*6570*/  MUFU.RSQ64H R31, R33 ;  /* 0x00000021001f7308 */ /* 0x000e240000001c00 */
[----:B0-----:R-:W-:-:S08]  /*6580*/  DMUL R24, R30, R30 ;  /* 0x0000001e1e187228 */ /* 0x001fd00000000000 */
[----:B------:R-:W-:-:S08]  /*6590*/  DFMA R24, R32, -R24, 1 ;  /* 0x3ff000002018742b */ /* 0x000fd00000000818 */
[----:B------:R-:W-:Y:S02]  /*65a0*/  DFMA R22, R24, R22, 0.5 ;  /* 0x3fe000001816742b */ /* 0x000fe40000000016 */
[----:B------:R-:W-:-:S08]  /*65b0*/  DMUL R24, R30, R24 ;  /* 0x000000181e187228 */ /* 0x000fd00000000000 */
[----:B------:R-:W-:-:S08]  /*65c0*/  DFMA R24, R22, R24, R30 ;  /* 0x000000181618722b */ /* 0x000fd0000000001e */
[----:B------:R-:W-:Y:S02]  /*65d0*/  DMUL R22, R32, R24 ;  /* 0x0000001820167228 */ /* 0x000fe40000000000 */
[----:B------:R-:W-:-:S06]  /*65e0*/  VIADD R25, R25, 0xfff00000 ;  /* 0xfff0000019197836 */ /* 0x000fcc0000000000 */
[----:B------:R-:W-:-:S08]  /*65f0*/  DFMA R30, R22, -R22, R32 ;  /* 0x80000016161e722b */ /* 0x000fd00000000020 */
[----:B------:R-:W-:-:S10]  /*6600*/  DFMA R24, R24, R30, R22 ;  /* 0x0000001e1818722b */ /* 0x000fd40000000016 */
[----:B------:R-:W-:Y:S01]  /*6610*/  IADD3 R25, R25, -0x3500000, RZ ;  /* 0xfcb0000019197810 */ /* 0x000fe20007ffe0ff */
[----:B------:R-:W-:Y:S06]  /*6620*/  BRA `(.L_x_58) ;  /* 0x0000000000047947 */ /* 0x000fec0003800000 */
.L_x_59:
[----:B------:R-:W-:-:S11]  /*6630*/  DADD R24, R22, R22 ;  /* 0x0000000016187229 */ /* 0x000fd60000000016 */
.L_x_58:
[----:B------:R-:W-:Y:S05]  /*6640*/  BSYNC B1 ;  /* 0x0000000000017941 */ /* 0x000fea0003800000 */
.L_x_56:
[----:B------:R-:W-:-:S04]  /*6650*/  MOV R21, 0x0 ;  /* 0x0000000000157802 */ /* 0x000fc80000000f00 */
[----:B------:R-:W-:Y:S05]  /*6660*/  RET.REL.NODEC R20 `(_ZN2at6native54_GLOBAL__N__3a6f1fcb_21_DistributionNormal_cu_0c5b6e8543distribution_elementwise_grid_stride_kernelIfLi4EZNS0_9templates4cuda20normal_and_transformIN3c108BFloat16EfPNS_17CUDAGeneratorImplEZZZNS4_13normal_kernelIS9_EEvRKNS_10TensorBaseEddT_ENKUlvE_clEvENKUlvE2_clEvEUlfE_EEvRNS_18TensorIteratorBaseET1_T2_EUlP24curandStatePhilox4_32_10E_ZNS1_27distribution_nullary_kernelIS7_f7double2S9_SO_SH_EEvSJ_SL_RKT3_T4_EUlifE0_EEvlNS_15PhiloxCudaStateESK_SL_) ;  /* 0xffffff9814647950 */ /* 0x000fea0003c3ffff */
.L_x_60:
        /* <DEDUP_REMOVED lines=9> */
.L_x_311:


//--------------------- .text._ZN2at6native54_GLOBAL__N__3a6f1fcb_21_DistributionNormal_cu_0c5b6e8543distribution_elementwise_grid_stride_kernelIfLi4EZNS0_9templates4cuda20normal_and_transformIN3c108BFloat16EfPNS_17CUDAGeneratorImplEZZZNS4_13normal_kernelIS9_EEvRKNS_10TensorBaseEddT_ENKUlvE_clEvENKUlvE2_clEvEUlfE_EEvRNS_18TensorIteratorBaseET1_T2_EUlP24curandStatePhilox4_32_10E_ZNS1_27distribution_nullary_kernelIS7_f7double2S9_SO_SH_EEvSJ_SL_RKT3_T4_EUlifE_EEvlNS_15PhiloxCudaStateESK_SL_ --------------------------
	.section	.text._ZN2at6native54_GLOBAL__N__3a6f1fcb_21_DistributionNormal_cu_0c5b6e8543distribution_elementwise_grid_stride_kernelIfLi4EZNS0_9templates4cuda20normal_and_transformIN3c108BFloat16EfPNS_17CUDAGeneratorImplEZZZNS4_13normal_kernelIS9_EEvRKNS_10TensorBaseEddT_ENKUlvE_clEvENKUlvE2_clEvEUlfE_EEvRNS_18TensorIteratorBaseET1_T2_EUlP24curandStatePhilox4_32_10E_ZNS1_27distribution_nullary_kernelIS7_f7double2S9_SO_SH_EEvSJ_SL_RKT3_T4_EUlifE_EEvlNS_15PhiloxCudaStateESK_SL_,"ax",@progbits
	.align	128
.text._ZN2at6native54_GLOBAL__N__3a6f1fcb_21_DistributionNormal_cu_0c5b6e8543distribution_elementwise_grid_stride_kernelIfLi4EZNS0_9templates4cuda20normal_and_transformIN3c108BFloat16EfPNS_17CUDAGeneratorImplEZZZNS4_13normal_kernelIS9_EEvRKNS_10TensorBaseEddT_ENKUlvE_clEvENKUlvE2_clEvEUlfE_EEvRNS_18TensorIteratorBaseET1_T2_EUlP24curandStatePhilox4_32_10E_ZNS1_27distribution_nullary_kernelIS7_f7double2S9_SO_SH_EEvSJ_SL_RKT3_T4_EUlifE_EEvlNS_15PhiloxCudaStateESK_SL_:
        .type           _ZN2at6native54_GLOBAL__N__3a6f1fcb_21_DistributionNormal_cu_0c5b6e8543distribution_elementwise_grid_stride_kernelIfLi4EZNS0_9templates4cuda20normal_and_transformIN3c108BFloat16EfPNS_17CUDAGeneratorImplEZZZNS4_13normal_kernelIS9_EEvRKNS_10TensorBaseEddT_ENKUlvE_clEvENKUlvE2_clEvEUlfE_EEvRNS_18TensorIteratorBaseET1_T2_EUlP24curandStatePhilox4_32_10E_ZNS1_27distribution_nullary_kernelIS7_f7double2S9_SO_SH_EEvSJ_SL_RKT3_T4_EUlifE_EEvlNS_15PhiloxCudaStateESK_SL_,@function
        .size           _ZN2at6native54_GLOBAL__N__3a6f1fcb_21_DistributionNormal_cu_0c5b6e8543distribution_elementwise_grid_stride_kernelIfLi4EZNS0_9templates4cuda20normal_and_transformIN3c108BFloat16EfPNS_17CUDAGeneratorImplEZZZNS4_13normal_kernelIS9_EEvRKNS_10TensorBaseEddT_ENKUlvE_clEvENKUlvE2_clEvEUlfE_EEvRNS_18TensorIteratorBaseET1_T2_EUlP24curandStatePhilox4_32_10E_ZNS1_27distribution_nullary_kernelIS7_f7double2S9_SO_SH_EEvSJ_SL_RKT3_T4_EUlifE_EEvlNS_15PhiloxCudaStateESK_SL_,(.L_x_314 - _ZN2at6native54_GLOBAL__N__3a6f1fcb_21_DistributionNormal_cu_0c5b6e8543distribution_elementwise_grid_stride_kernelIfLi4EZNS0_9templates4cuda20normal_and_transformIN3c108BFloat16EfPNS_17CUDAGeneratorImplEZZZNS4_13normal_kernelIS9_EEvRKNS_10TensorBaseEddT_ENKUlvE_clEvENKUlvE2_clEvEUlfE_EEvRNS_18TensorIteratorBaseET1_T2_EUlP24curandStatePhilox4_32_10E_ZNS1_27distribution_nullary_kernelIS7_f7double2S9_SO_SH_EEvSJ_SL_RKT3_T4_EUlifE_EEvlNS_15PhiloxCudaStateESK_SL_)
        .other          _ZN2at6native54_GLOBAL__N__3a6f1fcb_21_DistributionNormal_cu_0c5b6e8543distribution_elementwise_grid_stride_kernelIfLi4EZNS0_9templates4cuda20normal_and_transformIN3c108BFloat16EfPNS_17CUDAGeneratorImplEZZZNS4_13normal_kernelIS9_EEvRKNS_10TensorBaseEddT_ENKUlvE_clEvENKUlvE2_clEvEUlfE_EEvRNS_18TensorIteratorBaseET1_T2_EUlP24curandStatePhilox4_32_10E_ZNS1_27distribution_nullary_kernelIS7_f7double2S9_SO_SH_EEvSJ_SL_RKT3_T4_EUlifE_EEvlNS_15PhiloxCudaStateESK_SL_,@"STO_CUDA_ENTRY STV_DEFAULT"
_ZN2at6native54_GLOBAL__N__3a6f1fcb_21_DistributionNormal_cu_0c5b6e8543distribution_elementwise_grid_stride_kernelIfLi4EZNS0_9templates4cuda20normal_and_transformIN3c108BFloat16EfPNS_17CUDAGeneratorImplEZZZNS4_13normal_kernelIS9_EEvRKNS_10TensorBaseEddT_ENKUlvE_clEvENKUlvE2_clEvEUlfE_EEvRNS_18TensorIteratorBaseET1_T2_EUlP24curandStatePhilox4_32_10E_ZNS1_27distribution_nullary_kernelIS7_f7double2S9_SO_SH_EEvSJ_SL_RKT3_T4_EUlifE_EEvlNS_15PhiloxCudaStateESK_SL_:
        /* <DEDUP_REMOVED lines=8> */
[----:B------:R-:W2:Y:S01]  /*0080*/  LDC R7, c[0x0][RZ] ;  /* 0x00000000ff077b82 */ /* 0x000ea20000000800 */
[----:B------:R-:W-:Y:S01]  /*0090*/  HFMA2.MMA R13, -RZ, RZ, 0, 0 ;  /* 0x00000000ff0d7435 */ /* 0x000fe200000001ff */
[----:B------:R-:W-:Y:S01]  /*00a0*/  ULDC.64 UR6, c[0x0][0x210] ;  /* 0x0000840000067ab9 */ /* 0x000fe20000000a00 */
[----:B0-----:R-:W-:-:S05]  /*00b0*/  @P0 IMAD.MOV.U32 R2, RZ, RZ, R0 ;  /* 0x000000ffff020224 */ /* 0x001fca00078e0000 */
[----:B------:R-:W0:Y:S01]  /*00c0*/  @P0 LDC R9, c[0x0][0x228] ;  /* 0x00008a00ff090b82 */ /* 0x000e220000000800 */
[----:B-1----:R-:W0:Y:S01]  /*00d0*/  @P0 LDG.E.64 R4, desc[UR8][R2.64] ;  /* 0x0000000802040981 */ /* 0x002e22000c1e1b00 */
[----:B------:R-:W-:Y:S02]  /*00e0*/  IMAD.U32 R14, RZ, RZ, UR4 ;  /* 0x00000004ff0e7e24 */ /* 0x000fe4000f8e00ff */
[----:B------:R-:W-:-:S06]  /*00f0*/  IMAD.U32 R15, RZ, RZ, UR5 ;  /* 0x00000005ff0f7e24 */ /* 0x000fcc000f8e00ff */
[----:B------:R-:W3:Y:S01]  /*0100*/  @P0 LDG.E.64 R14, desc[UR8][R14.64] ;  /* 0x000000080e0e0981 */ /* 0x000ee2000c1e1b00 */
[----:B------:R-:W2:Y:S01]  /*0110*/  S2UR UR4, SR_CTAID.X ;  /* 0x00000000000479c3 */ /* 0x000ea20000002500 */
[----:B------:R-:W-:-:S04]  /*0120*/  UIADD3 UR6, UP0, UR6, -0x1, URZ ;  /* 0xffffffff06067890 */ /* 0x000fc8000ff1e03f */
[----:B------:R-:W-:Y:S01]  /*0130*/  UIADD3.X UR7, UR7, -0x1, URZ, UP0, !UPT ;  /* 0xffffffff07077890 */ /* 0x000fe200087fe43f */
[----:B--2---:R-:W-:-:S04]  /*0140*/  IMAD.WIDE.U32 R12, R7, UR4, R12 ;  /* 0x00000004070c7c25 */ /* 0x004fc8000f8e000c */
[----:B------:R-:W-:Y:S01]  /*0150*/  IMAD.MOV.U32 R42, RZ, RZ, R13 ;  /* 0x000000ffff2a7224 */ /* 0x000fe200078e000d */
[----:B------:R-:W-:Y:S01]  /*0160*/  MOV R41, R12 ;  /* 0x0000000c00297202 */ /* 0x000fe20000000f00 */
[----:B------:R-:W-:Y:S01]  /*0170*/  IMAD.WIDE.U32 R6, R12, -0x326172a9, RZ ;  /* 0xcd9e8d570c067825 */ /* 0x000fe200078e00ff */
[----:B0-----:R-:W-:-:S05]  /*0180*/  @P0 IADD3 R0, P1, R4, R9, RZ ;  /* 0x0000000904000210 */ /* 0x001fca0007f3e0ff */
[----:B------:R-:W-:Y:S01]  /*0190*/  @P0 IMAD.X R3, RZ, RZ, R5, P1 ;  /* 0x000000ffff030224 */ /* 0x000fe200008e0605 */
[----:B------:R-:W-:Y:S01]  /*01a0*/  ISETP.NE.U32.AND P0, PT, RZ, UR7, PT ;  /* 0x00000007ff007c0c */ /* 0x000fe2000bf05070 */
[----:B---3--:R-:W-:-:S03]  /*01b0*/  VIADD R49, R15, 0xbb67ae85 ;  /* 0xbb67ae850f317836 */ /* 0x008fc60000000000 */
[--C-:B------:R-:W-:Y:S01]  /*01c0*/  SHF.R.U64 R4, R0, 0x2, R3.reuse ;  /* 0x0000000200047819 */ /* 0x100fe20000001203 */
[C---:B------:R-:W-:Y:S01]  /*01d0*/  VIADD R48, R15.reuse, 0x76cf5d0a ;  /* 0x76cf5d0a0f307836 */ /* 0x040fe20000000000 */
[----:B------:R-:W-:Y:S01]  /*01e0*/  SHF.R.U32.HI R9, RZ, 0x2, R3 ;  /* 0x00000002ff097819 */ /* 0x000fe20000011603 */
[----:B------:R-:W-:Y:S02]  /*01f0*/  VIADD R47, R15, 0x32370b8f ;  /* 0x32370b8f0f2f7836 */ /* 0x000fe40000000000 */
[----:B------:R-:W-:Y:S01]  /*0200*/  IMAD.WIDE.U32 R4, R4, -0x2daee0ad, RZ ;  /* 0xd2511f5304047825 */ /* 0x000fe200078e00ff */
[----:B------:R-:W-:-:S03]  /*0210*/  LOP3.LUT R8, R7, R9, R14, 0x96, !PT ;  /* 0x0000000907087212 */ /* 0x000fc600078e960e */
[C---:B------:R-:W-:Y:S01]  /*0220*/  VIADD R46, R15.reuse, 0xed9eba14 ;  /* 0xed9eba140f2e7836 */ /* 0x040fe20000000000 */
[----:B------:R-:W-:Y:S01]  /*0230*/  LOP3.LUT R10, R15, R5, R13, 0x96, !PT ;  /* 0x000000050f0a7212 */ /* 0x000fe200078e960d */
[----:B------:R-:W-:-:S04]  /*0240*/  IMAD.WIDE.U32 R8, R8, -0x2daee0ad, RZ ;  /* 0xd2511f5308087825 */ /* 0x000fc800078e00ff */
[----:B------:R-:W-:Y:S01]  /*0250*/  IMAD.WIDE.U32 R10, R10, -0x326172a9, RZ ;  /* 0xcd9e8d570a0a7825 */ /* 0x000fe200078e00ff */
[----:B------:R-:W-:Y:S02]  /*0260*/  LOP3.LUT R7, R9, R4, R49, 0x96, !PT ;  /* 0x0000000409077212 */ /* 0x000fe400078e9631 */
[C---:B------:R-:W-:Y:S01]  /*0270*/  IADD3 R9, R14.reuse, 0x3c6ef372, RZ ;  /* 0x3c6ef3720e097810 */ /* 0x040fe20007ffe0ff */
[----:B------:R-:W-:Y:S02]  /*0280*/  VIADD R5, R14, 0x9e3779b9 ;  /* 0x9e3779b90e057836 */ /* 0x000fe40000000000 */
[C---:B------:R-:W-:Y:S02]  /*0290*/  VIADD R45, R15.reuse, 0xa9066899 ;  /* 0xa90668990f2d7836 */ /* 0x040fe40000000000 */
[----:B------:R-:W-:Y:S01]  /*02a0*/  VIADD R44, R15, 0x646e171e ;  /* 0x646e171e0f2c7836 */ /* 0x000fe20000000000 */
[----:B------:R-:W-:Y:S01]  /*02b0*/  LOP3.LUT R5, R11, R5, R6, 0x96, !PT ;  /* 0x000000050b057212 */ /* 0x000fe200078e9606 */
[----:B------:R-:W-:-:S04]  /*02c0*/  IMAD.WIDE.U32 R6, R7, -0x326172a9, RZ ;  /* 0xcd9e8d5707067825 */ /* 0x000fc800078e00ff */
[----:B------:R-:W-:Y:S01]  /*02d0*/  IMAD.WIDE.U32 R4, R5, -0x2daee0ad, RZ ;  /* 0xd2511f5305047825 */ /* 0x000fe200078e00ff */
[----:B------:R-:W-:-:S03]  /*02e0*/  LOP3.LUT R9, R7, R10, R9, 0x96, !PT ;  /* 0x0000000a07097212 */ /* 0x000fc600078e9609 */
[----:B------:R-:W-:Y:S01]  /*02f0*/  VIADD R43, R15, 0x1fd5c5a3 ;  /* 0x1fd5c5a30f2b7836 */ /* 0x000fe20000000000 */
[----:B------:R-:W-:Y:S01]  /*0300*/  LOP3.LUT R10, R5, R8, R48, 0x96, !PT ;  /* 0x00000008050a7212 */ /* 0x000fe200078e9630 */
[----:B------:R-:W-:-:S04]  /*0310*/  IMAD.WIDE.U32 R8, R9, -0x2daee0ad, RZ ;  /* 0xd2511f5309087825 */ /* 0x000fc800078e00ff */
[----:B------:R-:W-:Y:S01]  /*0320*/  IMAD.WIDE.U32 R10, R10, -0x326172a9, RZ ;  /* 0xcd9e8d570a0a7825 */ /* 0x000fe200078e00ff */
[----:B------:R-:W-:Y:S02]  /*0330*/  LOP3.LUT R7, R9, R4, R47, 0x96, !PT ;  /* 0x0000000409077212 */ /* 0x000fe400078e962f */
[C---:B------:R-:W-:Y:S01]  /*0340*/  IADD3 R9, R14.reuse, 0x78dde6e4, RZ ;  /* 0x78dde6e40e097810 */ /* 0x040fe20007ffe0ff */
[----:B------:R-:W-:Y:S02]  /*0350*/  VIADD R5, R14, 0xdaa66d2b ;  /* 0xdaa66d2b0e057836 */ /* 0x000fe40000000000 */
[----:B------:R-:W-:-:S03]  /*0360*/  VIADD R40, R15, 0xdb3d7428 ;  /* 0xdb3d74280f287836 */ /* 0x000fc60000000000 */
[----:B------:R-:W-:Y:S01]  /*0370*/  LOP3.LUT R5, R11, R6, R5, 0x96, !PT ;  /* 0x000000060b057212 */ /* 0x000fe200078e9605 */
[----:B------:R-:W-:-:S04]  /*0380*/  IMAD.WIDE.U32 R6, R7, -0x326172a9, RZ ;  /* 0xcd9e8d5707067825 */ /* 0x000fc800078e00ff */
[----:B------:R-:W-:Y:S01]  /*0390*/  IMAD.WIDE.U32 R4, R5, -0x2daee0ad, RZ ;  /* 0xd2511f5305047825 */ /* 0x000fe200078e00ff */
[----:B------:R-:W-:Y:S02]  /*03a0*/  LOP3.LUT R9, R7, R10, R9, 0x96, !PT ;  /* 0x0000000a07097212 */ /* 0x000fe400078e9609 */
[----:B------:R-:W-:Y:S02]  /*03b0*/  IADD3 R7, R14, -0x4ab325aa, RZ ;  /* 0xb54cda560e077810 */ /* 0x000fe40007ffe0ff */
        /* <DEDUP_REMOVED lines=8> */
[----:B------:R-:W-:-:S03]  /*0440*/  LOP3.LUT R7, R17, R10, R7, 0x96, !PT ;  /* 0x0000000a11077212 */ /* 0x000fc600078e9607 */
[----:B------:R-:W-:-:S04]  /*0450*/  IMAD.WIDE.U32 R4, R5, -0x2daee0ad, RZ ;  /* 0xd2511f5305047825 */ /* 0x000fc800078e00ff */
[----:B------:R-:W-:Y:S01]  /*0460*/  IMAD.WIDE.U32 R6, R7, -0x2daee0ad, RZ ;  /* 0xd2511f5307067825 */ /* 0x000fe200078e00ff */
[----:B------:R-:W-:-:S03]  /*0470*/  LOP3.LUT R8, R5, R8, R44, 0x96, !PT ;  /* 0x0000000805087212 */ /* 0x000fc600078e962c */
[----:B------:R-:W-:Y:S01]  /*0480*/  VIADD R5, R14, 0x5384540f ;  /* 0x5384540f0e057836 */ /* 0x000fe20000000000 */
[----:B------:R-:W-:Y:S01]  /*0490*/  LOP3.LUT R4, R7, R4, R43, 0x96, !PT ;  /* 0x0000000407047212 */ /* 0x000fe200078e962b */
[----:B------:R-:W-:-:S04]  /*04a0*/  IMAD.WIDE.U32 R8, R8, -0x326172a9, RZ ;  /* 0xcd9e8d5708087825 */ /* 0x000fc800078e00ff */
[----:B------:R-:W-:Y:S01]  /*04b0*/  IMAD.HI.U32 R7, R4, -0x326172a9, RZ ;  /* 0xcd9e8d5704077827 */ /* 0x000fe200078e00ff */
[----:B------:R-:W-:-:S04]  /*04c0*/  LOP3.LUT R2, R9, R16, R5, 0x96, !PT ;  /* 0x0000001009027212 */ /* 0x000fc800078e9605 */
[----:B------:R-:W-:Y:S01]  /*04d0*/  LOP3.LUT R11, R7, R8, R11, 0x96, !PT ;  /* 0x00000008070b7212 */ /* 0x000fe200078e960b */
[----:B------:R-:W-:-:S05]  /*04e0*/  IMAD.HI.U32 R5, R2, -0x2daee0ad, RZ ;  /* 0xd2511f5302057827 */ /* 0x000fca00078e00ff */
[----:B------:R-:W-:Y:S01]  /*04f0*/  LOP3.LUT R5, R5, R6, R40, 0x96, !PT ;  /* 0x0000000605057212 */ /* 0x000fe200078e9628 */
[----:B------:R-:W-:Y:S06]  /*0500*/  @!P0 BRA `(.L_x_61) ;  /* 0x0000000000248947 */ /* 0x000fec0003800000 */
[----:B------:R-:W-:Y:S01]  /*0510*/  ULDC UR4, c[0x0][0x0] ;  /* 0x0000000000047ab9 */ /* 0x000fe20000000800 */
[----:B------:R-:W-:Y:S01]  /*0520*/  ULDC UR5, c[0x0][0xc] ;  /* 0x0000030000057ab9 */ /* 0x000fe20000000800 */
[----:B------:R-:W-:Y:S01]  /*0530*/  MOV R6, 0x570 ;  /* 0x0000057000067802 */ /* 0x000fe20000000f00 */
[----:B------:R-:W-:-:S04]  /*0540*/  UIMAD UR4, UR4, UR5, URZ ;  /* 0x00000005040472a4 */ /* 0x000fc8000f8e023f */
[----:B------:R-:W-:-:S12]  /*0550*/  USHF.L.U32 UR4, UR4, 0x2, URZ ;  /* 0x0000000204047899 */ /* 0x000fd8000800063f */
[----:B------:R-:W-:Y:S05]  /*0560*/  CALL.REL.NOINC `($__internal_4_$__cuda_sm20_div_s64) ;  /* 0x0000001800607944 */ /* 0x000fea0003c00000 */
[----:B------:R-:W-:Y:S01]  /*0570*/  MOV R6, R8 ;  /* 0x0000000800067202 */ /* 0x000fe20000000f00 */
[----:B------:R-:W-:Y:S01]  /*0580*/  IMAD.MOV.U32 R7, RZ, RZ, R9 ;  /* 0x000000ffff077224 */ /* 0x000fe200078e0009 */
[----:B------:R-:W-:Y:S06]  /*0590*/  BRA `(.L_x_62) ;  /* 0x00000000005c7947 */ /* 0x000fec0003800000 */
.L_x_61:
[----:B------:R-:W0:Y:S08]  /*05a0*/  LDC R6, c[0x0][RZ] ;  /* 0x00000000ff067b82 */ /* 0x000e300000000800 */
[----:B------:R-:W0:Y:S02]  /*05b0*/  LDC R7, c[0x0][0xc] ;  /* 0x00000300ff077b82 */ /* 0x000e240000000800 */
[----:B0-----:R-:W-:-:S04]  /*05c0*/  IMAD R6, R6, R7, RZ ;  /* 0x0000000706067224 */ /* 0x001fc800078e02ff */
[----:B------:R-:W-:-:S04]  /*05d0*/  IMAD.SHL.U32 R8, R6, 0x4, RZ ;  /* 0x0000000406087824 */ /* 0x000fc800078e00ff */
[----:B------:R-:W0:Y:S01]  /*05e0*/  I2F.U32.RP R9, R8 ;  /* 0x0000000800097306 */ /* 0x000e220000209000 */
[----:B------:R-:W-:Y:S02]  /*05f0*/  IADD3 R17, RZ, -R8, RZ ;  /* 0x80000008ff117210 */ /* 0x000fe40007ffe0ff */
[----:B------:R-:W-:-:S05]  /*0600*/  ISETP.NE.U32.AND P2, PT, R8, RZ, PT ;  /* 0x000000ff0800720c */ /* 0x000fca0003f45070 */
[----:B0-----:R-:W0:Y:S02]  /*0610*/  MUFU.RCP R9, R9 ;  /* 0x0000000900097308 */ /* 0x001e240000001000 */
[----:B0-----:R-:W-:-:S06]  /*0620*/  VIADD R6, R9, 0xffffffe ;  /* 0x0ffffffe09067836 */ /* 0x001fcc0000000000 */
[----:B------:R0:W1:Y:S02]  /*0630*/  F2I.FTZ.U32.TRUNC.NTZ R7, R6 ;  /* 0x0000000600077305 */ /* 0x000064000021f000 */
[----:B0-----:R-:W-:Y:S02]  /*0640*/  IMAD.MOV.U32 R6, RZ, RZ, RZ ;  /* 0x000000ffff067224 */ /* 0x001fe400078e00ff */
[----:B-1----:R-:W-:-:S04]  /*0650*/  IMAD R17, R17, R7, RZ ;  /* 0x0000000711117224 */ /* 0x002fc800078e02ff */
[----:B------:R-:W-:-:S06]  /*0660*/  IMAD.HI.U32 R7, R7, R17, R6 ;  /* 0x0000001107077227 */ /* 0x000fcc00078e0006 */
[----:B------:R-:W-:-:S04]  /*0670*/  IMAD.HI.U32 R6, R7, UR6, RZ ;  /* 0x0000000607067c27 */ /* 0x000fc8000f8e00ff */
[----:B------:R-:W-:-:S04]  /*0680*/  IMAD.MOV R7, RZ, RZ, -R6 ;  /* 0x000000ffff077224 */ /* 0x000fc800078e0a06 */
[----:B------:R-:W-:-:S05]  /*0690*/  IMAD R7, R8, R7, UR6 ;  /* 0x0000000608077e24 */ /* 0x000fca000f8e0207 */
[----:B------:R-:W-:-:S13]  /*06a0*/  ISETP.GE.U32.AND P0, PT, R7, R8, PT ;  /* 0x000000080700720c */ /* 0x000fda0003f06070 */
[----:B------:R-:W-:Y:S01]  /*06b0*/  @P0 IMAD.IADD R7, R7, 0x1, -R8 ;  /* 0x0000000107070824 */ /* 0x000fe200078e0a08 */
[----:B------:R-:W-:-:S04]  /*06c0*/  @P0 IADD3 R6, R6, 0x1, RZ ;  /* 0x0000000106060810 */ /* 0x000fc80007ffe0ff */
[----:B------:R-:W-:Y:S01]  /*06d0*/  ISETP.GE.U32.AND P1, PT, R7, R8, PT ;  /* 0x000000080700720c */ /* 0x000fe20003f26070 */
[----:B------:R-:W-:-:S12]  /*06e0*/  IMAD.MOV.U32 R7, RZ, RZ, RZ ;  /* 0x000000ffff077224 */ /* 0x000fd800078e00ff */
[----:B------:R-:W-:Y:S01]  /*06f0*/  @P1 VIADD R6, R6, 0x1 ;  /* 0x0000000106061836 */ /* 0x000fe20000000000 */
[----:B------:R-:W-:-:S07]  /*0700*/  @!P2 LOP3.LUT R6, RZ, R8, RZ, 0x33, !PT ;  /* 0x00000008ff06a212 */ /* 0x000fce00078e33ff */
.L_x_62:
[----:B------:R-:W-:Y:S01]  /*0710*/  ULDC UR4, c[0x0][0x0] ;  /* 0x0000000000047ab9 */ /* 0x000fe20000000800 */
[----:B------:R-:W-:Y:S01]  /*0720*/  ULDC UR5, c[0x0][0xc] ;  /* 0x0000030000057ab9 */ /* 0x000fe20000000800 */
[----:B------:R-:W-:Y:S01]  /*0730*/  IADD3 R6, P0, R6, 0x1, RZ ;  /* 0x0000000106067810 */ /* 0x000fe20007f1e0ff */
[----:B------:R-:W-:-:S04]  /*0740*/  UIMAD.WIDE.U32 UR4, UR4, UR5, URZ ;  /* 0x00000005040472a5 */ /* 0x000fc8000f8e003f */
[----:B------:R-:W-:Y:S02]  /*0750*/  IMAD.X R8, RZ, RZ, R7, P0 ;  /* 0x000000ffff087224 */ /* 0x000fe400000e0607 */
[C---:B------:R-:W-:Y:S02]  /*0760*/  IMAD R9, R6.reuse, UR5, RZ ;  /* 0x0000000506097c24 */ /* 0x040fe4000f8e02ff */
[----:B------:R-:W-:-:S04]  /*0770*/  IMAD.WIDE.U32 R6, R6, UR4, RZ ;  /* 0x0000000406067c25 */ /* 0x000fc8000f8e00ff */
[----:B------:R-:W-:Y:S01]  /*0780*/  IMAD R9, R8, UR4, R9 ;  /* 0x0000000408097c24 */ /* 0x000fe2000f8e0209 */
        /* <DEDUP_REMOVED lines=8> */
[----:B------:R-:W-:Y:S01]  /*0810*/  ULDC.64 UR10, c[0x0][0x240] ;  /* 0x00009000000a7ab9 */ /* 0x000fe20000000a00 */
[----:B------:R-:W-:Y:S01]  /*0820*/  VIADD R4, R14, 0x8ff34781 ;  /* 0x8ff347810e047836 */ /* 0x000fe20000000000 */
[----:B------:R-:W-:Y:S01]  /*0830*/  ULDC.64 UR12, c[0x0][0x238] ;  /* 0x00008e00000c7ab9 */ /* 0x000fe20000000a00 */
[----:B------:R-:W-:Y:S02]  /*0840*/  IMAD R2, R2, -0x2daee0ad, RZ ;  /* 0xd2511f5302027824 */ /* 0x000fe400078e02ff */
[----:B------:R-:W-:Y:S01]  /*0850*/  VIADD R7, R15, 0x96a522ad ;  /* 0x96a522ad0f077836 */ /* 0x000fe20000000000 */
[----:B------:R-:W1:Y:S01]  /*0860*/  LDC R8, c[0x0][0x248] ;  /* 0x00009200ff087b82 */ /* 0x000e620000000800 */
[----:B------:R-:W-:Y:S01]  /*0870*/  IMAD.WIDE.U32 R28, R5, -0x326172a9, RZ ;  /* 0xcd9e8d57051c7825 */ /* 0x000fe200078e00ff */
[----:B------:R-:W-:-:S02]  /*0880*/  LOP3.LUT R19, R19, R4, RZ, 0x3c, !PT ;  /* 0x0000000413137212 */ /* 0x000fc400078e3cff */
[----:B------:R-:W-:Y:S01]  /*0890*/  LOP3.LUT R2, R2, R7, RZ, 0x3c, !PT ;  /* 0x0000000702027212 */ /* 0x000fe200078e3cff */
[----:B------:R-:W-:Y:S01]  /*08a0*/  IMAD.HI.U32 R27, R11, -0x2daee0ad, RZ ;  /* 0xd2511f530b1b7827 */ /* 0x000fe200078e00ff */
[--C-:B------:R-:W-:Y:S02]  /*08b0*/  SHF.R.U32.HI R5, RZ, 0x2, R3.reuse ;  /* 0x00000002ff057819 */ /* 0x100fe40000011603 */
[----:B------:R-:W2:Y:S01]  /*08c0*/  LDC.64 R16, c[0x0][0x210] ;  /* 0x00008400ff107b82 */ /* 0x000ea20000000a00 */
[----:B------:R-:W-:Y:S02]  /*08d0*/  SHF.R.U64 R4, R0, 0x2, R3 ;  /* 0x0000000200047819 */ /* 0x000fe40000001203 */
[----:B------:R-:W-:Y:S02]  /*08e0*/  LOP3.LUT R26, R19, R29, RZ, 0x3c, !PT ;  /* 0x0000001d131a7212 */ /* 0x000fe400078e3cff */
[----:B------:R-:W-:Y:S02]  /*08f0*/  LOP3.LUT R27, R2, R27, RZ, 0x3c, !PT ;  /* 0x0000001b021b7212 */ /* 0x000fe400078e3cff */
[----:B------:R-:W-:Y:S01]  /*0900*/  LOP3.LUT R3, R0, 0x3, RZ, 0xc0, !PT ;  /* 0x0000000300037812 */ /* 0x000fe200078ec0ff */
[----:B0-----:R-:W-:-:S05]  /*0910*/  FADD.FTZ R6, R6, +QNAN ;  /* 0x7fc0000006067421 */ /* 0x001fca0000010000 */
[----:B------:R-:W-:-:S07]  /*0920*/  F2FP.BF16.F32.PACK_AB R6, RZ, R6 ;  /* 0x00000006ff06723e */ /* 0x000fce00000010ff */
.L_x_75:
[----:B------:R-:W-:Y:S01]  /*0930*/  IADD3 R4, R4, 0x1, RZ ;  /* 0x0000000104047810 */ /* 0x000fe20007ffe0ff */
[----:B------:R-:W-:Y:S03]  /*0940*/  BSSY B0, `(.L_x_63) ;  /* 0x000000c000007945 */ /* 0x000fe60003800000 */
[C---:B------:R-:W-:Y:S01]  /*0950*/  ISETP.NE.AND P0, PT, R4.reuse, RZ, PT ;  /* 0x000000ff0400720c */ /* 0x040fe20003f05270 */
[----:B------:R-:W-:-:S12]  /*0960*/  IMAD.HI.U32 R2, R4, -0x2daee0ad, RZ ;  /* 0xd2511f5304027827 */ /* 0x000fd800078e00ff */
[----:B---3--:R-:W-:Y:S05]  /*0970*/  @P0 BRA `(.L_x_64) ;  /* 0x0000000000200947 */ /* 0x008fea0003800000 */
[----:B------:R-:W-:-:S05]  /*0980*/  VIADD R5, R5, 0x1 ;  /* 0x0000000105057836 */ /* 0x000fca0000000000 */
[----:B------:R-:W-:-:S13]  /*0990*/  ISETP.NE.AND P0, PT, R5, RZ, PT ;  /* 0x000000ff0500720c */ /* 0x000fda0003f05270 */
[----:B------:R-:W-:Y:S02]  /*09a0*/  @!P0 VIADD R12, R12, 0x1 ;  /* 0x000000010c0c8836 */ /* 0x000fe40000000000 */
[----:B------:R-:W-:Y:S02]  /*09b0*/  @!P0 VIADD R0, R13, 0x1 ;  /* 0x000000010d008836 */ /* 0x000fe40000000000 */
[----:B------:R-:W-:Y:S01]  /*09c0*/  @!P0 IMAD.MOV.U32 R5, RZ, RZ, RZ ;  /* 0x000000ffff058224 */ /* 0x000fe200078e00ff */
[----:B------:R-:W-:-:S13]  /*09d0*/  ISETP.NE.AND P1, PT, R12, RZ, !P0 ;  /* 0x000000ff0c00720c */ /* 0x000fda0004725270 */
[----:B------:R-:W-:-:S05]  /*09e0*/  @P1 IADD3 R0, R13, RZ, RZ ;  /* 0x000000ff0d001210 */ /* 0x000fca0007ffe0ff */
[----:B------:R-:W-:-:S07]  /*09f0*/  @!P0 IMAD.MOV.U32 R13, RZ, RZ, R0 ;  /* 0x000000ffff0d8224 */ /* 0x000fce00078e0000 */
.L_x_64:
[----:B------:R-:W-:Y:S05]  /*0a00*/  BSYNC B0 ;  /* 0x0000000000007941 */ /* 0x000fea0003800000 */
.L_x_63:
[----:B------:R-:W-:Y:S01]  /*0a10*/  IMAD.HI.U32 R0, R12, -0x326172a9, RZ ;  /* 0xcd9e8d570c007827 */ /* 0x000fe200078e00ff */
[----:B------:R-:W-:Y:S02]  /*0a20*/  LOP3.LUT R2, R2, R13, R15, 0x96, !PT ;  /* 0x0000000d02027212 */ /* 0x000fe400078e960f */
[----:B------:R-:W-:Y:S01]  /*0a30*/  ISETP.NE.AND P0, PT, R3, 0x1, PT ;  /* 0x000000010300780c */ /* 0x000fe20003f05270 */
[----:B------:R-:W-:Y:S01]  /*0a40*/  VIADD R20, R14, 0x9e3779b9 ;  /* 0x9e3779b90e147836 */ /* 0x000fe20000000000 */
[----:B------:R-:W-:Y:S01]  /*0a50*/  LOP3.LUT R0, R0, R5, R14, 0x96, !PT ;  /* 0x0000000500007212 */ /* 0x000fe200078e960e */
[----:B------:R-:W-:Y:S02]  /*0a60*/  IMAD R21, R12, -0x326172a9, RZ ;  /* 0xcd9e8d570c157824 */ /* 0x000fe400078e02ff */
[----:B------:R-:W-:-:S04]  /*0a70*/  IMAD.WIDE.U32 R18, R2, -0x326172a9, RZ ;  /* 0xcd9e8d5702127825 */ /* 0x000fc800078e00ff */
[----:B------:R-:W-:Y:S01]  /*0a80*/  IMAD R2, R4, -0x2daee0ad, RZ ;  /* 0xd2511f5304027824 */ /* 0x000fe200078e02ff */
[----:B------:R-:W-:Y:S01]  /*0a90*/  LOP3.LUT R21, R19, R21, R20, 0x96, !PT ;  /* 0x0000001513157212 */ /* 0x000fe200078e9614 */
[----:B------:R-:W-:-:S04]  /*0aa0*/  IMAD.WIDE.U32 R24, R0, -0x2daee0ad, RZ ;  /* 0xd2511f5300187825 */ /* 0x000fc800078e00ff */
[----:B------:R-:W-:Y:S01]  /*0ab0*/  IMAD.WIDE.U32 R22, R21, -0x2daee0ad, RZ ;  /* 0xd2511f5315167825 */ /* 0x000fe200078e00ff */
[----:B------:R-:W-:Y:S02]  /*0ac0*/  LOP3.LUT R2, R25, R2, R49, 0x96, !PT ;  /* 0x0000000219027212 */ /* 0x000fe400078e9631 */
[----:B------:R-:W-:Y:S02]  /*0ad0*/  IADD3 R25, R14, 0x3c6ef372, RZ ;  /* 0x3c6ef3720e197810 */ /* 0x000fe40007ffe0ff */
[----:B------:R-:W-:Y:S01]  /*0ae0*/  LOP3.LUT R19, R23, R24, R48, 0x96, !PT ;  /* 0x0000001817137212 */ /* 0x000fe200078e9630 */
[----:B------:R-:W-:-:S04]  /*0af0*/  IMAD.WIDE.U32 R20, R2, -0x326172a9, RZ ;  /* 0xcd9e8d5702147825 */ /* 0x000fc800078e00ff */
[----:B------:R-:W-:Y:S01]  /*0b00*/  VIADD R23, R14, 0xdaa66d2b ;  /* 0xdaa66d2b0e177836 */ /* 0x000fe20000000000 */
        /* <DEDUP_REMOVED lines=11> */
[----:B------:R-:W-:-:S04]  /*0bc0*/  IMAD.WIDE.U32 R18, R19, -0x326172a9, RZ ;  /* 0xcd9e8d5713127825 */ /* 0x000fc800078e00ff */
[----:B------:R-:W-:Y:S01]  /*0bd0*/  IMAD.WIDE.U32 R24, R24, -0x2daee0ad, RZ ;  /* 0xd2511f5318187825 */ /* 0x000fe200078e00ff */
[----:B------:R-:W-:-:S04]  /*0be0*/  LOP3.LUT R23, R19, R20, R23, 0x96, !PT ;  /* 0x0000001413177212 */ /* 0x000fc800078e9617 */
[----:B------:R-:W-:Y:S01]  /*0bf0*/  LOP3.LUT R20, R25, R22, R45, 0x96, !PT ;  /* 0x0000001619147212 */ /* 0x000fe200078e962d */
[----:B------:R-:W-:Y:S01]  /*0c00*/  IMAD.WIDE.U32 R22, R23, -0x2daee0ad, RZ ;  /* 0xd2511f5317167825 */ /* 0x000fe200078e00ff */
[----:B------:R-:W-:-:S03]  /*0c10*/  IADD3 R25, R14, -0x4ab325aa, RZ ;  /* 0xb54cda560e197810 */ /* 0x000fc60007ffe0ff */
[----:B------:R-:W-:Y:S01]  /*0c20*/  IMAD.WIDE.U32 R20, R20, -0x326172a9, RZ ;  /* 0xcd9e8d5714147825 */ /* 0x000fe200078e00ff */
[----:B------:R-:W-:-:S04]  /*0c30*/  LOP3.LUT R19, R23, R24, R44, 0x96, !PT ;  /* 0x0000001817137212 */ /* 0x000fc800078e962c */
[----:B------:R-:W-:Y:S01]  /*0c40*/  LOP3.LUT R24, R21, R18, R25, 0x96, !PT ;  /* 0x0000001215187212 */ /* 0x000fe200078e9619 */
[----:B------:R-:W-:-:S04]  /*0c50*/  IMAD.WIDE.U32 R18, R19, -0x326172a9, RZ ;  /* 0xcd9e8d5713127825 */ /* 0x000fc800078e00ff */
[----:B------:R-:W-:Y:S02]  /*0c60*/  VIADD R21, R14, 0x5384540f ;  /* 0x5384540f0e157836 */ /* 0x000fe40000000000 */
[----:B------:R-:W-:-:S03]  /*0c70*/  IMAD.WIDE.U32 R24, R24, -0x2daee0ad, RZ ;  /* 0xd2511f5318187825 */ /* 0x000fc600078e00ff */
[----:B------:R-:W-:Y:S02]  /*0c80*/  LOP3.LUT R20, R19, R20, R21, 0x96, !PT ;  /* 0x0000001413147212 */ /* 0x000fe400078e9615 */
[----:B------:R-:W-:Y:S01]  /*0c90*/  LOP3.LUT R22, R25, R22, R43, 0x96, !PT ;  /* 0x0000001619167212 */ /* 0x000fe200078e962b */
[----:B------:R-:W-:Y:S02]  /*0ca0*/  VIADD R25, R14, 0xf1bbcdc8 ;  /* 0xf1bbcdc80e197836 */ /* 0x000fe40000000000 */
[----:B------:R-:W-:-:S04]  /*0cb0*/  IMAD.WIDE.U32 R20, R20, -0x2daee0ad, RZ ;  /* 0xd2511f5314147825 */ /* 0x000fc800078e00ff */
[----:B------:R-:W-:Y:S01]  /*0cc0*/  IMAD.WIDE.U32 R22, R22, -0x326172a9, RZ ;  /* 0xcd9e8d5716167825 */ /* 0x000fe200078e00ff */
[----:B------:R-:W-:-:S03]  /*0cd0*/  LOP3.LUT R19, R21, R24, R40, 0x96, !PT ;  /* 0x0000001815137212 */ /* 0x000fc600078e9628 */
[----:B------:R-:W-:Y:S01]  /*0ce0*/  IMAD R24, R11, -0x2daee0ad, RZ ;  /* 0xd2511f530b187824 */ /* 0x000fe200078e02ff */
[----:B------:R-:W-:Y:S01]  /*0cf0*/  LOP3.LUT R11, R23, R18, R25, 0x96, !PT ;  /* 0x00000012170b7212 */ /* 0x000fe200078e9619 */
[----:B------:R-:W-:Y:S02]  /*0d00*/  VIADD R21, R14, 0x8ff34781 ;  /* 0x8ff347810e157836 */ /* 0x000fe40000000000 */
[----:B------:R-:W-:-:S04]  /*0d10*/  IMAD.WIDE.U32 R18, R19, -0x326172a9, RZ ;  /* 0xcd9e8d5713127825 */ /* 0x000fc800078e00ff */
[----:B------:R-:W-:Y:S01]  /*0d20*/  IMAD.HI.U32 R0, R11, -0x2daee0ad, RZ ;  /* 0xd2511f530b007827 */ /* 0x000fe200078e00ff */
[----:B------:R-:W-:Y:S02]  /*0d30*/  LOP3.LUT R2, R19, R22, R21, 0x96, !PT ;  /* 0x0000001613027212 */ /* 0x000fe400078e9615 */
[----:B------:R-:W-:Y:S01]  /*0d40*/  MOV R21, R28 ;  /* 0x0000001c00157202 */ /* 0x000fe20000000f00 */
[----:B------:R-:W-:Y:S01]  /*0d50*/  IMAD.MOV.U32 R23, RZ, RZ, R24 ;  /* 0x000000ffff177224 */ /* 0x000fe200078e0018 */
[----:B------:R-:W-:Y:S01]  /*0d60*/  LOP3.LUT R0, R0, R20, R7, 0x96, !PT ;  /* 0x0000001400007212 */ /* 0x000fe200078e9607 */
[----:B------:R-:W-:Y:S02]  /*0d70*/  IMAD.MOV.U32 R20, RZ, RZ, R27 ;  /* 0x000000ffff147224 */ /* 0x000fe400078e001b */
[----:B------:R-:W-:Y:S01]  /*0d80*/  IMAD.MOV.U32 R22, RZ, RZ, R2 ;  /* 0x000000ffff167224 */ /* 0x000fe200078e0002 */
        /* <DEDUP_REMOVED lines=8> */
[----:B------:R-:W-:Y:S05]  /*0e10*/  @!P0 BRA `(.L_x_65) ;  /* 0x0000000000248947 */ /* 0x000fea0003800000 */
[----:B------:R-:W-:Y:S01]  /*0e20*/  MOV R21, R26 ;  /* 0x0000001a00157202 */ /* 0x000fe20000000f00 */
[----:B------:R-:W-:Y:S02]  /*0e30*/  IMAD.MOV.U32 R20, RZ, RZ, R28 ;  /* 0x000000ffff147224 */ /* 0x000fe400078e001c */
[----:B------:R-:W-:Y:S02]  /*0e40*/  IMAD.MOV.U32 R23, RZ, RZ, R27 ;  /* 0x000000ffff177224 */ /* 0x000fe400078e001b */
[----:B------:R-:W-:Y:S01]  /*0e50*/  IMAD.MOV.U32 R22, RZ, RZ, R24 ;  /* 0x000000ffff167224 */ /* 0x000fe200078e0018 */
[----:B------:R-:W-:Y:S06]  /*0e60*/  BRA `(.L_x_65) ;  /* 0x0000000000107947 */ /* 0x000fec0003800000 */
.L_x_66:
[----:B------:R-:W-:Y:S01]  /*0e70*/  MOV R21, R27 ;  /* 0x0000001b00157202 */ /* 0x000fe20000000f00 */
[----:B------:R-:W-:Y:S02]  /*0e80*/  IMAD.MOV.U32 R20, RZ, RZ, R24 ;  /* 0x000000ffff147224 */ /* 0x000fe400078e0018 */
[----:B------:R-:W-:Y:S02]  /*0e90*/  IMAD.MOV.U32 R23, RZ, RZ, R2 ;  /* 0x000000ffff177224 */ /* 0x000fe400078e0002 */
[----:B------:R-:W-:-:S07]  /*0ea0*/  IMAD.MOV.U32 R22, RZ, RZ, R18 ;  /* 0x000000ffff167224 */ /* 0x000fce00078e0012 */
.L_x_65:
[----:B------:R-:W-:Y:S01]  /*0eb0*/  IMAD.WIDE.U32 R24, R20, 0x200000, RZ ;  /* 0x0020000014187825 */ /* 0x000fe200078e00ff */
[----:B------:R-:W-:Y:S01]  /*0ec0*/  HFMA2.MMA R50, -RZ, RZ, 0, 0 ;  /* 0x00000000ff327435 */ /* 0x000fe200000001ff */
[----:B------:R-:W-:Y:S02]  /*0ed0*/  BSSY B0, `(.L_x_67) ;  /* 0x0000062000007945 */ /* 0x000fe40003800000 */
[----:B------:R-:W-:Y:S01]  /*0ee0*/  IMAD.MOV.U32 R51, RZ, RZ, 0x3ca00000 ;  /* 0x3ca00000ff337424 */ /* 0x000fe200078e00ff */
[----:B------:R-:W-:Y:S01]  /*0ef0*/  LOP3.LUT R24, R24, R21, RZ, 0x3c, !PT ;  /* 0x0000001518187212 */ /* 0x000fe200078e3cff */
[----:B------:R-:W-:-:S03]  /*0f00*/  IMAD.WIDE.U32 R20, R22, 0x200000, RZ ;  /* 0x0020000016147825 */ /* 0x000fc600078e00ff */
[----:B------:R-:W0:Y:S01]  /*0f10*/  I2F.F64.U64 R26, R24 ;  /* 0x00000018001a7312 */ /* 0x000e220000301800 */
[----:B------:R-:W-:-:S07]  /*0f20*/  LOP3.LUT R20, R20, R23, RZ, 0x3c, !PT ;  /* 0x0000001714147212 */ /* 0x000fce00078e3cff */
[----:B------:R-:W3:Y:S01]  /*0f30*/  I2F.F64.U64 R20, R20 ;  /* 0x0000001400147312 */ /* 0x000ee20000301800 */
[----:B0-----:R-:W-:Y:S02]  /*0f40*/  DFMA R26, R26, R50, 5.5511151231257827021e-17 ;  /* 0x3c9000001a1a742b */ /* 0x001fe40000000032 */
[----:B---3--:R-:W-:-:S08]  /*0f50*/  DFMA R50, R20, 2.2204460492503130808e-16, R50 ;  /* 0x3cb000001432782b */ /* 0x008fd00000000032 */
[----:B------:R-:W-:Y:S01]  /*0f60*/  ISETP.GT.AND P0, PT, R27, 0xfffff, PT ;  /* 0x000fffff1b00780c */ /* 0x000fe20003f04270 */
[----:B------:R-:W-:Y:S02]  /*0f70*/  IMAD.MOV.U32 R22, RZ, RZ, R26 ;  /* 0x000000ffff167224 */ /* 0x000fe400078e001a */
[----:B------:R-:W-:Y:S01]  /*0f80*/  IMAD.MOV.U32 R23, RZ, RZ, R27 ;  /* 0x000000ffff177224 */ /* 0x000fe200078e001b */
[----:B------:R-:W-:Y:S01]  /*0f90*/  SHF.L.U32 R28, R51, 0x1, RZ ;  /* 0x00000001331c7819 */ /* 0x000fe200000006ff */
[----:B------:R-:W-:-:S03]  /*0fa0*/  IMAD.MOV.U32 R24, RZ, RZ, R51 ;  /* 0x000000ffff187224 */ /* 0x000fc600078e0033 */
[----:B------:R-:W-:-:S05]  /*0fb0*/  ISETP.GE.U32.AND P2, PT, R28, -0x797fffff, PT ;  /* 0x868000011c00780c */ /* 0x000fca0003f46070 */
[----:B------:R-:W-:-:S10]  /*0fc0*/  @!P0 DMUL R22, R22, 1.80143985094819840000e+16 ;  /* 0x4350000016168828 */ /* 0x000fd40000000000 */
[----:B------:R-:W-:Y:S01]  /*0fd0*/  @!P0 IMAD.MOV.U32 R27, RZ, RZ, R23 ;  /* 0x000000ffff1b8224 */ /* 0x000fe200078e0017 */
[----:B------:R-:W-:-:S04]  /*0fe0*/  @P2 DMUL R50, RZ, R50 ;  /* 0x00000032ff322228 */ /* 0x000fc80000000000 */
[----:B------:R-:W-:-:S04]  /*0ff0*/  IADD3 R20, R27, -0x1, RZ ;  /* 0xffffffff1b147810 */ /* 0x000fc80007ffe0ff */
[----:B------:R-:W-:Y:S02]  /*1000*/  ISETP.GE.U32.AND P1, PT, R20, 0x7fefffff, PT ;  /* 0x7fefffff1400780c */ /* 0x000fe40003f26070 */
[----:B------:R-:W-:Y:S02]  /*1010*/  @P2 IMAD.MOV.U32 R24, RZ, RZ, R51 ;  /* 0x000000ffff182224 */ /* 0x000fe400078e0033 */
[----:B------:R-:W-:Y:S02]  /*1020*/  IMAD.MOV.U32 R28, RZ, RZ, R50 ;  /* 0x000000ffff1c7224 */ /* 0x000fe400078e0032 */
[----:B------:R-:W-:-:S04]  /*1030*/  VIADD R29, R24, 0x100000 ;  /* 0x00100000181d7836 */ /* 0x000fc80000000000 */
[----:B------:R-:W0:Y:S03]  /*1040*/  FRND.F64 R24, R28 ;  /* 0x0000001c00187313 */ /* 0x000e260000301800 */
[----:B------:R-:W-:Y:S01]  /*1050*/  @P1 MOV R20, 0x0 ;  /* 0x0000000000141802 */ /* 0x000fe20000000f00 */
[----:B------:R-:W-:Y:S01]  /*1060*/  @P1 IMAD.MOV.U32 R21, RZ, RZ, 0x7ff00000 ;  /* 0x7ff00000ff151424 */ /* 0x000fe200078e00ff */
[----:B------:R-:W-:-:S05]  /*1070*/  @P1 FSETP.NEU.FTZ.AND P2, PT, R23, RZ, PT ;  /* 0x000000ff1700120b */ /* 0x000fca0003f5d000 */
[----:B------:R-:W-:Y:S01]  /*1080*/  @P1 DFMA R20, R22, R20, +INF ;  /* 0x7ff000001614142b */ /* 0x000fe20000000014 */
[----:B------:R-:W-:Y:S01]  /*1090*/  MOV R23, R26 ;  /* 0x0000001a00177202 */ /* 0x000fe20000000f00 */
[----:B------:R-:W-:Y:S01]  /*10a0*/  IMAD.MOV.U32 R26, RZ, RZ, -0x3ff ;  /* 0xfffffc01ff1a7424 */ /* 0x000fe200078e00ff */
[----:B------:R-:W-:Y:S01]  /*10b0*/  @!P0 MOV R26, 0xfffffbcb ;  /* 0xfffffbcb001a8802 */ /* 0x000fe20000000f00 */
[----:B------:R-:W-:Y:S01]  /*10c0*/  @!P0 IMAD.MOV.U32 R23, RZ, RZ, R22 ;  /* 0x000000ffff178224 */ /* 0x000fe200078e0016 */
[----:B0-----:R-:W-:-:S05]  /*10d0*/  DFMA R24, -R24, 0.5, R50 ;  /* 0x3fe000001818782b */ /* 0x001fca0000000132 */
[----:B------:R-:W-:Y:S02]  /*10e0*/  @P1 FSEL R20, R20, RZ, P2 ;  /* 0x000000ff14141208 */ /* 0x000fe40001000000 */
[----:B------:R-:W-:Y:S01]  /*10f0*/  @P1 FSEL R21, R21, -QNAN , P2 ;  /* 0xfff0000015151808 */ /* 0x000fe20001000000 */
[----:B------:R-:W-:Y:S06]  /*1100*/  @P1 BRA `(.L_x_68) ;  /* 0x0000000000f81947 */ /* 0x000fec0003800000 */
[C---:B------:R-:W-:Y:S01]  /*1110*/  LOP3.LUT R20, R27.reuse, 0x800fffff, RZ, 0xc0, !PT ;  /* 0x800fffff1b147812 */ /* 0x040fe200078ec0ff */
[----:B------:R-:W-:Y:S01]  /*1120*/  IMAD.MOV.U32 R22, RZ, RZ, RZ ;  /* 0x000000ffff167224 */ /* 0x000fe200078e00ff */
[----:B------:R-:W-:Y:S01]  /*1130*/  UMOV UR4, 0x3ae80f1e ;  /* 0x3ae80f1e00047882 */ /* 0x000fe20000000000 */
[----:B------:R-:W-:Y:S01]  /*1140*/  UMOV UR5, 0x3eb1380b ;  /* 0x3eb1380b00057882 */ /* 0x000fe20000000000 */
[----:B------:R-:W-:Y:S01]  /*1150*/  LOP3.LUT R21, R20, 0x3ff00000, RZ, 0xfc, !PT ;  /* 0x3ff0000014157812 */ /* 0x000fe200078efcff */
[----:B------:R-:W-:Y:S01]  /*1160*/  IMAD.MOV.U32 R20, RZ, RZ, R23 ;  /* 0x000000ffff147224 */ /* 0x000fe200078e0017 */
[----:B------:R-:W-:Y:S01]  /*1170*/  LEA.HI R26, R27, R26, RZ, 0xc ;  /* 0x0000001a1b1a7211 */ /* 0x000fe200078f60ff */
[----:B------:R-:W-:Y:S01]  /*1180*/  IMAD.MOV.U32 R27, RZ, RZ, 0x43300000 ;  /* 0x43300000ff1b7424 */ /* 0x000fe200078e00ff */
[----:B------:R-:W-:Y:S01]  /*1190*/  ISETP.GE.AND P0, PT, R21, 0x3ff6a09f, PT ;  /* 0x3ff6a09f1500780c */ /* 0x000fe20003f06270 */
[----:B------:R-:W-:Y:S01]  /*11a0*/  UMOV UR6, 0x80000000 ;  /* 0x8000000000067882 */ /* 0x000fe20000000000 */
[----:B------:R-:W-:-:S11]  /*11b0*/  UMOV UR7, 0x43300000 ;  /* 0x4330000000077882 */ /* 0x000fd60000000000 */
[----:B------:R-:W-:Y:S02]  /*11c0*/  @P0 VIADD R23, R21, 0xfff00000 ;  /* 0xfff0000015170836 */ /* 0x000fe40000000000 */
[----:B------:R-:W-:-:S03]  /*11d0*/  @P0 VIADD R26, R26, 0x1 ;  /* 0x000000011a1a0836 */ /* 0x000fc60000000000 */
[----:B------:R-:W-:Y:S02]  /*11e0*/  @P0 MOV R21, R23 ;  /* 0x0000001700150202 */ /* 0x000fe40000000f00 */
[----:B------:R-:W-:-:S04]  /*11f0*/  LOP3.LUT R26, R26, 0x80000000, RZ, 0x3c, !PT ;  /* 0x800000001a1a7812 */ /* 0x000fc800078e3cff */
[C---:B------:R-:W-:Y:S02]  /*1200*/  DADD R30, R20.reuse, 1 ;  /* 0x3ff00000141e7429 */ /* 0x040fe40000000000 */
[----:B------:R-:W-:Y:S02]  /*1210*/  DADD R20, R20, -1 ;  /* 0xbff0000014147429 */ /* 0x000fe40000000000 */
[----:B------:R-:W-:Y:S01]  /*1220*/  DADD R26, R26, -UR6 ;  /* 0x800000061a1a7e29 */ /* 0x000fe20008000000 */
[----:B------:R-:W-:Y:S01]  /*1230*/  UMOV UR6, 0xfefa39ef ;  /* 0xfefa39ef00067882 */ /* 0x000fe20000000000 */
[----:B------:R-:W0:Y:S01]  /*1240*/  MUFU.RCP64H R23, R31 ;  /* 0x0000001f00177308 */ /* 0x000e220000001800 */
[----:B------:R-:W-:Y:S01]  /*1250*/  UMOV UR7, 0x3fe62e42 ;  /* 0x3fe62e4200077882 */ /* 0x000fe20000000000 */
[----:B0-----:R-:W-:-:S08]  /*1260*/  DFMA R38, -R30, R22, 1 ;  /* 0x3ff000001e26742b */ /* 0x001fd00000000116 */
[----:B------:R-:W-:-:S08]  /*1270*/  DFMA R38, R38, R38, R38 ;  /* 0x000000262626722b */ /* 0x000fd00000000026 */
[----:B------:R-:W-:Y:S01]  /*1280*/  DFMA R38, R22, R38, R22 ;  /* 0x000000261626722b */ /* 0x000fe20000000016 */
[----:B------:R-:W-:Y:S01]  /*1290*/  IMAD.MOV.U32 R22, RZ, RZ, -0x748574fc ;  /* 0x8b7a8b04ff167424 */ /* 0x000fe200078e00ff */
[----:B------:R-:W-:-:S06]  /*12a0*/  MOV R23, 0x3ed0ee25 ;  /* 0x3ed0ee2500177802 */ /* 0x000fcc0000000f00 */
        /* <DEDUP_REMOVED lines=11> */
[----:B------:R-:W-:Y:S02]  /*1360*/  DFMA R30, R20, -R36, R30 ;  /* 0x80000024141e722b */ /* 0x000fe4000000001e */
[----:B------:R-:W-:-:S03]  /*1370*/  DFMA R22, R26, UR6, R36 ;  /* 0x000000061a167c2b */ /* 0x000fc60008000024 */
[----:B------:R-:W-:Y:S01]  /*1380*/  DFMA R32, R34, R32, UR4 ;  /* 0x0000000422207e2b */ /* 0x000fe20008000020 */
[----:B------:R-:W-:Y:S01]  /*1390*/  UMOV UR4, 0x2d1b5154 ;  /* 0x2d1b515400047882 */ /* 0x000fe20000000000 */
[----:B------:R-:W-:Y:S01]  /*13a0*/  UMOV UR5, 0x3f3c71c7 ;  /* 0x3f3c71c700057882 */ /* 0x000fe20000000000 */
[----:B------:R-:W-:Y:S02]  /*13b0*/  DMUL R30, R38, R30 ;  /* 0x0000001e261e7228 */ /* 0x000fe40000000000 */
[----:B------:R-:W-:-:S03]  /*13c0*/  DFMA R20, -R26, UR6, R22 ;  /* 0x000000061a147c2b */ /* 0x000fc60008000116 */
[----:B------:R-:W-:Y:S01]  /*13d0*/  DFMA R32, R34, R32, UR4 ;  /* 0x0000000422207e2b */ /* 0x000fe20008000020 */
[----:B------:R-:W-:Y:S01]  /*13e0*/  UMOV UR4, 0x923be72d ;  /* 0x923be72d00047882 */ /* 0x000fe20000000000 */
[----:B------:R-:W-:-:S03]  /*13f0*/  UMOV UR5, 0x3f624924 ;  /* 0x3f62492400057882 */ /* 0x000fc60000000000 */
[----:B------:R-:W-:-:S03]  /*1400*/  DADD R20, -R36, R20 ;  /* 0x0000000024147229 */ /* 0x000fc60000000114 */
[----:B------:R-:W-:Y:S01]  /*1410*/  DFMA R32, R34, R32, UR4 ;  /* 0x0000000422207e2b */ /* 0x000fe20008000020 */
[----:B------:R-:W-:Y:S01]  /*1420*/  UMOV UR4, 0x9999a3c4 ;  /* 0x9999a3c400047882 */ /* 0x000fe20000000000 */
[----:B------:R-:W-:-:S06]  /*1430*/  UMOV UR5, 0x3f899999 ;  /* 0x3f89999900057882 */ /* 0x000fcc0000000000 */
[----:B------:R-:W-:Y:S01]  /*1440*/  DFMA R32, R34, R32, UR4 ;  /* 0x0000000422207e2b */ /* 0x000fe20008000020 */
[----:B------:R-:W-:Y:S01]  /*1450*/  UMOV UR4, 0x55555554 ;  /* 0x5555555400047882 */ /* 0x000fe20000000000 */
[----:B------:R-:W-:-:S06]  /*1460*/  UMOV UR5, 0x3fb55555 ;  /* 0x3fb5555500057882 */ /* 0x000fcc0000000000 */
[----:B------:R-:W-:Y:S01]  /*1470*/  DFMA R32, R34, R32, UR4 ;  /* 0x0000000422207e2b */ /* 0x000fe20008000020 */
[----:B------:R-:W-:Y:S01]  /*1480*/  UMOV UR4, 0x3b39803f ;  /* 0x3b39803f00047882 */ /* 0x000fe20000000000 */
[----:B------:R-:W-:-:S06]  /*1490*/  UMOV UR5, 0x3c7abc9e ;  /* 0x3c7abc9e00057882 */ /* 0x000fcc0000000000 */
[----:B------:R-:W-:-:S08]  /*14a0*/  DMUL R32, R34, R32 ;  /* 0x0000002022207228 */ /* 0x000fd00000000000 */
[----:B------:R-:W-:-:S08]  /*14b0*/  DFMA R30, R36, R32, R30 ;  /* 0x00000020241e722b */ /* 0x000fd0000000001e */
[----:B------:R-:W-:-:S08]  /*14c0*/  DADD R20, R30, -R20 ;  /* 0x000000001e147229 */ /* 0x000fd00000000814 */
[----:B------:R-:W-:-:S08]  /*14d0*/  DFMA R20, R26, UR4, R20 ;  /* 0x000000041a147c2b */ /* 0x000fd00008000014 */
[----:B------:R-:W-:-:S11]  /*14e0*/  DADD R20, R22, R20 ;  /* 0x0000000016147229 */ /* 0x000fd60000000014 */
.L_x_68:
[----:B------:R-:W-:Y:S05]  /*14f0*/  BSYNC B0 ;  /* 0x0000000000007941 */ /* 0x000fea0003800000 */
.L_x_67:
[----:B------:R-:W-:Y:S01]  /*1500*/  UMOV UR4, 0x33145c07 ;  /* 0x33145c0700047882 */ /* 0x000fe20000000000 */
[----:B------:R-:W-:Y:S01]  /*1510*/  UMOV UR5, 0x3ca1a626 ;  /* 0x3ca1a62600057882 */ /* 0x000fe20000000000 */
[----:B------:R-:W-:Y:S01]  /*1520*/  MOV R32, 0x2cb0d246 ;  /* 0x2cb0d24600207802 */ /* 0x000fe20000000f00 */
[----:B------:R-:W-:Y:S01]  /*1530*/  DMUL R22, R24, UR4 ;  /* 0x0000000418167c28 */ /* 0x000fe20008000000 */
[----:B------:R-:W-:Y:S01]  /*1540*/  UMOV UR4, 0x54442d18 ;  /* 0x54442d1800047882 */ /* 0x000fe20000000000 */
[----:B------:R-:W-:Y:S01]  /*1550*/  UMOV UR5, 0x400921fb ;  /* 0x400921fb00057882 */ /* 0x000fe20000000000 */
[----:B------:R-:W-:Y:S01]  /*1560*/  IMAD.MOV.U32 R33, RZ, RZ, 0x3e5ae5f1 ;  /* 0x3e5ae5f1ff217424 */ /* 0x000fe200078e00ff */
[----:B------:R-:W-:Y:S01]  /*1570*/  HFMA2.MMA R31, -RZ, RZ, 1.5322265625, -6812 ;  /* 0x3e21eea7ff1f7435 */ /* 0x000fe200000001ff */
[----:B------:R-:W-:Y:S01]  /*1580*/  IMAD.MOV.U32 R30, RZ, RZ, -0x3e107ad8 ;  /* 0xc1ef8528ff1e7424 */ /* 0x000fe200078e00ff */
[----:B------:R-:W-:Y:S01]  /*1590*/  DMUL R20, R20, -2 ;  /* 0xc000000014147828 */ /* 0x000fe20000000000 */
[----:B------:R-:W-:Y:S01]  /*15a0*/  UMOV UR6, 0x69ace392 ;  /* 0x69ace39200067882 */ /* 0x000fe20000000000 */
[----:B------:R-:W-:Y:S01]  /*15b0*/  DFMA R24, R24, UR4, R22 ;  /* 0x0000000418187c2b */ /* 0x000fe20008000016 */
[----:B------:R-:W-:Y:S01]  /*15c0*/  UMOV UR4, 0xf9785eba ;  /* 0xf9785eba00047882 */ /* 0x000fe20000000000 */
[----:B------:R-:W-:Y:S01]  /*15d0*/  UMOV UR5, 0x3de5db65 ;  /* 0x3de5db6500057882 */ /* 0x000fe20000000000 */
[----:B------:R-:W-:Y:S01]  /*15e0*/  UMOV UR7, 0x3ec71de3 ;  /* 0x3ec71de300077882 */ /* 0x000fe20000000000 */
[----:B------:R-:W0:Y:S01]  /*15f0*/  MUFU.RSQ64H R23, R21 ;  /* 0x0000001500177308 */ /* 0x000e220000001c00 */
[----:B------:R-:W-:Y:S01]  /*1600*/  IMAD.MOV.U32 R34, RZ, RZ, 0x0 ;  /* 0x00000000ff227424 */ /* 0x000fe200078e00ff */
[----:B------:R-:W-:Y:S01]  /*1610*/  MOV R35, 0x3fd80000 ;  /* 0x3fd8000000237802 */ /* 0x000fe20000000f00 */
[----:B------:R-:W-:Y:S01]  /*1620*/  BSSY B0, `(.L_x_69) ;  /* 0x0000043000007945 */ /* 0x000fe20003800000 */
[----:B------:R-:W-:Y:S01]  /*1630*/  DMUL R26, R24, R24 ;  /* 0x00000018181a7228 */ /* 0x000fe20000000000 */
[----:B------:R-:W-:-:S03]  /*1640*/  VIADD R22, R21, 0xfcb00000 ;  /* 0xfcb0000015167836 */ /* 0x000fc60000000000 */
[----:B------:R-:W3:Y:S04]  /*1650*/  F2I.S64.F64 R28, R28 ;  /* 0x0000001c001c7311 */ /* 0x000ee80000301900 */
[C---:B------:R-:W-:Y:S01]  /*1660*/  DFMA R32, R26.reuse, UR4, -R32 ;  /* 0x000000041a207c2b */ /* 0x040fe20008000820 */
[----:B------:R-:W-:Y:S01]  /*1670*/  UMOV UR4, 0x20fd8164 ;  /* 0x20fd816400047882 */ /* 0x000fe20000000000 */
[----:B------:R-:W-:Y:S02]  /*1680*/  UMOV UR5, 0x3da8ff83 ;  /* 0x3da8ff8300057882 */ /* 0x000fe40000000000 */
[----:B------:R-:W-:Y:S01]  /*1690*/  DFMA R30, R26, -UR4, R30 ;  /* 0x800000041a1e7c2b */ /* 0x000fe2000800001e */
[----:B------:R-:W-:Y:S01]  /*16a0*/  UMOV UR4, 0x8e06e6d9 ;  /* 0x8e06e6d900047882 */ /* 0x000fe20000000000 */
[----:B------:R-:W-:Y:S01]  /*16b0*/  UMOV UR5, 0x3e927e4f ;  /* 0x3e927e4f00057882 */ /* 0x000fe20000000000 */
[----:B0-----:R-:W-:Y:S01]  /*16c0*/  DMUL R38, R22, R22 ;  /* 0x0000001616267228 */ /* 0x001fe20000000000 */
[----:B------:R-:W0:Y:S01]  /*16d0*/  FRND.F64.TRUNC R36, R50 ;  /* 0x0000003200247313 */ /* 0x000e22000030d800 */
[C---:B------:R-:W-:Y:S01]  /*16e0*/  DFMA R32, R26.reuse, R32, UR6 ;  /* 0x000000061a207e2b */ /* 0x040fe20008000020 */
[----:B------:R-:W-:Y:S01]  /*16f0*/  UMOV UR6, 0x19db62a1 ;  /* 0x19db62a100067882 */ /* 0x000fe20000000000 */
[----:B------:R-:W-:Y:S01]  /*1700*/  UMOV UR7, 0x3f2a01a0 ;  /* 0x3f2a01a000077882 */ /* 0x000fe20000000000 */
[----:B------:R-:W-:Y:S01]  /*1710*/  DFMA R30, R26, R30, -UR4 ;  /* 0x800000041a1e7e2b */ /* 0x000fe2000800001e */
[----:B------:R-:W-:Y:S01]  /*1720*/  UMOV UR4, 0x19ddbce9 ;  /* 0x19ddbce900047882 */ /* 0x000fe20000000000 */
[----:B------:R-:W-:Y:S01]  /*1730*/  UMOV UR5, 0x3efa01a0 ;  /* 0x3efa01a000057882 */ /* 0x000fe20000000000 */
[----:B------:R-:W-:Y:S01]  /*1740*/  DFMA R38, R20, -R38, 1 ;  /* 0x3ff000001426742b */ /* 0x000fe20000000826 */
[C---:B---3--:R-:W-:Y:S01]  /*1750*/  LOP3.LUT R29, R28.reuse, 0x1, RZ, 0xc0, !PT ;  /* 0x000000011c1d7812 */ /* 0x048fe200078ec0ff */
[C---:B------:R-:W-:Y:S01]  /*1760*/  DFMA R32, R26.reuse, R32, -UR6 ;  /* 0x800000061a207e2b */ /* 0x040fe20008000020 */
[----:B------:R-:W-:Y:S01]  /*1770*/  UMOV UR6, 0x11110818 ;  /* 0x1111081800067882 */ /* 0x000fe20000000000 */
[----:B------:R-:W-:Y:S01]  /*1780*/  UMOV UR7, 0x3f811111 ;  /* 0x3f81111100077882 */ /* 0x000fe20000000000 */
[----:B------:R-:W-:Y:S01]  /*1790*/  DFMA R30, R26, R30, UR4 ;  /* 0x000000041a1e7e2b */ /* 0x000fe2000800001e */
[----:B------:R-:W-:Y:S01]  /*17a0*/  UMOV UR4, 0x16c15d47 ;  /* 0x16c15d4700047882 */ /* 0x000fe20000000000 */
[----:B------:R-:W-:Y:S01]  /*17b0*/  UMOV UR5, 0x3f56c16c ;  /* 0x3f56c16c00057882 */ /* 0x000fe20000000000 */
[----:B------:R-:W-:Y:S01]  /*17c0*/  ISETP.NE.U32.AND P0, PT, R29, 0x1, PT ;  /* 0x000000011d00780c */ /* 0x000fe20003f05070 */
[----:B------:R-:W-:Y:S01]  /*17d0*/  DFMA R34, R38, R34, 0.5 ;  /* 0x3fe000002622742b */ /* 0x000fe20000000022 */
[----:B------:R-:W-:Y:S01]  /*17e0*/  LOP3.LUT P1, RZ, R28, 0x2, RZ, 0xc0, !PT ;  /* 0x000000021cff7812 */ /* 0x000fe2000782c0ff */
[C---:B------:R-:W-:Y:S01]  /*17f0*/  DFMA R32, R26.reuse, R32, UR6 ;  /* 0x000000061a207e2b */ /* 0x040fe20008000020 */
[----:B------:R-:W-:Y:S01]  /*1800*/  UMOV UR6, 0x55555554 ;  /* 0x5555555400067882 */ /* 0x000fe20000000000 */
[----:B------:R-:W-:Y:S01]  /*1810*/  DFMA R30, R26, R30, -UR4 ;  /* 0x800000041a1e7e2b */ /* 0x000fe2000800001e */
[----:B------:R-:W-:Y:S01]  /*1820*/  UMOV UR7, 0x3fc55555 ;  /* 0x3fc5555500077882 */ /* 0x000fe20000000000 */
[----:B------:R-:W-:Y:S01]  /*1830*/  UMOV UR4, 0x55555551 ;  /* 0x5555555100047882 */ /* 0x000fe20000000000 */
[----:B------:R-:W-:Y:S01]  /*1840*/  UMOV UR5, 0x3fa55555 ;  /* 0x3fa5555500057882 */ /* 0x000fe20000000000 */
[----:B------:R-:W-:Y:S01]  /*1850*/  DMUL R38, R22, R38 ;  /* 0x0000002616267228 */ /* 0x000fe20000000000 */
[----:B------:R-:W-:Y:S01]  /*1860*/  ISETP.NE.U32.AND.EX P0, PT, RZ, RZ, PT, P0 ;  /* 0x000000ffff00720c */ /* 0x000fe20003f05100 */
[----:B------:R-:W-:-:S02]  /*1870*/  DFMA R32, R26, R32, -UR6 ;  /* 0x800000061a207e2b */ /* 0x000fc40008000020 */
[----:B------:R-:W-:Y:S02]  /*1880*/  DFMA R30, R26, R30, UR4 ;  /* 0x000000041a1e7e2b */ /* 0x000fe4000800001e */
[----:B0-----:R-:W-:Y:S02]  /*1890*/  DSETP.NEU.AND P2, PT, R50, R36, PT ;  /* 0x000000243200722a */ /* 0x001fe40003f4d000 */
[----:B------:R-:W-:Y:S02]  /*18a0*/  DFMA R34, R34, R38, R22 ;  /* 0x000000262222722b */ /* 0x000fe40000000016 */
[C---:B------:R-:W-:Y:S02]  /*18b0*/  DFMA R32, R26.reuse, R32, RZ ;  /* 0x000000201a20722b */ /* 0x040fe400000000ff */
[----:B------:R-:W-:-:S06]  /*18c0*/  DFMA R30, R26, R30, -0.5 ;  /* 0xbfe000001a1e742b */ /* 0x000fcc000000001e */
[----:B------:R-:W-:Y:S01]  /*18d0*/  DFMA R24, R24, R32, R24 ;  /* 0x000000201818722b */ /* 0x000fe20000000018 */
[----:B------:R-:W-:Y:S01]  /*18e0*/  VIADD R37, R35, 0xfff00000 ;  /* 0xfff0000023257836 */ /* 0x000fe20000000000 */
[----:B------:R-:W-:Y:S01]  /*18f0*/  DFMA R26, R26, R30, 1 ;  /* 0x3ff000001a1a742b */ /* 0x000fe2000000001e */
[----:B------:R-:W-:Y:S01]  /*1900*/  IMAD.MOV.U32 R36, RZ, RZ, R34 ;  /* 0x000000ffff247224 */ /* 0x000fe200078e0022 */
[----:B------:R-:W-:-:S06]  /*1910*/  DMUL R32, R20, R34 ;  /* 0x0000002214207228 */ /* 0x000fcc0000000000 */
[----:B------:R-:W-:Y:S01]  /*1920*/  @!P0 LOP3.LUT R29, R25, 0x80000000, RZ, 0x3c, !PT ;  /* 0x80000000191d8812 */ /* 0x000fe200078e3cff */
[----:B------:R-:W-:Y:S01]  /*1930*/  @!P0 IMAD.MOV.U32 R28, RZ, RZ, R24 ;  /* 0x000000ffff1c8224 */ /* 0x000fe200078e0018 */
[----:B------:R-:W-:Y:S01]  /*1940*/  @!P0 MOV R25, R27 ;  /* 0x0000001b00198202 */ /* 0x000fe20000000f00 */
[----:B------:R-:W-:Y:S01]  /*1950*/  @!P0 IMAD.MOV.U32 R24, RZ, RZ, R26 ;  /* 0x000000ffff188224 */ /* 0x000fe200078e001a */
[----:B------:R-:W-:Y:S01]  /*1960*/  @!P0 MOV R27, R29 ;  /* 0x0000001d001b8202 */ /* 0x000fe20000000f00 */
[----:B------:R-:W-:Y:S01]  /*1970*/  @!P0 IMAD.MOV.U32 R26, RZ, RZ, R28 ;  /* 0x000000ffff1a8224 */ /* 0x000fe200078e001c */
[----:B------:R-:W-:Y:S01]  /*1980*/  ISETP.GE.U32.AND P0, PT, R22, 0x7ca00000, PT ;  /* 0x7ca000001600780c */ /* 0x000fe20003f06070 */
[----:B------:R-:W-:Y:S01]  /*1990*/  DFMA R30, R32, -R32, R20 ;  /* 0x80000020201e722b */ /* 0x000fe20000000014 */
[----:B------:R-:W-:-:S05]  /*19a0*/  @P1 LOP3.LUT R39, R25, 0x80000000, RZ, 0x3c, !PT ;  /* 0x8000000019271812 */ /* 0x000fca00078e3cff */
[----:B------:R-:W-:Y:S01]  /*19b0*/  @P1 IMAD.MOV.U32 R25, RZ, RZ, R39 ;  /* 0x000000ffff191224 */ /* 0x000fe200078e0027 */
[----:B------:R-:W-:Y:S01]  /*19c0*/  @P1 LOP3.LUT R39, R27, 0x80000000, RZ, 0x3c, !PT ;  /* 0x800000001b271812 */ /* 0x000fe200078e3cff */
[----:B------:R-:W-:Y:S02]  /*19d0*/  @!P2 DMUL R24, RZ, R50 ;  /* 0x00000032ff18a228 */ /* 0x000fe40000000000 */
[----:B------:R-:W-:Y:S01]  /*19e0*/  DFMA R28, R30, R36, R32 ;  /* 0x000000241e1c722b */ /* 0x000fe20000000020 */
[----:B------:R-:W-:Y:S01]  /*19f0*/  @P1 MOV R27, R39 ;  /* 0x00000027001b1202 */ /* 0x000fe20000000f00 */
[----:B------:R-:W-:Y:S09]  /*1a00*/  @!P0 BRA `(.L_x_70) ;  /* 0x0000000000108947 */ /* 0x000ff20003800000 */
[----:B------:R-:W-:-:S07]  /*1a10*/  MOV R28, 0x1a30 ;  /* 0x00001a30001c7802 */ /* 0x000fce0000000f00 */
[----:B-12---:R-:W-:Y:S05]  /*1a20*/  CALL.REL.NOINC `($__internal_5_$__cuda_sm20_dsqrt_rn_f64_mediumpath_v1) ;  /* 0x0000000800587944 */ /* 0x006fea0003c00000 */
[----:B------:R-:W-:Y:S02]  /*1a30*/  IMAD.MOV.U32 R28, RZ, RZ, R22 ;  /* 0x000000ffff1c7224 */ /* 0x000fe400078e0016 */
[----:B------:R-:W-:-:S07]  /*1a40*/  IMAD.MOV.U32 R29, RZ, RZ, R23 ;  /* 0x000000ffff1d7224 */ /* 0x000fce00078e0017 */
.L_x_70:
[----:B------:R-:W-:Y:S05]  /*1a50*/  BSYNC B0 ;  /* 0x0000000000007941 */ /* 0x000fea0003800000 */
.L_x_69:
[----:B--2---:R-:W-:Y:S01]  /*1a60*/  ISETP.GE.U32.AND P0, PT, R41, R16, PT ;  /* 0x000000102900720c */ /* 0x004fe20003f06070 */
[----:B------:R-:W-:Y:S01]  /*1a70*/  BSSY B0, `(.L_x_71) ;  /* 0x000000f000007945 */ /* 0x000fe20003800000 */
[----:B------:R-:W-:Y:S02]  /*1a80*/  DMUL R24, R28, R24 ;  /* 0x000000181c187228 */ /* 0x000fe40000000000 */
[----:B------:R-:W-:-:S13]  /*1a90*/  ISETP.GE.AND.EX P0, PT, R42, R17, PT, P0 ;  /* 0x000000112a00720c */ /* 0x000fda0003f06300 */
[----:B------:R-:W-:Y:S05]  /*1aa0*/  @P0 BRA `(.L_x_72) ;  /* 0x00000000002c0947 */ /* 0x000fea0003800000 */
[----:B------:R-:W-:Y:S01]  /*1ab0*/  UMOV UR4, 0xf0000000 ;  /* 0xf000000000047882 */ /* 0x000fe20000000000 */
[----:B------:R-:W-:Y:S01]  /*1ac0*/  UMOV UR5, 0x380fffff ;  /* 0x380fffff00057882 */ /* 0x000fe20000000000 */
[----:B------:R-:W0:Y:S01]  /*1ad0*/  F2F.F32.F64 R23, R24 ;  /* 0x0000001800177310 */ /* 0x000e220000301000 */
[----:B------:R-:W-:Y:S01]  /*1ae0*/  DSETP.GEU.AND P0, PT, |R24|, UR4, PT ;  /* 0x0000000418007e2a */ /* 0x000fe2000bf0e200 */
[----:B------:R-:W-:-:S13]  /*1af0*/  IMAD R21, R41, UR10, RZ ;  /* 0x0000000a29157c24 */ /* 0x000fda000f8e02ff */
[----:B0-----:R-:W-:Y:S01]  /*1b00*/  @!P0 FMUL R23, R23, 1.175494350822287508e-38 ;  /* 0x0080000017178820 */ /* 0x001fe20000400000 */
[----:B------:R-:W-:-:S03]  /*1b10*/  IADD3 R20, P0, R21, UR12, RZ ;  /* 0x0000000c15147c10 */ /* 0x000fc6000ff1e0ff */
[----:B-1----:R-:W-:Y:S01]  /*1b20*/  FFMA.FTZ R23, R23, R8, UR11 ;  /* 0x0000000b17177e23 */ /* 0x002fe20008010008 */
[----:B------:R-:W-:-:S04]  /*1b30*/  LEA.HI.X.SX32 R21, R21, UR13, 0x1, P0 ;  /* 0x0000000d15157c11 */ /* 0x000fc800080f0eff */
[----:B------:R-:W-:-:S05]  /*1b40*/  F2FP.BF16.F32.PACK_AB R23, RZ, R23 ;  /* 0x00000017ff17723e */ /* 0x000fca00000010ff */
[----:B------:R0:W-:Y:S02]  /*1b50*/  STG.E.U16 desc[UR8][R20.64], R23 ;  /* 0x0000001714007986 */ /* 0x0001e4000c101508 */
.L_x_72:
[----:B------:R-:W-:Y:S05]  /*1b60*/  BSYNC B0 ;  /* 0x0000000000007941 */ /* 0x000fea0003800000 */
.L_x_71:
[----:B------:R-:W-:Y:S01]  /*1b70*/  ULDC UR4, c[0x0][0xc] ;  /* 0x0000030000047ab9 */ /* 0x000fe20000000800 */
[----:B------:R-:W2:Y:S01]  /*1b80*/  LDC R24, c[0x0][RZ] ;  /* 0x00000000ff187b82 */ /* 0x000ea20000000800 */
[----:B------:R-:W-:Y:S01]  /*1b90*/  DADD R26, RZ, R26 ;  /* 0x00000000ff1a7229 */ /* 0x000fe2000000001a */
[----:B------:R-:W-:Y:S07]  /*1ba0*/  BSSY B0, `(.L_x_73) ;  /* 0x0000013000007945 */ /* 0x000fee0003800000 */
[----:B------:R-:W-:Y:S01]  /*1bb0*/  DMUL R26, R26, R28 ;  /* 0x0000001c1a1a7228 */ /* 0x000fe20000000000 */
[----:B--2---:R-:W-:-:S05]  /*1bc0*/  IMAD R24, R24, UR4, RZ ;  /* 0x0000000418187c24 */ /* 0x004fca000f8e02ff */
[----:B0-----:R-:W-:-:S04]  /*1bd0*/  IADD3 R21, P1, R24, R41, RZ ;  /* 0x0000002918157210 */ /* 0x001fc80007f3e0ff */
[----:B------:R-:W-:Y:S02]  /*1be0*/  ISETP.GE.U32.AND P0, PT, R21, R16, PT ;  /* 0x000000101500720c */ /* 0x000fe40003f06070 */
[----:B------:R-:W-:-:S04]  /*1bf0*/  IADD3.X R20, RZ, R42, RZ, P1, !PT ;  /* 0x0000002aff147210 */ /* 0x000fc80000ffe4ff */
        /* <DEDUP_REMOVED lines=13> */
.L_x_74:
[----:B------:R-:W-:Y:S05]  /*1cd0*/  BSYNC B0 ;  /* 0x0000000000007941 */ /* 0x000fea0003800000 */
.L_x_73:
[CC--:B------:R-:W-:Y:S01]  /*1ce0*/  LEA R19, P1, R24.reuse, R41.reuse, 0x1 ;  /* 0x0000002918137211 */ /* 0x0c0fe200078208ff */
[----:B0-----:R-:W-:Y:S01]  /*1cf0*/  IMAD R20, R24, 0x3, RZ ;  /* 0x0000000318147824 */ /* 0x001fe200078e02ff */
[----:B------:R-:W-:Y:S05]  /*1d00*/  WARPSYNC.ALL ;  /* 0x0000000000007948 */ /* 0x000fea0003800000 */
[----:B------:R-:W-:Y:S01]  /*1d10*/  IMAD.X R22, RZ, RZ, R42, P1 ;  /* 0x000000ffff167224 */ /* 0x000fe200008e062a */
[----:B------:R-:W-:Y:S02]  /*1d20*/  ISETP.GE.U32.AND P0, PT, R19, R16, PT ;  /* 0x000000101300720c */ /* 0x000fe40003f06070 */
[----:B------:R-:W-:-:S02]  /*1d30*/  IADD3 R25, P2, R20, R41, RZ ;  /* 0x0000002914197210 */ /* 0x000fc40007f5e0ff */
[----:B------:R-:W-:Y:S02]  /*1d40*/  ISETP.GE.AND.EX P0, PT, R22, R17, PT, P0 ;  /* 0x000000111600720c */ /* 0x000fe40003f06300 */
[----:B------:R-:W-:Y:S01]  /*1d50*/  ISETP.GE.U32.AND P1, PT, R25, R16, PT ;  /* 0x000000101900720c */ /* 0x000fe20003f26070 */
[----:B------:R-:W-:Y:S01]  /*1d60*/  IMAD.X R20, RZ, RZ, R42, P2 ;  /* 0x000000ffff147224 */ /* 0x000fe200010e062a */
[----:B------:R-:W-:-:S04]  /*1d70*/  MOV R27, R0 ;  /* 0x00000000001b7202 */ /* 0x000fc80000000f00 */
[----:B------:R-:W-:-:S05]  /*1d80*/  ISETP.GE.AND.EX P1, PT, R20, R17, PT, P1 ;  /* 0x000000111400720c */ /* 0x000fca0003f26310 */
[----:B------:R-:W0:Y:S08]  /*1d90*/  @!P0 LDC R26, c[0x0][0x240] ;  /* 0x00009000ff1a8b82 */ /* 0x000e300000000800 */
[----:B------:R-:W2:Y:S08]  /*1da0*/  @!P0 LDC.64 R20, c[0x0][0x238] ;  /* 0x00008e00ff148b82 */ /* 0x000eb00000000a00 */
[----:B------:R-:W3:Y:S01]  /*1db0*/  @!P1 LDC R28, c[0x0][0x240] ;  /* 0x00009000ff1c9b82 */ /* 0x000ee20000000800 */
[----:B0-----:R-:W-:-:S07]  /*1dc0*/  @!P0 IMAD R19, R19, R26, RZ ;  /* 0x0000001a13138224 */ /* 0x001fce00078e02ff */
[----:B------:R-:W0:Y:S01]  /*1dd0*/  @!P1 LDC.64 R22, c[0x0][0x238] ;  /* 0x00008e00ff169b82 */ /* 0x000e220000000a00 */
[----:B------:R-:W-:Y:S01]  /*1de0*/  IMAD.MOV.U32 R26, RZ, RZ, R2 ;  /* 0x000000ffff1a7224 */ /* 0x000fe200078e0002 */
[----:B--2---:R-:W-:-:S04]  /*1df0*/  @!P0 IADD3 R20, P2, R19, R20, RZ ;  /* 0x0000001413148210 */ /* 0x004fc80007f5e0ff */
[----:B------:R-:W-:Y:S02]  /*1e00*/  @!P0 LEA.HI.X.SX32 R21, R19, R21, 0x1, P2 ;  /* 0x0000001513158211 */ /* 0x000fe400010f0eff */
[----:B------:R-:W-:Y:S01]  /*1e10*/  PRMT R19, R6, 0x7610, R19 ;  /* 0x0000761006137816 */ /* 0x000fe20000000013 */
[----:B---3--:R-:W-:Y:S02]  /*1e20*/  @!P1 IMAD R25, R25, R28, RZ ;  /* 0x0000001c19199224 */ /* 0x008fe400078e02ff */
[----:B------:R3:W-:Y:S01]  /*1e30*/  @!P0 STG.E.U16 desc[UR8][R20.64], R6 ;  /* 0x0000000614008986 */ /* 0x0007e2000c101508 */
[----:B------:R-:W-:Y:S01]  /*1e40*/  LEA R41, P0, R24, R41, 0x2 ;  /* 0x0000002918297211 */ /* 0x000fe200078010ff */
[----:B------:R-:W-:-:S03]  /*1e50*/  IMAD.MOV.U32 R28, RZ, RZ, R18 ;  /* 0x000000ffff1c7224 */ /* 0x000fc600078e0012 */
[----:B------:R-:W-:Y:S02]  /*1e60*/  IADD3.X R42, RZ, R42, RZ, P0, !PT ;  /* 0x0000002aff2a7210 */ /* 0x000fe400007fe4ff */
[----:B------:R-:W-:Y:S02]  /*1e70*/  ISETP.GE.U32.AND P0, PT, R41, R10, PT ;  /* 0x0000000a2900720c */ /* 0x000fe40003f06070 */
[C---:B0-----:R-:W-:Y:S02]  /*1e80*/  @!P1 IADD3 R22, P3, R25.reuse, R22, RZ ;  /* 0x0000001619169210 */ /* 0x041fe40007f7e0ff */
[----:B------:R-:W-:Y:S02]  /*1e90*/  ISETP.GE.AND.EX P0, PT, R42, R9, PT, P0 ;  /* 0x000000092a00720c */ /* 0x000fe40003f06300 */
[----:B------:R-:W-:-:S05]  /*1ea0*/  @!P1 LEA.HI.X.SX32 R23, R25, R23, 0x1, P3 ;  /* 0x0000001719179211 */ /* 0x000fca00018f0eff */
[----:B------:R3:W-:Y:S01]  /*1eb0*/  @!P1 STG.E.U16 desc[UR8][R22.64], R19 ;  /* 0x0000001316009986 */ /* 0x0007e2000c101508 */
[----:B------:R-:W-:Y:S06]  /*1ec0*/  BAR.SYNC.DEFER_BLOCKING 0x0 ;  /* 0x0000000000007b1d */ /* 0x000fec0000010000 */
[----:B------:R-:W-:Y:S05]  /*1ed0*/  @!P0 BRA `(.L_x_75) ;  /* 0xffffffe800948947 */ /* 0x000fea000383ffff */
[----:B------:R-:W-:Y:S05]  /*1ee0*/  EXIT ;  /* 0x000000000000794d */ /* 0x000fea0003800000 */
        .weak           $__internal_4_$__cuda_sm20_div_s64
        .type           $__internal_4_$__cuda_sm20_div_s64,@function
        .size           $__internal_4_$__cuda_sm20_div_s64,($__internal_5_$__cuda_sm20_dsqrt_rn_f64_mediumpath_v1 - $__internal_4_$__cuda_sm20_div_s64)
$__internal_4_$__cuda_sm20_div_s64:
[----:B------:R-:W-:Y:S02]  /*1ef0*/  UMOV UR5, URZ ;  /* 0x0000003f00057c82 */ /* 0x000fe40008000000 */
[----:B------:R-:W0:Y:S08]  /*1f00*/  I2F.U64.RP R7, UR4 ;  /* 0x0000000400077d12 */ /* 0x000e300008309000 */
[----:B0-----:R-:W0:Y:S02]  /*1f10*/  MUFU.RCP R7, R7 ;  /* 0x0000000700077308 */ /* 0x001e240000001000 */
[----:B0-----:R-:W-:-:S06]  /*1f20*/  VIADD R8, R7, 0x1ffffffe ;  /* 0x1ffffffe07087836 */ /* 0x001fcc0000000000 */
[----:B------:R-:W0:Y:S02]  /*1f30*/  F2I.U64.TRUNC R8, R8 ;  /* 0x0000000800087311 */ /* 0x000e24000020d800 */
[----:B0-----:R-:W-:-:S04]  /*1f40*/  IMAD.WIDE.U32 R16, R8, UR4, RZ ;  /* 0x0000000408107c25 */ /* 0x001fc8000f8e00ff */
[----:B------:R-:W-:Y:S01]  /*1f50*/  IMAD R17, R9, UR4, R17 ;  /* 0x0000000409117c24 */ /* 0x000fe2000f8e0211 */
[----:B------:R-:W-:-:S05]  /*1f60*/  IADD3 R19, P0, RZ, -R16, RZ ;  /* 0x80000010ff137210 */ /* 0x000fca0007f1e0ff */
[----:B------:R-:W-:-:S04]  /*1f70*/  IMAD.HI.U32 R16, R8, R19, RZ ;  /* 0x0000001308107227 */ /* 0x000fc800078e00ff */
[----:B------:R-:W-:Y:S01]  /*1f80*/  IMAD.X R21, RZ, RZ, ~R17, P0 ;  /* 0x000000ffff157224 */ /* 0x000fe200000e0e11 */
[----:B------:R-:W-:-:S03]  /*1f90*/  MOV R17, R8 ;  /* 0x0000000800117202 */ /* 0x000fc60000000f00 */
[-C--:B------:R-:W-:Y:S02]  /*1fa0*/  IMAD R23, R9, R21.reuse, RZ ;  /* 0x0000001509177224 */ /* 0x080fe400078e02ff */
[----:B------:R-:W-:-:S04]  /*1fb0*/  IMAD.WIDE.U32 R16, P0, R8, R21, R16 ;  /* 0x0000001508107225 */ /* 0x000fc80007800010 */
[----:B------:R-:W-:-:S04]  /*1fc0*/  IMAD.HI.U32 R7, R9, R21, RZ ;  /* 0x0000001509077227 */ /* 0x000fc800078e00ff */
[----:B------:R-:W-:-:S04]  /*1fd0*/  IMAD.HI.U32 R16, P1, R9, R19, R16 ;  /* 0x0000001309107227 */ /* 0x000fc80007820010 */
[----:B------:R-:W-:Y:S01]  /*1fe0*/  IMAD.X R7, R7, 0x1, R9, P0 ;  /* 0x0000000107077824 */ /* 0x000fe200000e0609 */
[----:B------:R-:W-:-:S04]  /*1ff0*/  IADD3 R17, P2, R23, R16, RZ ;  /* 0x0000001017117210 */ /* 0x000fc80007f5e0ff */
[----:B------:R-:W-:Y:S01]  /*2000*/  IADD3.X R7, RZ, RZ, R7, P2, P1 ;  /* 0x000000ffff077210 */ /* 0x000fe200017e2407 */
[----:B------:R-:W-:Y:S01]  /*2010*/  IMAD.WIDE.U32 R8, R17, UR4, RZ ;  /* 0x0000000411087c25 */ /* 0x000fe2000f8e00ff */
[----:B------:R-:W-:Y:S02]  /*2020*/  ISETP.LE.AND P1, PT, RZ, UR7, PT ;  /* 0x00000007ff007c0c */ /* 0x000fe4000bf23270 */
[----:B------:R-:W-:Y:S01]  /*2030*/  IADD3 R19, P0, RZ, -R8, RZ ;  /* 0x80000008ff137210 */ /* 0x000fe20007f1e0ff */
[----:B------:R-:W-:Y:S02]  /*2040*/  IMAD R8, R7, UR4, R9 ;  /* 0x0000000407087c24 */ /* 0x000fe4000f8e0209 */
[----:B------:R-:W-:Y:S02]  /*2050*/  IMAD.MOV.U32 R9, RZ, RZ, RZ ;  /* 0x000000ffff097224 */ /* 0x000fe400078e00ff */
[----:B------:R-:W-:-:S04]  /*2060*/  IMAD.HI.U32 R16, R17, R19, RZ ;  /* 0x0000001311107227 */ /* 0x000fc800078e00ff */
[----:B------:R-:W-:Y:S01]  /*2070*/  IMAD.X R10, RZ, RZ, ~R8, P0 ;  /* 0x000000ffff0a7224 */ /* 0x000fe200000e0e08 */
[----:B------:R-:W-:-:S03]  /*2080*/  IADD3 R8, P4, RZ, -UR6, RZ ;  /* 0x80000006ff087c10 */ /* 0x000fc6000ff9e0ff */
[----:B------:R-:W-:-:S04]  /*2090*/  IMAD.WIDE.U32 R16, P0, R17, R10, R16 ;  /* 0x0000000a11107225 */ /* 0x000fc80007800010 */
[C---:B------:R-:W-:Y:S02]  /*20a0*/  IMAD R18, R7.reuse, R10, RZ ;  /* 0x0000000a07127224 */ /* 0x040fe400078e02ff */
[----:B------:R-:W-:Y:S01]  /*20b0*/  IMAD.HI.U32 R17, P2, R7, R19, R16 ;  /* 0x0000001307117227 */ /* 0x000fe20007840010 */
[----:B------:R-:W-:-:S03]  /*20c0*/  SEL R16, R8, UR6, !P1 ;  /* 0x0000000608107c07 */ /* 0x000fc6000c800000 */
[----:B------:R-:W-:Y:S01]  /*20d0*/  IMAD.HI.U32 R10, R7, R10, RZ ;  /* 0x0000000a070a7227 */ /* 0x000fe200078e00ff */
[----:B------:R-:W-:Y:S02]  /*20e0*/  IADD3 R17, P3, R18, R17, RZ ;  /* 0x0000001112117210 */ /* 0x000fe40007f7e0ff */
[----:B------:R-:W-:Y:S01]  /*20f0*/  IADD3.X R18, RZ, ~UR7, RZ, P4, !PT ;  /* 0x80000007ff127c10 */ /* 0x000fe2000a7fe4ff */
[----:B------:R-:W-:Y:S02]  /*2100*/  IMAD.X R7, R10, 0x1, R7, P0 ;  /* 0x000000010a077824 */ /* 0x000fe400000e0607 */
[----:B------:R-:W-:Y:S01]  /*2110*/  IMAD.HI.U32 R8, R17, R16, RZ ;  /* 0x0000001011087227 */ /* 0x000fe200078e00ff */
[----:B------:R-:W-:Y:S02]  /*2120*/  SEL R18, R18, UR7, !P1 ;  /* 0x0000000712127c07 */ /* 0x000fe4000c800000 */
[----:B------:R-:W-:-:S03]  /*2130*/  IADD3.X R7, RZ, RZ, R7, P3, P2 ;  /* 0x000000ffff077210 */ /* 0x000fc60001fe4407 */
[----:B------:R-:W-:-:S04]  /*2140*/  IMAD.WIDE.U32 R8, R17, R18, R8 ;  /* 0x0000001211087225 */ /* 0x000fc800078e0008 */
[C---:B------:R-:W-:Y:S02]  /*2150*/  IMAD R17, R7.reuse, R18, RZ ;  /* 0x0000001207117224 */ /* 0x040fe400078e02ff */
[----:B------:R-:W-:-:S04]  /*2160*/  IMAD.HI.U32 R8, P0, R7, R16, R8 ;  /* 0x0000001007087227 */ /* 0x000fc80007800008 */
[----:B------:R-:W-:Y:S01]  /*2170*/  IMAD.HI.U32 R7, R7, R18, RZ ;  /* 0x0000001207077227 */ /* 0x000fe200078e00ff */
[----:B------:R-:W-:-:S04]  /*2180*/  IADD3 R10, P2, R17, R8, RZ ;  /* 0x00000008110a7210 */ /* 0x000fc80007f5e0ff */
[----:B------:R-:W-:Y:S01]  /*2190*/  IADD3.X R7, R7, RZ, RZ, P0, !PT ;  /* 0x000000ff07077210 */ /* 0x000fe200007fe4ff */
[C---:B------:R-:W-:Y:S01]  /*21a0*/  IMAD.WIDE.U32 R8, R10.reuse, UR4, RZ ;  /* 0x000000040a087c25 */ /* 0x040fe2000f8e00ff */
[----:B------:R-:W-:-:S03]  /*21b0*/  IADD3 R17, P3, R10, 0x1, RZ ;  /* 0x000000010a117810 */ /* 0x000fc60007f7e0ff */
[----:B------:R-:W-:Y:S01]  /*21c0*/  IMAD.X R7, RZ, RZ, R7, P2 ;  /* 0x000000ffff077224 */ /* 0x000fe200010e0607 */
[----:B------:R-:W-:-:S03]  /*21d0*/  IADD3 R8, P0, -R8, R16, RZ ;  /* 0x0000001008087210 */ /* 0x000fc60007f1e1ff */
[----:B------:R-:W-:-:S04]  /*21e0*/  IMAD R9, R7, UR4, R9 ;  /* 0x0000000407097c24 */ /* 0x000fc8000f8e0209 */
[----:B------:R-:W-:Y:S01]  /*21f0*/  IMAD.X R19, R18, 0x1, ~R9, P0 ;  /* 0x0000000112137824 */ /* 0x000fe200000e0e09 */
[C---:B------:R-:W-:Y:S02]  /*2200*/  ISETP.GE.U32.AND P0, PT, R8.reuse, UR4, PT ;  /* 0x0000000408007c0c */ /* 0x040fe4000bf06070 */
[----:B------:R-:W-:Y:S02]  /*2210*/  IADD3 R9, P2, R8, -UR4, RZ ;  /* 0x8000000408097c10 */ /* 0x000fe4000ff5e0ff */
[C---:B------:R-:W-:Y:S02]  /*2220*/  ISETP.GE.U32.AND.EX P0, PT, R19.reuse, RZ, PT, P0 ;  /* 0x000000ff1300720c */ /* 0x040fe40003f06100 */
[----:B------:R-:W-:Y:S02]  /*2230*/  IADD3.X R16, R19, -0x1, RZ, P2, !PT ;  /* 0xffffffff13107810 */ /* 0x000fe400017fe4ff */
[----:B------:R-:W-:Y:S02]  /*2240*/  SEL R9, R9, R8, P0 ;  /* 0x0000000809097207 */ /* 0x000fe40000000000 */
[----:B------:R-:W-:-:S02]  /*2250*/  IADD3.X R8, RZ, R7, RZ, P3, !PT ;  /* 0x00000007ff087210 */ /* 0x000fc40001ffe4ff */
[----:B------:R-:W-:Y:S02]  /*2260*/  SEL R17, R17, R10, P0 ;  /* 0x0000000a11117207 */ /* 0x000fe40000000000 */
[----:B------:R-:W-:Y:S02]  /*2270*/  SEL R16, R16, R19, P0 ;  /* 0x0000001310107207 */ /* 0x000fe40000000000 */
[----:B------:R-:W-:Y:S02]  /*2280*/  ISETP.GE.U32.AND P2, PT, R9, UR4, PT ;  /* 0x0000000409007c0c */ /* 0x000fe4000bf46070 */
[----:B------:R-:W-:Y:S02]  /*2290*/  SEL R10, R8, R7, P0 ;  /* 0x00000007080a7207 */ /* 0x000fe40000000000 */
[----:B------:R-:W-:Y:S02]  /*22a0*/  IADD3 R8, P3, R17, 0x1, RZ ;  /* 0x0000000111087810 */ /* 0x000fe40007f7e0ff */
[----:B------:R-:W-:-:S03]  /*22b0*/  ISETP.GE.U32.AND.EX P0, PT, R16, RZ, PT, P2 ;  /* 0x000000ff1000720c */ /* 0x000fc60003f06120 */
[----:B------:R-:W-:Y:S01]  /*22c0*/  IMAD.X R9, RZ, RZ, R10, P3 ;  /* 0x000000ffff097224 */ /* 0x000fe200018e060a */
[----:B------:R-:W-:-:S04]  /*22d0*/  SEL R8, R8, R17, P0 ;  /* 0x0000001108087207 */ /* 0x000fc80000000000 */
[----:B------:R-:W-:Y:S02]  /*22e0*/  SEL R9, R9, R10, P0 ;  /* 0x0000000a09097207 */ /* 0x000fe40000000000 */
[-C--:B------:R-:W-:Y:S02]  /*22f0*/  IADD3 R7, P2, RZ, -R8.reuse, RZ ;  /* 0x80000008ff077210 */ /* 0x080fe40007f5e0ff */
[----:B------:R-:W-:Y:S02]  /*2300*/  ISETP.NE.U32.AND P0, PT, RZ, UR4, PT ;  /* 0x00000004ff007c0c */ /* 0x000fe4000bf05070 */
[----:B------:R-:W-:Y:S01]  /*2310*/  SEL R8, R7, R8, !P1 ;  /* 0x0000000807087207 */ /* 0x000fe20004800000 */
[----:B------:R-:W-:Y:S01]  /*2320*/  IMAD.X R10, RZ, RZ, ~R9, P2 ;  /* 0x000000ffff0a7224 */ /* 0x000fe200010e0e09 */
[----:B------:R-:W-:Y:S01]  /*2330*/  HFMA2.MMA R7, -RZ, RZ, 0, 0 ;  /* 0x00000000ff077435 */ /* 0x000fe200000001ff */
[----:B------:R-:W-:-:S03]  /*2340*/  ISETP.NE.AND.EX P0, PT, RZ, RZ, PT, P0 ;  /* 0x000000ffff00720c */ /* 0x000fc60003f05300 */
[----:B------:R-:W-:Y:S02]  /*2350*/  SEL R9, R10, R9, !P1 ;  /* 0x000000090a097207 */ /* 0x000fe40004800000 */
[----:B------:R-:W-:Y:S02]  /*2360*/  SEL R8, R8, 0xffffffff, P0 ;  /* 0xffffffff08087807 */ /* 0x000fe40000000000 */
[----:B------:R-:W-:Y:S01]  /*2370*/  SEL R9, R9, 0xffffffff, P0 ;  /* 0xffffffff09097807 */ /* 0x000fe20000000000 */
[----:B------:R-:W-:Y:S06]  /*2380*/  RET.REL.NODEC R6 `(_ZN2at6native54_GLOBAL__N__3a6f1fcb_21_DistributionNormal_cu_0c5b6e8543distribution_elementwise_grid_stride_kernelIfLi4EZNS0_9templates4cuda20normal_and_transformIN3c108BFloat16EfPNS_17CUDAGeneratorImplEZZZNS4_13normal_kernelIS9_EEvRKNS_10TensorBaseEddT_ENKUlvE_clEvENKUlvE2_clEvEUlfE_EEvRNS_18TensorIteratorBaseET1_T2_EUlP24curandStatePhilox4_32_10E_ZNS1_27distribution_nullary_kernelIS7_f7double2S9_SO_SH_EEvSJ_SL_RKT3_T4_EUlifE_EEvlNS_15PhiloxCudaStateESK_SL_) ;  /* 0xffffffdc061c7950 */ /* 0x000fec0003c3ffff */
        .weak           $__internal_5_$__cuda_sm20_dsqrt_rn_f64_mediumpath_v1
        .type           $__internal_5_$__cuda_sm20_dsqrt_rn_f64_mediumpath_v1,@function
        .size           $__internal_5_$__cuda_sm20_dsqrt_rn_f64_mediumpath_v1,(.L_x_314 - $__internal_5_$__cuda_sm20_dsqrt_rn_f64_mediumpath_v1)
$__internal_5_$__cuda_sm20_dsqrt_rn_f64_mediumpath_v1:
[----:B------:R-:W-:Y:S01]  /*2390*/  ISETP.GE.U32.AND P0, PT, R22, -0x3400000, PT ;  /* 0xfcc000001600780c */ /* 0x000fe20003f06070 */
[----:B------:R-:W-:Y:S01]  /*23a0*/  BSSY B1, `(.L_x_76) ;  /* 0x0000024000017945 */ /* 0x000fe20003800000 */
[----:B------:R-:W-:-:S11]  /*23b0*/  IMAD.MOV.U32 R35, RZ, RZ, R37 ;  /* 0x000000ffff237224 */ /* 0x000fd600078e0025 */
        /* <DEDUP_REMOVED lines=9> */
.L_x_77:
[----:B------:R-:W-:-:S14]  /*2450*/  DSETP.NE.AND P0, PT, R20, RZ, PT ;  /* 0x000000ff1400722a */ /* 0x000fdc0003f05000 */
[----:B------:R-:W-:Y:S05]  /*2460*/  @!P0 BRA `(.L_x_79) ;  /* 0x0000000000588947 */ /* 0x000fea0003800000 */
[----:B------:R-:W-:-:S13]  /*2470*/  ISETP.GE.AND P0, PT, R21, RZ, PT ;  /* 0x000000ff1500720c */ /* 0x000fda0003f06270 */
[----:B------:R-:W-:Y:S01]  /*2480*/  @!P0 MOV R22, 0x0 ;  /* 0x0000000000168802 */ /* 0x000fe20000000f00 */
[----:B------:R-:W-:Y:S01]  /*2490*/  @!P0 IMAD.MOV.U32 R23, RZ, RZ, -0x80000 ;  /* 0xfff80000ff178424 */ /* 0x000fe200078e00ff */
[----:B------:R-:W-:Y:S06]  /*24a0*/  @!P0 BRA `(.L_x_78) ;  /* 0x00000000004c8947 */ /* 0x000fec0003800000 */
[----:B------:R-:W-:-:S13]  /*24b0*/  ISETP.GT.AND P0, PT, R21, 0x7fefffff, PT ;  /* 0x7fefffff1500780c */ /* 0x000fda0003f04270 */
[----:B------:R-:W-:Y:S05]  /*24c0*/  @P0 BRA `(.L_x_79) ;  /* 0x0000000000400947 */ /* 0x000fea0003800000 */
[----:B------:R-:W-:Y:S01]  /*24d0*/  DMUL R32, R20, 8.11296384146066816958e+31 ;  /* 0x4690000014207828 */ /* 0x000fe20000000000 */
[----:B------:R-:W-:Y:S01]  /*24e0*/  IMAD.MOV.U32 R30, RZ, RZ, RZ ;  /* 0x000000ffff1e7224 */ /* 0x000fe200078e00ff */
[----:B------:R-:W-:Y:S01]  /*24f0*/  MOV R20, 0x0 ;  /* 0x0000000000147802 */ /* 0x000fe20000000f00 */
[----:B------:R-:W-:-:S03]  /*2500*/  IMAD.MOV.U32 R21, RZ, RZ, 0x3fd80000 ;  /* 0x3fd80000ff157424 */ /* 0x000fc600078e00ff */
        /* <DEDUP_REMOVED lines=12> */
.L_x_79:
[----:B------:R-:W-:-:S11]  /*25d0*/  DADD R22, R20, R20 ;  /* 0x0000000014167229 */ /* 0x000fd60000000014 */
.L_x_78:
[----:B------:R-:W-:Y:S05]  /*25e0*/  BSYNC B1 ;  /* 0x0000000000017941 */ /* 0x000fea0003800000 */
.L_x_76:
[----:B------:R-:W-:-:S04]  /*25f0*/  IMAD.MOV.U32 R29, RZ, RZ, 0x0 ;  /* 0x00000000ff1d7424 */ /* 0x000fc800078e00ff */
[----:B------:R-:W-:Y:S05]  /*2600*/  RET.REL.NODEC R28 `(_ZN2at6native54_GLOBAL__N__3a6f1fcb_21_DistributionNormal_cu_0c5b6e8543distribution_elementwise_grid_stride_kernelIfLi4EZNS0_9templates4cuda20normal_and_transformIN3c108BFloat16EfPNS_17CUDAGeneratorImplEZZZNS4_13normal_kernelIS9_EEvRKNS_10TensorBaseEddT_ENKUlvE_clEvENKUlvE2_clEvEUlfE_EEvRNS_18TensorIteratorBaseET1_T2_EUlP24curandStatePhilox4_32_10E_ZNS1_27distribution_nullary_kernelIS7_f7double2S9_SO_SH_EEvSJ_SL_RKT3_T4_EUlifE_EEvlNS_15PhiloxCudaStateESK_SL_) ;  /* 0xffffffd81c7c7950 */ /* 0x000fea0003c3ffff */
.L_x_80:
        /* <DEDUP_REMOVED lines=15> */
.L_x_314:


//--------------------- .text._ZN2at6native54_GLOBAL__N__3a6f1fcb_21_DistributionNormal_cu_0c5b6e8543distribution_elementwise_grid_stride_kernelIfLi4EZNS0_9templates4cuda20normal_and_transformIN3c104HalfEfPNS_17CUDAGeneratorImplEZZZNS4_13normal_kernelIS9_EEvRKNS_10TensorBaseEddT_ENKUlvE_clEvENKUlvE1_clEvEUlfE_EEvRNS_18TensorIteratorBaseET1_T2_EUlP24curandStatePhilox4_32_10E0_ZNS1_27distribution_nullary_kernelIS7_f6float4S9_SO_SH_EEvSJ_SL_RKT3_T4_EUlifE0_EEvlNS_15PhiloxCudaStateESK_SL_ --------------------------
	.section	.text._ZN2at6native54_GLOBAL__N__3a6f1fcb_21_DistributionNormal_cu_0c5b6e8543distribution_elementwise_grid_stride_kernelIfLi4EZNS0_9templates4cuda20normal_and_transformIN3c104HalfEfPNS_17CUDAGeneratorImplEZZZNS4_13normal_kernelIS9_EEvRKNS_10TensorBaseEddT_ENKUlvE_clEvENKUlvE1_clEvEUlfE_EEvRNS_18TensorIteratorBaseET1_T2_EUlP24curandStatePhilox4_32_10E0_ZNS1_27distribution_nullary_kernelIS7_f6float4S9_SO_SH_EEvSJ_SL_RKT3_T4_EUlifE0_EEvlNS_15PhiloxCudaStateESK_SL_,"ax",@progbits
	.align	128
.text._ZN2at6native54_GLOBAL__N__3a6f1fcb_21_DistributionNormal_cu_0c5b6e8543distribution_elementwise_grid_stride_kernelIfLi4EZNS0_9templates4cuda20normal_and_transformIN3c104HalfEfPNS_17CUDAGeneratorImplEZZZNS4_13normal_kernelIS9_EEvRKNS_10TensorBaseEddT_ENKUlvE_clEvENKUlvE1_clEvEUlfE_EEvRNS_18TensorIteratorBaseET1_T2_EUlP24curandStatePhilox4_32_10E0_ZNS1_27distribution_nullary_kernelIS7_f6float4S9_SO_SH_EEvSJ_SL_RKT3_T4_EUlifE0_EEvlNS_15PhiloxCudaStateESK_SL_:
        .type           _ZN2at6native54_GLOBAL__N__3a6f1fcb_21_DistributionNormal_cu_0c5b6e8543distribution_elementwise_grid_stride_kernelIfLi4EZNS0_9templates4cuda20normal_and_transformIN3c104HalfEfPNS_17CUDAGeneratorImplEZZZNS4_13normal_kernelIS9_EEvRKNS_10TensorBaseEddT_ENKUlvE_clEvENKUlvE1_clEvEUlfE_EEvRNS_18TensorIteratorBaseET1_T2_EUlP24curandStatePhilox4_32_10E0_ZNS1_27distribution_nullary_kernelIS7_f6float4S9_SO_SH_EEvSJ_SL_RKT3_T4_EUlifE0_EEvlNS_15PhiloxCudaStateESK_SL_,@function
        .size           _ZN2at6native54_GLOBAL__N__3a6f1fcb_21_DistributionNormal_cu_0c5b6e8543distribution_elementwise_grid_stride_kernelIfLi4EZNS0_9templates4cuda20normal_and_transformIN3c104HalfEfPNS_17CUDAGeneratorImplEZZZNS4_13normal_kernelIS9_EEvRKNS_10TensorBaseEddT_ENKUlvE_clEvENKUlvE1_clEvEUlfE_EEvRNS_18TensorIteratorBaseET1_T2_EUlP24curandStatePhilox4_32_10E0_ZNS1_27distribution_nullary_kernelIS7_f6float4S9_SO_SH_EEvSJ_SL_RKT3_T4_EUlifE0_EEvlNS_15PhiloxCudaStateESK_SL_,(.L_x_317 - _ZN2at6native54_GLOBAL__N__3a6f1fcb_21_DistributionNormal_cu_0c5b6e8543distribution_elementwise_grid_stride_kernelIfLi4EZNS0_9templates4cuda20normal_and_transformIN3c104HalfEfPNS_17CUDAGeneratorImplEZZZNS4_13normal_kernelIS9_EEvRKNS_10TensorBaseEddT_ENKUlvE_clEvENKUlvE1_clEvEUlfE_EEvRNS_18TensorIteratorBaseET1_T2_EUlP24curandStatePhilox4_32_10E0_ZNS1_27distribution_nullary_kernelIS7_f6float4S9_SO_SH_EEvSJ_SL_RKT3_T4_EUlifE0_EEvlNS_15PhiloxCudaStateESK_SL_)
        .other          _ZN2at6native54_GLOBAL__N__3a6f1fcb_21_DistributionNormal_cu_0c5b6e8543distribution_elementwise_grid_stride_kernelIfLi4EZNS0_9templates4cuda20normal_and_transformIN3c104HalfEfPNS_17CUDAGeneratorImplEZZZNS4_13normal_kernelIS9_EEvRKNS_10TensorBaseEddT_ENKUlvE_clEvENKUlvE1_clEvEUlfE_EEvRNS_18TensorIteratorBaseET1_T2_EUlP24curandStatePhilox4_32_10E0_ZNS1_27distribution_nullary_kernelIS7_f6float4S9_SO_SH_EEvSJ_SL_RKT3_T4_EUlifE0_EEvlNS_15PhiloxCudaStateESK_SL_,@"STO_CUDA_ENTRY STV_DEFAULT"
_ZN2at6native54_GLOBAL__N__3a6f1fcb_21_DistributionNormal_cu_0c5b6e8543distribution_elementwise_grid_stride_kernelIfLi4EZNS0_9templates4cuda20normal_and_transformIN3c104HalfEfPNS_17CUDAGeneratorImplEZZZNS4_13normal_kernelIS9_EEvRKNS_10TensorBaseEddT_ENKUlvE_clEvENKUlvE1_clEvEUlfE_EEvRNS_18TensorIteratorBaseET1_T2_EUlP24curandStatePhilox4_32_10E0_ZNS1_27distribution_nullary_kernelIS7_f6float4S9_SO_SH_EEvSJ_SL_RKT3_T4_EUlifE0_EEvlNS_15PhiloxCudaStateESK_SL_:
        /* <DEDUP_REMOVED lines=92> */
[----:B------:R-:W-:Y:S05]  /*05c0*/  CALL.REL.NOINC `($__internal_6_$__cuda_sm20_div_s64) ;  /* 0x0000004c00ac7944 */ /* 0x000fea0003c00000 */
[----:B------:R-:W-:Y:S05]  /*05d0*/  BRA `(.L_x_82) ;  /* 0x0000000000587947 */ /* 0x000fea0003800000 */
.L_x_81:
        /* <DEDUP_REMOVED lines=22> */
.L_x_82:
        /* <DEDUP_REMOVED lines=69> */
.L_x_98:
        /* <DEDUP_REMOVED lines=13> */
.L_x_84:
[----:B------:R-:W-:Y:S05]  /*0c60*/  BSYNC B0 ;  /* 0x0000000000007941 */ /* 0x000fea0003800000 */
.L_x_83:
        /* <DEDUP_REMOVED lines=69> */
.L_x_86:
[----:B------:R-:W-:Y:S01]  /*10c0*/  IMAD.MOV.U32 R34, RZ, RZ, R36 ;  /* 0x000000ffff227224 */ /* 0x000fe200078e0024 */
[----:B------:R-:W-:Y:S01]  /*10d0*/  MOV R39, R27 ;  /* 0x0000001b00277202 */ /* 0x000fe20000000f00 */
[----:B------:R-:W-:Y:S01]  /*10e0*/  IMAD.MOV.U32 R26, RZ, RZ, R32 ;  /* 0x000000ffff1a7224 */ /* 0x000fe200078e0020 */
[----:B------:R-:W-:-:S07]  /*10f0*/  MOV R35, R24 ;  /* 0x0000001800237202 */ /* 0x000fce0000000f00 */
.L_x_85:
        /* <DEDUP_REMOVED lines=260> */
.L_x_89:
[----:B-1----:R-:W-:Y:S01]  /*2140*/  FFMA.FTZ R39, R39, R21, R20 ;  /* 0x0000001527277223 */ /* 0x002fe20000010014 */
[----:B------:R-:W-:Y:S02]  /*2150*/  ULDC.64 UR34, c[0x0][0x3d0] ;  /* 0x0000f40000227ab9 */ /* 0x000fe40000000a00 */
[----:B------:R-:W-:Y:S02]  /*2160*/  IADD3 R38, P0, R38, UR34, RZ ;  /* 0x0000002226267c10 */ /* 0x000fe4000ff1e0ff */
[----:B------:R-:W-:Y:S02]  /*2170*/  F2FP.F16.F32.PACK_AB R26, RZ, R39 ;  /* 0x00000027ff1a723e */ /* 0x000fe400000000ff */
[----:B------:R-:W-:-:S05]  /*2180*/  IADD3.X R39, RZ, UR35, RZ, P0, !PT ;  /* 0x00000023ff277c10 */ /* 0x000fca00087fe4ff */
[----:B------:R2:W-:Y:S04]  /*2190*/  STG.E.U16 desc[UR58][R38.64], R26 ;  /* 0x0000001a26007986 */ /* 0x0005e8000c10153a */
.L_x_88:
[----:B------:R-:W-:Y:S05]  /*21a0*/  BSYNC B0 ;  /* 0x0000000000007941 */ /* 0x000fea0003800000 */
.L_x_87:
        /* <DEDUP_REMOVED lines=262> */
.L_x_92:
[----:B------:R-:W-:Y:S01]  /*3210*/  ULDC.64 UR34, c[0x0][0x3d0] ;  /* 0x0000f40000227ab9 */ /* 0x000fe20000000a00 */
[----:B-1----:R-:W-:Y:S01]  /*3220*/  FFMA.FTZ R39, R39, R21, R20 ;  /* 0x0000001527277223 */ /* 0x002fe20000010014 */
[----:B------:R-:W-:-:S04]  /*3230*/  IADD3 R26, P0, R34, UR34, RZ ;  /* 0x00000022221a7c10 */ /* 0x000fc8000ff1e0ff */
[----:B------:R-:W-:Y:S02]  /*3240*/  F2FP.F16.F32.PACK_AB R39, RZ, R39 ;  /* 0x00000027ff27723e */ /* 0x000fe400000000ff */
[----:B------:R-:W-:-:S05]  /*3250*/  IADD3.X R27, RZ, UR35, RZ, P0, !PT ;  /* 0x00000023ff1b7c10 */ /* 0x000fca00087fe4ff */
[----:B------:R0:W-:Y:S02]  /*3260*/  STG.E.U16 desc[UR58][R26.64], R39 ;  /* 0x000000271a007986 */ /* 0x0001e4000c10153a */
.L_x_91:
[----:B------:R-:W-:Y:S05]  /*3270*/  BSYNC B0 ;  /* 0x0000000000007941 */ /* 0x000fea0003800000 */
.L_x_90:
        /* <DEDUP_REMOVED lines=262> */
.L_x_95:
[----:B------:R-:W-:Y:S01]  /*42e0*/  ULDC.64 UR34, c[0x0][0x3d0] ;  /* 0x0000f40000227ab9 */ /* 0x000fe20000000a00 */
[----:B-1----:R-:W-:Y:S01]  /*42f0*/  FFMA.FTZ R35, R35, R21, R20 ;  /* 0x0000001523237223 */ /* 0x002fe20000010014 */
[----:B------:R-:W-:-:S04]  /*4300*/  IADD3 R38, P0, R38, UR34, RZ ;  /* 0x0000002226267c10 */ /* 0x000fc8000ff1e0ff */
[----:B------:R-:W-:Y:S01]  /*4310*/  F2FP.F16.F32.PACK_AB R35, RZ, R35 ;  /* 0x00000023ff23723e */ /* 0x000fe200000000ff */
[----:B------:R-:W-:-:S05]  /*4320*/  IMAD.X R39, RZ, RZ, UR35, P0 ;  /* 0x00000023ff277e24 */ /* 0x000fca00080e06ff */
[----:B------:R3:W-:Y:S03]  /*4330*/  STG.E.U16 desc[UR58][R38.64], R35 ;  /* 0x0000002326007986 */ /* 0x0007e6000c10153a */
.L_x_94:
[----:B------:R-:W-:Y:S05]  /*4340*/  BSYNC B0 ;  /* 0x0000000000007941 */ /* 0x000fea0003800000 */
.L_x_93:
        /* <DEDUP_REMOVED lines=258> */
.L_x_97:
[----:B-1----:R-:W-:Y:S01]  /*5370*/  FFMA.FTZ R35, R35, R21, R20 ;  /* 0x0000001523237223 */ /* 0x002fe20000010014 */
[----:B------:R-:W-:Y:S02]  /*5380*/  ULDC.64 UR34, c[0x0][0x3d0] ;  /* 0x0000f40000227ab9 */ /* 0x000fe40000000a00 */
[----:B------:R-:W-:Y:S02]  /*5390*/  IADD3 R34, P0, R34, UR34, RZ ;  /* 0x0000002222227c10 */ /* 0x000fe4000ff1e0ff */
[----:B------:R-:W-:Y:S02]  /*53a0*/  F2FP.F16.F32.PACK_AB R26, RZ, R35 ;  /* 0x00000023ff1a723e */ /* 0x000fe400000000ff */
[----:B------:R-:W-:-:S05]  /*53b0*/  IADD3.X R35, RZ, UR35, RZ, P0, !PT ;  /* 0x00000023ff237c10 */ /* 0x000fca00087fe4ff */
[----:B------:R0:W-:Y:S04]  /*53c0*/  STG.E.U16 desc[UR58][R34.64], R26 ;  /* 0x0000001a22007986 */ /* 0x0001e8000c10153a */
.L_x_96:
        /* <DEDUP_REMOVED lines=11> */
        .weak           $__internal_6_$__cuda_sm20_div_s64
        .type           $__internal_6_$__cuda_sm20_div_s64,@function
        .size           $__internal_6_$__cuda_sm20_div_s64,(.L_x_317 - $__internal_6_$__cuda_sm20_div_s64)
$__internal_6_$__cuda_sm20_div_s64:
        /* <DEDUP_REMOVED lines=74> */
[----:B------:R-:W-:Y:S06]  /*5920*/  RET.REL.NODEC R26 `(_ZN2at6native54_GLOBAL__N__3a6f1fcb_21_DistributionNormal_cu_0c5b6e8543distribution_elementwise_grid_stride_kernelIfLi4EZNS0_9templates4cuda20normal_and_transformIN3c104HalfEfPNS_17CUDAGeneratorImplEZZZNS4_13normal_kernelIS9_EEvRKNS_10TensorBaseEddT_ENKUlvE_clEvENKUlvE1_clEvEUlfE_EEvRNS_18TensorIteratorBaseET1_T2_EUlP24curandStatePhilox4_32_10E0_ZNS1_27distribution_nullary_kernelIS7_f6float4S9_SO_SH_EEvSJ_SL_RKT3_T4_EUlifE0_EEvlNS_15PhiloxCudaStateESK_SL_) ;  /* 0xffffffa41ab47950 */ /* 0x000fec0003c3ffff */
.L_x_99:
        /* <DEDUP_REMOVED lines=13> */
.L_x_317:


//--------------------- .text._ZN2at6native54_GLOBAL__N__3a6f1fcb_21_DistributionNormal_cu_0c5b6e8543distribution_elementwise_grid_stride_kernelIfLi4EZNS0_9templates4cuda20normal_and_transformIN3c104HalfEfPNS_17CUDAGeneratorImplEZZZNS4_13normal_kernelIS9_EEvRKNS_10TensorBaseEddT_ENKUlvE_clEvENKUlvE1_clEvEUlfE_EEvRNS_18TensorIteratorBaseET1_T2_EUlP24curandStatePhilox4_32_10E0_ZNS1_27distribution_nullary_kernelIS7_f6float4S9_SO_SH_EEvSJ_SL_RKT3_T4_EUlifE_EEvlNS_15PhiloxCudaStateESK_SL_ --------------------------
	.section	.text._ZN2at6native54_GLOBAL__N__3a6f1fcb_21_DistributionNormal_cu_0c5b6e8543distribution_elementwise_grid_stride_kernelIfLi4EZNS0_9templates4cuda20normal_and_transformIN3c104HalfEfPNS_17CUDAGeneratorImplEZZZNS4_13normal_kernelIS9_EEvRKNS_10TensorBaseEddT_ENKUlvE_clEvENKUlvE1_clEvEUlfE_EEvRNS_18TensorIteratorBaseET1_T2_EUlP24curandStatePhilox4_32_10E0_ZNS1_27distribution_nullary_kernelIS7_f6float4S9_SO_SH_EEvSJ_SL_RKT3_T4_EUlifE_EEvlNS_15PhiloxCudaStateESK_SL_,"ax",@progbits
	.align	128
.text._ZN2at6native54_GLOBAL__N__3a6f1fcb_21_DistributionNormal_cu_0c5b6e8543distribution_elementwise_grid_stride_kernelIfLi4EZNS0_9templates4cuda20normal_and_transformIN3c104HalfEfPNS_17CUDAGeneratorImplEZZZNS4_13normal_kernelIS9_EEvRKNS_10TensorBaseEddT_ENKUlvE_clEvENKUlvE1_clEvEUlfE_EEvRNS_18TensorIteratorBaseET1_T2_EUlP24curandStatePhilox4_32_10E0_ZNS1_27distribution_nullary_kernelIS7_f6float4S9_SO_SH_EEvSJ_SL_RKT3_T4_EUlifE_EEvlNS_15PhiloxCudaStateESK_SL_:
        .type           _ZN2at6native54_GLOBAL__N__3a6f1fcb_21_DistributionNormal_cu_0c5b6e8543distribution_elementwise_grid_stride_kernelIfLi4EZNS0_9templates4cuda20normal_and_transformIN3c104HalfEfPNS_17CUDAGeneratorImplEZZZNS4_13normal_kernelIS9_EEvRKNS_10TensorBaseEddT_ENKUlvE_clEvENKUlvE1_clEvEUlfE_EEvRNS_18TensorIteratorBaseET1_T2_EUlP24curandStatePhilox4_32_10E0_ZNS1_27distribution_nullary_kernelIS7_f6float4S9_SO_SH_EEvSJ_SL_RKT3_T4_EUlifE_EEvlNS_15PhiloxCudaStateESK_SL_,@function
        .size           _ZN2at6native54_GLOBAL__N__3a6f1fcb_21_DistributionNormal_cu_0c5b6e8543distribution_elementwise_grid_stride_kernelIfLi4EZNS0_9templates4cuda20normal_and_transformIN3c104HalfEfPNS_17CUDAGeneratorImplEZZZNS4_13normal_kernelIS9_EEvRKNS_10TensorBaseEddT_ENKUlvE_clEvENKUlvE1_clEvEUlfE_EEvRNS_18TensorIteratorBaseET1_T2_EUlP24curandStatePhilox4_32_10E0_ZNS1_27distribution_nullary_kernelIS7_f6float4S9_SO_SH_EEvSJ_SL_RKT3_T4_EUlifE_EEvlNS_15PhiloxCudaStateESK_SL_,(.L_x_319 - _ZN2at6native54_GLOBAL__N__3a6f1fcb_21_DistributionNormal_cu_0c5b6e8543distribution_elementwise_grid_stride_kernelIfLi4EZNS0_9templates4cuda20normal_and_transformIN3c104HalfEfPNS_17CUDAGeneratorImplEZZZNS4_13normal_kernelIS9_EEvRKNS_10TensorBaseEddT_ENKUlvE_clEvENKUlvE1_clEvEUlfE_EEvRNS_18TensorIteratorBaseET1_T2_EUlP24curandStatePhilox4_32_10E0_ZNS1_27distribution_nullary_kernelIS7_f6float4S9_SO_SH_EEvSJ_SL_RKT3_T4_EUlifE_EEvlNS_15PhiloxCudaStateESK_SL_)
        .other          _ZN2at6native54_GLOBAL__N__3a6f1fcb_21_DistributionNormal_cu_0c5b6e8543distribution_elementwise_grid_stride_kernelIfLi4EZNS0_9templates4cuda20normal_and_transformIN3c104HalfEfPNS_17CUDAGeneratorImplEZZZNS4_13normal_kernelIS9_EEvRKNS_10TensorBaseEddT_ENKUlvE_clEvENKUlvE1_clEvEUlfE_EEvRNS_18TensorIteratorBaseET1_T2_EUlP24curandStatePhilox4_32_10E0_ZNS1_27distribution_nullary_kernelIS7_f6float4S9_SO_SH_EEvSJ_SL_RKT3_T4_EUlifE_EEvlNS_15PhiloxCudaStateESK_SL_,@"STO_CUDA_ENTRY STV_DEFAULT"
_ZN2at6native54_GLOBAL__N__3a6f1fcb_21_DistributionNormal_cu_0c5b6e8543distribution_elementwise_grid_stride_kernelIfLi4EZNS0_9templates4cuda20normal_and_transformIN3c104HalfEfPNS_17CUDAGeneratorImplEZZZNS4_13normal_kernelIS9_EEvRKNS_10TensorBaseEddT_ENKUlvE_clEvENKUlvE1_clEvEUlfE_EEvRNS_18TensorIteratorBaseET1_T2_EUlP24curandStatePhilox4_32_10E0_ZNS1_27distribution_nullary_kernelIS7_f6float4S9_SO_SH_EEvSJ_SL_RKT3_T4_EUlifE_EEvlNS_15PhiloxCudaStateESK_SL_:
        /* <DEDUP_REMOVED lines=84> */
[----:B------:R-:W-:Y:S05]  /*0540*/  CALL.REL.NOINC `($__internal_7_$__cuda_sm20_div_s64) ;  /* 0x0000000c00887944 */ /* 0x000fea0003c00000 */
[----:B------:R-:W-:Y:S01]  /*0550*/  MOV R24, R26 ;  /* 0x0000001a00187202 */ /* 0x000fe20000000f00 */
[----:B------:R-:W-:Y:S01]  /*0560*/  IMAD.MOV.U32 R25, RZ, RZ, R27 ;  /* 0x000000ffff197224 */ /* 0x000fe200078e001b */
[----:B------:R-:W-:Y:S06]  /*0570*/  BRA `(.L_x_101) ;  /* 0x0000000000587947 */ /* 0x000fec0003800000 */
.L_x_100:
        /* <DEDUP_REMOVED lines=22> */
.L_x_101:
        /* <DEDUP_REMOVED lines=30> */
.L_x_113:
        /* <DEDUP_REMOVED lines=13> */
.L_x_103:
[----:B------:R-:W-:Y:S05]  /*0990*/  BSYNC B0 ;  /* 0x0000000000007941 */ /* 0x000fea0003800000 */
.L_x_102:
        /* <DEDUP_REMOVED lines=60> */
.L_x_105:
[----:B------:R-:W-:Y:S01]  /*0d60*/  MOV R26, R41 ;  /* 0x00000029001a7202 */ /* 0x000fe20000000f00 */
[----:B------:R-:W-:Y:S01]  /*0d70*/  IMAD.MOV.U32 R27, RZ, RZ, R33 ;  /* 0x000000ffff1b7224 */ /* 0x000fe200078e0021 */
[----:B------:R-:W-:Y:S01]  /*0d80*/  MOV R32, R30 ;  /* 0x0000001e00207202 */ /* 0x000fe20000000f00 */
[----:B------:R-:W-:-:S07]  /*0d90*/  IMAD.MOV.U32 R45, RZ, RZ, R28 ;  /* 0x000000ffff2d7224 */ /* 0x000fce00078e001c */
.L_x_104:
        /* <DEDUP_REMOVED lines=21> */
[----:B------:R-:W-:Y:S02]  /*0ef0*/  F2FP.F16.F32.PACK_AB R45, RZ, R45 ;  /* 0x0000002dff2d723e */ /* 0x000fe400000000ff */
[----:B------:R-:W-:-:S05]  /*0f00*/  LEA.HI.X.SX32 R27, R27, UR11, 0x1, P0 ;  /* 0x0000000b1b1b7c11 */ /* 0x000fca00080f0eff */
[----:B------:R2:W-:Y:S03]  /*0f10*/  STG.E.U16 desc[UR6][R26.64], R45 ;  /* 0x0000002d1a007986 */ /* 0x0005e6000c101506 */
.L_x_107:
[----:B------:R-:W-:Y:S05]  /*0f20*/  BSYNC B0 ;  /* 0x0000000000007941 */ /* 0x000fea0003800000 */
.L_x_106:
        /* <DEDUP_REMOVED lines=33> */
[----:B------:R-:W-:Y:S02]  /*1140*/  F2FP.F16.F32.PACK_AB R38, RZ, R38 ;  /* 0x00000026ff26723e */ /* 0x000fe400000000ff */
[----:B------:R-:W-:-:S05]  /*1150*/  LEA.HI.X.SX32 R27, R27, UR11, 0x1, P2 ;  /* 0x0000000b1b1b7c11 */ /* 0x000fca00090f0eff */
[----:B------:R1:W-:Y:S04]  /*1160*/  STG.E.U16 desc[UR6][R26.64], R38 ;  /* 0x000000261a007986 */ /* 0x0003e8000c101506 */
.L_x_109:
[----:B------:R-:W-:Y:S05]  /*1170*/  BSYNC B0 ;  /* 0x0000000000007941 */ /* 0x000fea0003800000 */
.L_x_108:
        /* <DEDUP_REMOVED lines=8> */
[----:B------:R-:W-:Y:S02]  /*1200*/  F2FP.F16.F32.PACK_AB R38, RZ, R27 ;  /* 0x0000001bff26723e */ /* 0x000fe400000000ff */
[----:B------:R-:W-:-:S05]  /*1210*/  LEA.HI.X.SX32 R27, R47, UR11, 0x1, P1 ;  /* 0x0000000b2f1b7c11 */ /* 0x000fca00088f0eff */
[----:B------:R2:W-:Y:S02]  /*1220*/  STG.E.U16 desc[UR6][R26.64], R38 ;  /* 0x000000261a007986 */ /* 0x0005e4000c101506 */
.L_x_111:
[----:B------:R-:W-:Y:S05]  /*1230*/  BSYNC B0 ;  /* 0x0000000000007941 */ /* 0x000fea0003800000 */
.L_x_110:
[----:B-12---:R-:W-:Y:S01]  /*1240*/  FMUL.FTZ R27, R41, R32 ;  /* 0x00000020291b7220 */ /* 0x006fe20000410000 */
[----:B------:R-:W-:Y:S06]  /*1250*/  @P0 BRA `(.L_x_112) ;  /* 0x0000000000180947 */ /* 0x000fec0003800000 */
[----:B------:R-:W-:Y:S02]  /*1260*/  IMAD R45, R45, UR8, RZ ;  /* 0x000000082d2d7c24 */ /* 0x000fe4000f8e02ff */
[----:B0-----:R-:W-:-:S03]  /*1270*/  FFMA.FTZ R27, R27, R36, UR9 ;  /* 0x000000091b1b7e23 */ /* 0x001fc60008010024 */
[C---:B------:R-:W-:Y:S02]  /*1280*/  IADD3 R26, P0, R45.reuse, UR10, RZ ;  /* 0x0000000a2d1a7c10 */ /* 0x040fe4000ff1e0ff */
[----:B------:R-:W-:Y:S02]  /*1290*/  F2FP.F16.F32.PACK_AB R32, RZ, R27 ;  /* 0x0000001bff20723e */ /* 0x000fe400000000ff */
[----:B------:R-:W-:-:S05]  /*12a0*/  LEA.HI.X.SX32 R27, R45, UR11, 0x1, P0 ;  /* 0x0000000b2d1b7c11 */ /* 0x000fca00080f0eff */
[----:B------:R1:W-:Y:S04]  /*12b0*/  STG.E.U16 desc[UR6][R26.64], R32 ;  /* 0x000000201a007986 */ /* 0x0003e8000c101506 */
.L_x_112:
        /* <DEDUP_REMOVED lines=11> */
        .weak           $__internal_7_$__cuda_sm20_div_s64
        .type           $__internal_7_$__cuda_sm20_div_s64,@function
        .size           $__internal_7_$__cuda_sm20_div_s64,(.L_x_319 - $__internal_7_$__cuda_sm20_div_s64)
$__internal_7_$__cuda_sm20_div_s64:
        /* <DEDUP_REMOVED lines=75> */
[----:B------:R-:W-:Y:S06]  /*1820*/  RET.REL.NODEC R24 `(_ZN2at6native54_GLOBAL__N__3a6f1fcb_21_DistributionNormal_cu_0c5b6e8543distribution_elementwise_grid_stride_kernelIfLi4EZNS0_9templates4cuda20normal_and_transformIN3c104HalfEfPNS_17CUDAGeneratorImplEZZZNS4_13normal_kernelIS9_EEvRKNS_10TensorBaseEddT_ENKUlvE_clEvENKUlvE1_clEvEUlfE_EEvRNS_18TensorIteratorBaseET1_T2_EUlP24curandStatePhilox4_32_10E0_ZNS1_27distribution_nullary_kernelIS7_f6float4S9_SO_SH_EEvSJ_SL_RKT3_T4_EUlifE_EEvlNS_15PhiloxCudaStateESK_SL_) ;  /* 0xffffffe418f47950 */ /* 0x000fec0003c3ffff */
.L_x_114:
        /* <DEDUP_REMOVED lines=13> */
.L_x_319:


//--------------------- .text._ZN2at6native54_GLOBAL__N__3a6f1fcb_21_DistributionNormal_cu_0c5b6e8543distribution_elementwise_grid_stride_kernelIfLi4EZNS0_9templates4cuda20normal_and_transformIN3c104HalfEfPNS_17CUDAGeneratorImplEZZZNS4_13normal_kernelIS9_EEvRKNS_10TensorBaseEddT_ENKUlvE_clEvENKUlvE1_clEvEUlfE_EEvRNS_18TensorIteratorBaseET1_T2_EUlP24curandStatePhilox4_32_10E_ZNS1_27distribution_nullary_kernelIS7_f7double2S9_SO_SH_EEvSJ_SL_RKT3_T4_EUlifE0_EEvlNS_15PhiloxCudaStateESK_SL_ --------------------------
	.section	.text._ZN2at6native54_GLOBAL__N__3a6f1fcb_21_DistributionNormal_cu_0c5b6e8543distribution_elementwise_grid_stride_kernelIfLi4EZNS0_9templates4cuda20normal_and_transformIN3c104HalfEfPNS_17CUDAGeneratorImplEZZZNS4_13normal_kernelIS9_EEvRKNS_10TensorBaseEddT_ENKUlvE_clEvENKUlvE1_clEvEUlfE_EEvRNS_18TensorIteratorBaseET1_T2_EUlP24curandStatePhilox4_32_10E_ZNS1_27distribution_nullary_kernelIS7_f7double2S9_SO_SH_EEvSJ_SL_RKT3_T4_EUlifE0_EEvlNS_15PhiloxCudaStateESK_SL_,"ax",@progbits
	.align	128
.text._ZN2at6native54_GLOBAL__N__3a6f1fcb_21_DistributionNormal_cu_0c5b6e8543distribution_elementwise_grid_stride_kernelIfLi4EZNS0_9templates4cuda20normal_and_transformIN3c104HalfEfPNS_17CUDAGeneratorImplEZZZNS4_13normal_kernelIS9_EEvRKNS_10TensorBaseEddT_ENKUlvE_clEvENKUlvE1_clEvEUlfE_EEvRNS_18TensorIteratorBaseET1_T2_EUlP24curandStatePhilox4_32_10E_ZNS1_27distribution_nullary_kernelIS7_f7double2S9_SO_SH_EEvSJ_SL_RKT3_T4_EUlifE0_EEvlNS_15PhiloxCudaStateESK_SL_:
        .type           _ZN2at6native54_GLOBAL__N__3a6f1fcb_21_DistributionNormal_cu_0c5b6e8543distribution_elementwise_grid_stride_kernelIfLi4EZNS0_9templates4cuda20normal_and_transformIN3c104HalfEfPNS_17CUDAGeneratorImplEZZZNS4_13normal_kernelIS9_EEvRKNS_10TensorBaseEddT_ENKUlvE_clEvENKUlvE1_clEvEUlfE_EEvRNS_18TensorIteratorBaseET1_T2_EUlP24curandStatePhilox4_32_10E_ZNS1_27distribution_nullary_kernelIS7_f7double2S9_SO_SH_EEvSJ_SL_RKT3_T4_EUlifE0_EEvlNS_15PhiloxCudaStateESK_SL_,@function
        .size           _ZN2at6native54_GLOBAL__N__3a6f1fcb_21_DistributionNormal_cu_0c5b6e8543distribution_elementwise_grid_stride_kernelIfLi4EZNS0_9templates4cuda20normal_and_transformIN3c104HalfEfPNS_17CUDAGeneratorImplEZZZNS4_13normal_kernelIS9_EEvRKNS_10TensorBaseEddT_ENKUlvE_clEvENKUlvE1_clEvEUlfE_EEvRNS_18TensorIteratorBaseET1_T2_EUlP24curandStatePhilox4_32_10E_ZNS1_27distribution_nullary_kernelIS7_f7double2S9_SO_SH_EEvSJ_SL_RKT3_T4_EUlifE0_EEvlNS_15PhiloxCudaStateESK_SL_,(.L_x_321 - _ZN2at6native54_GLOBAL__N__3a6f1fcb_21_DistributionNormal_cu_0c5b6e8543distribution_elementwise_grid_stride_kernelIfLi4EZNS0_9templates4cuda20normal_and_transformIN3c104HalfEfPNS_17CUDAGeneratorImplEZZZNS4_13normal_kernelIS9_EEvRKNS_10TensorBaseEddT_ENKUlvE_clEvENKUlvE1_clEvEUlfE_EEvRNS_18TensorIteratorBaseET1_T2_EUlP24curandStatePhilox4_32_10E_ZNS1_27distribution_nullary_kernelIS7_f7double2S9_SO_SH_EEvSJ_SL_RKT3_T4_EUlifE0_EEvlNS_15PhiloxCudaStateESK_SL_)
        .other          _ZN2at6native54_GLOBAL__N__3a6f1fcb_21_DistributionNormal_cu_0c5b6e8543distribution_elementwise_grid_stride_kernelIfLi4EZNS0_9templates4cuda20normal_and_transformIN3c104HalfEfPNS_17CUDAGeneratorImplEZZZNS4_13normal_kernelIS9_EEvRKNS_10TensorBaseEddT_ENKUlvE_clEvENKUlvE1_clEvEUlfE_EEvRNS_18TensorIteratorBaseET1_T2_EUlP24curandStatePhilox4_32_10E_ZNS1_27distribution_nullary_kernelIS7_f7double2S9_SO_SH_EEvSJ_SL_RKT3_T4_EUlifE0_EEvlNS_15PhiloxCudaStateESK_SL_,@"STO_CUDA_ENTRY STV_DEFAULT"
_ZN2at6native54_GLOBAL__N__3a6f1fcb_21_DistributionNormal_cu_0c5b6e8543distribution_elementwise_grid_stride_kernelIfLi4EZNS0_9templates4cuda20normal_and_transformIN3c104HalfEfPNS_17CUDAGeneratorImplEZZZNS4_13normal_kernelIS9_EEvRKNS_10TensorBaseEddT_ENKUlvE_clEvENKUlvE1_clEvEUlfE_EEvRNS_18TensorIteratorBaseET1_T2_EUlP24curandStatePhilox4_32_10E_ZNS1_27distribution_nullary_kernelIS7_f7double2S9_SO_SH_EEvSJ_SL_RKT3_T4_EUlifE0_EEvlNS_15PhiloxCudaStateESK_SL_:
        /* <DEDUP_REMOVED lines=93> */
[----:B------:R-:W-:Y:S05]  /*05d0*/  CALL.REL.NOINC `($__internal_8_$__cuda_sm20_div_s64) ;  /* 0x0000005800587944 */ /* 0x000fea0003c00000 */
[----:B------:R-:W-:Y:S05]  /*05e0*/  BRA `(.L_x_116) ;  /* 0x00000000005c7947 */ /* 0x000fea0003800000 */
.L_x_115:
        /* <DEDUP_REMOVED lines=23> */
.L_x_116:
        /* <DEDUP_REMOVED lines=70> */
.L_x_136:
        /* <DEDUP_REMOVED lines=13> */
.L_x_118:
[----:B------:R-:W-:Y:S05]  /*0c90*/  BSYNC B0 ;  /* 0x0000000000007941 */ /* 0x000fea0003800000 */
.L_x_117:
        /* <DEDUP_REMOVED lines=70> */
.L_x_120:
[----:B------:R-:W-:Y:S01]  /*1100*/  IMAD.MOV.U32 R21, RZ, RZ, R26 ;  /* 0x000000ffff157224 */ /* 0x000fe200078e001a */
[----:B------:R-:W-:Y:S01]  /*1110*/  MOV R20, R23 ;  /* 0x0000001700147202 */ /* 0x000fe20000000f00 */
[----:B------:R-:W-:Y:S01]  /*1120*/  IMAD.MOV.U32 R25, RZ, RZ, R52 ;  /* 0x000000ffff197224 */ /* 0x000fe200078e0034 */
[----:B------:R-:W-:-:S07]  /*1130*/  MOV R22, R18 ;  /* 0x0000001200167202 */ /* 0x000fce0000000f00 */
.L_x_119:
        /* <DEDUP_REMOVED lines=100> */
.L_x_122:
[----:B------:R-:W-:Y:S05]  /*1780*/  BSYNC B0 ;  /* 0x0000000000007941 */ /* 0x000fea0003800000 */
.L_x_121:
        /* <DEDUP_REMOVED lines=82> */
[----:B--23--:R-:W-:Y:S05]  /*1cb0*/  CALL.REL.NOINC `($__internal_9_$__cuda_sm20_dsqrt_rn_f64_mediumpath_v1) ;  /* 0x0000004400cc7944 */ /* 0x00cfea0003c00000 */
[----:B------:R-:W-:Y:S01]  /*1cc0*/  MOV R20, R24 ;  /* 0x0000001800147202 */ /* 0x000fe20000000f00 */
[----:B------:R-:W-:-:S07]  /*1cd0*/  IMAD.MOV.U32 R21, RZ, RZ, R25 ;  /* 0x000000ffff157224 */ /* 0x000fce00078e0019 */
.L_x_124:
[----:B------:R-:W-:Y:S05]  /*1ce0*/  BSYNC B0 ;  /* 0x0000000000007941 */ /* 0x000fea0003800000 */
.L_x_123:
        /* <DEDUP_REMOVED lines=257> */
.L_x_127:
        /* <DEDUP_REMOVED lines=9> */
[----:B------:R-:W-:-:S05]  /*2d90*/  F2FP.F16.F32.PACK_AB R21, RZ, R21 ;  /* 0x00000015ff15723e */ /* 0x000fca00000000ff */
[----:B------:R0:W-:Y:S02]  /*2da0*/  STG.E.U16 desc[UR58][R24.64], R21 ;  /* 0x0000001518007986 */ /* 0x0001e4000c10153a */
.L_x_126:
[----:B------:R-:W-:Y:S05]  /*2db0*/  BSYNC B0 ;  /* 0x0000000000007941 */ /* 0x000fea0003800000 */
.L_x_125:
        /* <DEDUP_REMOVED lines=246> */
.L_x_130:
        /* <DEDUP_REMOVED lines=8> */
[----:B------:R-:W-:Y:S01]  /*3da0*/  F2FP.F16.F32.PACK_AB R23, RZ, R21 ;  /* 0x00000015ff17723e */ /* 0x000fe200000000ff */
[----:B------:R-:W-:-:S05]  /*3db0*/  IMAD.X R21, RZ, RZ, UR35, P0 ;  /* 0x00000023ff157e24 */ /* 0x000fca00080e06ff */
[----:B------:R0:W-:Y:S02]  /*3dc0*/  STG.E.U16 desc[UR58][R20.64], R23 ;  /* 0x0000001714007986 */ /* 0x0001e4000c10153a */
.L_x_129:
[----:B------:R-:W-:Y:S05]  /*3dd0*/  BSYNC B0 ;  /* 0x0000000000007941 */ /* 0x000fea0003800000 */
.L_x_128:
        /* <DEDUP_REMOVED lines=255> */
.L_x_133:
[----:B------:R-:W-:Y:S01]  /*4dd0*/  ULDC.64 UR34, c[0x0][0x3d0] ;  /* 0x0000f40000227ab9 */ /* 0x000fe20000000a00 */
[----:B------:R-:W-:Y:S01]  /*4de0*/  FADD.FTZ R20, R51, +QNAN ;  /* 0x7fc0000033147421 */ /* 0x000fe20000010000 */
[----:B------:R-:W-:-:S04]  /*4df0*/  IADD3 R22, P0, R22, UR34, RZ ;  /* 0x0000002216167c10 */ /* 0x000fc8000ff1e0ff */
[----:B------:R-:W-:Y:S02]  /*4e00*/  F2FP.F16.F32.PACK_AB R20, RZ, R20 ;  /* 0x00000014ff14723e */ /* 0x000fe400000000ff */
[----:B------:R-:W-:-:S05]  /*4e10*/  IADD3.X R23, RZ, UR35, RZ, P0, !PT ;  /* 0x00000023ff177c10 */ /* 0x000fca00087fe4ff */
[----:B------:R0:W-:Y:S02]  /*4e20*/  STG.E.U16 desc[UR58][R22.64], R20 ;  /* 0x0000001416007986 */ /* 0x0001e4000c10153a */
.L_x_132:
[----:B------:R-:W-:Y:S05]  /*4e30*/  BSYNC B0 ;  /* 0x0000000000007941 */ /* 0x000fea0003800000 */
.L_x_131:
        /* <DEDUP_REMOVED lines=255> */
.L_x_135:
[----:B------:R-:W-:Y:S01]  /*5e30*/  ULDC.64 UR34, c[0x0][0x3d0] ;  /* 0x0000f40000227ab9 */ /* 0x000fe20000000a00 */
[----:B------:R-:W-:Y:S01]  /*5e40*/  FADD.FTZ R20, R51, +QNAN ;  /* 0x7fc0000033147421 */ /* 0x000fe20000010000 */
[----:B------:R-:W-:-:S04]  /*5e50*/  IADD3 R22, P0, R22, UR34, RZ ;  /* 0x0000002216167c10 */ /* 0x000fc8000ff1e0ff */
[----:B------:R-:W-:Y:S02]  /*5e60*/  F2FP.F16.F32.PACK_AB R20, RZ, R20 ;  /* 0x00000014ff14723e */ /* 0x000fe400000000ff */
[----:B------:R-:W-:-:S05]  /*5e70*/  IADD3.X R23, RZ, UR35, RZ, P0, !PT ;  /* 0x00000023ff177c10 */ /* 0x000fca00087fe4ff */
[----:B------:R0:W-:Y:S02]  /*5e80*/  STG.E.U16 desc[UR58][R22.64], R20 ;  /* 0x0000001416007986 */ /* 0x0001e4000c10153a */
.L_x_134:
        /* <DEDUP_REMOVED lines=11> */
        .weak           $__internal_8_$__cuda_sm20_div_s64
        .type           $__internal_8_$__cuda_sm20_div_s64,@function
        .size           $__internal_8_$__cuda_sm20_div_s64,($__internal_9_$__cuda_sm20_dsqrt_rn_f64_mediumpath_v1 - $__internal_8_$__cuda_sm20_div_s64)
$__internal_8_$__cuda_sm20_div_s64:
        /* <DEDUP_REMOVED lines=74> */
[----:B------:R-:W-:Y:S06]  /*63e0*/  RET.REL.NODEC R20 `(_ZN2at6native54_GLOBAL__N__3a6f1fcb_21_DistributionNormal_cu_0c5b6e8543distribution_elementwise_grid_stride_kernelIfLi4EZNS0_9templates4cuda20normal_and_transformIN3c104HalfEfPNS_17CUDAGeneratorImplEZZZNS4_13normal_kernelIS9_EEvRKNS_10TensorBaseEddT_ENKUlvE_clEvENKUlvE1_clEvEUlfE_EEvRNS_18TensorIteratorBaseET1_T2_EUlP24curandStatePhilox4_32_10E_ZNS1_27distribution_nullary_kernelIS7_f7double2S9_SO_SH_EEvSJ_SL_RKT3_T4_EUlifE0_EEvlNS_15PhiloxCudaStateESK_SL_) ;  /* 0xffffff9c14047950 */ /* 0x000fec0003c3ffff */
        .weak           $__internal_9_$__cuda_sm20_dsqrt_rn_f64_mediumpath_v1
        .type           $__internal_9_$__cuda_sm20_dsqrt_rn_f64_mediumpath_v1,@function
        .size           $__internal_9_$__cuda_sm20_dsqrt_rn_f64_mediumpath_v1,(.L_x_321 - $__internal_9_$__cuda_sm20_dsqrt_rn_f64_mediumpath_v1)
$__internal_9_$__cuda_sm20_dsqrt_rn_f64_mediumpath_v1:
        /* <DEDUP_REMOVED lines=12> */
.L_x_138:
        /* <DEDUP_REMOVED lines=24> */
.L_x_140:
[----:B------:R-:W-:-:S11]  /*6630*/  DADD R24, R22, R22 ;  /* 0x0000000016187229 */ /* 0x000fd60000000016 */
.L_x_139:
[----:B------:R-:W-:Y:S05]  /*6640*/  BSYNC B1 ;  /* 0x0000000000017941 */ /* 0x000fea0003800000 */
.L_x_137:
[----:B------:R-:W-:-:S04]  /*6650*/  MOV R21, 0x0 ;  /* 0x0000000000157802 */ /* 0x000fc80000000f00 */
[----:B------:R-:W-:Y:S05]  /*6660*/  RET.REL.NODEC R20 `(_ZN2at6native54_GLOBAL__N__3a6f1fcb_21_DistributionNormal_cu_0c5b6e8543distribution_elementwise_grid_stride_kernelIfLi4EZNS0_9templates4cuda20normal_and_transformIN3c104HalfEfPNS_17CUDAGeneratorImplEZZZNS4_13normal_kernelIS9_EEvRKNS_10TensorBaseEddT_ENKUlvE_clEvENKUlvE1_clEvEUlfE_EEvRNS_18TensorIteratorBaseET1_T2_EUlP24curandStatePhilox4_32_10E_ZNS1_27distribution_nullary_kernelIS7_f7double2S9_SO_SH_EEvSJ_SL_RKT3_T4_EUlifE0_EEvlNS_15PhiloxCudaStateESK_SL_) ;  /* 0xffffff9814647950 */ /* 0x000fea0003c3ffff */
.L_x_141:
        /* <DEDUP_REMOVED lines=9> */
.L_x_321:


//--------------------- .text._ZN2at6native54_GLOBAL__N__3a6f1fcb_21_DistributionNormal_cu_0c5b6e8543distribution_elementwise_grid_stride_kernelIfLi4EZNS0_9templates4cuda20normal_and_transformIN3c104HalfEfPNS_17CUDAGeneratorImplEZZZNS4_13normal_kernelIS9_EEvRKNS_10TensorBaseEddT_ENKUlvE_clEvENKUlvE1_clEvEUlfE_EEvRNS_18TensorIteratorBaseET1_T2_EUlP24curandStatePhilox4_32_10E_ZNS1_27distribution_nullary_kernelIS7_f7double2S9_SO_SH_EEvSJ_SL_RKT3_T4_EUlifE_EEvlNS_15PhiloxCudaStateESK_SL_ --------------------------
	.section	.text._ZN2at6native54_GLOBAL__N__3a6f1fcb_21_DistributionNormal_cu_0c5b6e8543distribution_elementwise_grid_stride_kernelIfLi4EZNS0_9templates4cuda20normal_and_transformIN3c104HalfEfPNS_17CUDAGeneratorImplEZZZNS4_13normal_kernelIS9_EEvRKNS_10TensorBaseEddT_ENKUlvE_clEvENKUlvE1_clEvEUlfE_EEvRNS_18TensorIteratorBaseET1_T2_EUlP24curandStatePhilox4_32_10E_ZNS1_27distribution_nullary_kernelIS7_f7double2S9_SO_SH_EEvSJ_SL_RKT3_T4_EUlifE_EEvlNS_15PhiloxCudaStateESK_SL_,"ax",@progbits
	.align	128
.text._ZN2at6native54_GLOBAL__N__3a6f1fcb_21_DistributionNormal_cu_0c5b6e8543distribution_elementwise_grid_stride_kernelIfLi4EZNS0_9templates4cuda20normal_and_transformIN3c104HalfEfPNS_17CUDAGeneratorImplEZZZNS4_13normal_kernelIS9_EEvRKNS_10TensorBaseEddT_ENKUlvE_clEvENKUlvE1_clEvEUlfE_EEvRNS_18TensorIteratorBaseET1_T2_EUlP24curandStatePhilox4_32_10E_ZNS1_27distribution_nullary_kernelIS7_f7double2S9_SO_SH_EEvSJ_SL_RKT3_T4_EUlifE_EEvlNS_15PhiloxCudaStateESK_SL_:
        .type           _ZN2at6native54_GLOBAL__N__3a6f1fcb_21_DistributionNormal_cu_0c5b6e8543distribution_elementwise_grid_stride_kernelIfLi4EZNS0_9templates4cuda20normal_and_transformIN3c104HalfEfPNS_17CUDAGeneratorImplEZZZNS4_13normal_kernelIS9_EEvRKNS_10TensorBaseEddT_ENKUlvE_clEvENKUlvE1_clEvEUlfE_EEvRNS_18TensorIteratorBaseET1_T2_EUlP24curandStatePhilox4_32_10E_ZNS1_27distribution_nullary_kernelIS7_f7double2S9_SO_SH_EEvSJ_SL_RKT3_T4_EUlifE_EEvlNS_15PhiloxCudaStateESK_SL_,@function
        .size           _ZN2at6native54_GLOBAL__N__3a6f1fcb_21_DistributionNormal_cu_0c5b6e8543distribution_elementwise_grid_stride_kernelIfLi4EZNS0_9templates4cuda20normal_and_transformIN3c104HalfEfPNS_17CUDAGeneratorImplEZZZNS4_13normal_kernelIS9_EEvRKNS_10TensorBaseEddT_ENKUlvE_clEvENKUlvE1_clEvEUlfE_EEvRNS_18TensorIteratorBaseET1_T2_EUlP24curandStatePhilox4_32_10E_ZNS1_27distribution_nullary_kernelIS7_f7double2S9_SO_SH_EEvSJ_SL_RKT3_T4_EUlifE_EEvlNS_15PhiloxCudaStateESK_SL_,(.L_x_324 - _ZN2at6native54_GLOBAL__N__3a6f1fcb_21_DistributionNormal_cu_0c5b6e8543distribution_elementwise_grid_stride_kernelIfLi4EZNS0_9templates4cuda20normal_and_transformIN3c104HalfEfPNS_17CUDAGeneratorImplEZZZNS4_13normal_kernelIS9_EEvRKNS_10TensorBaseEddT_ENKUlvE_clEvENKUlvE1_clEvEUlfE_EEvRNS_18TensorIteratorBaseET1_T2_EUlP24curandStatePhilox4_32_10E_ZNS1_27distribution_nullary_kernelIS7_f7double2S9_SO_SH_EEvSJ_SL_RKT3_T4_EUlifE_EEvlNS_15PhiloxCudaStateESK_SL_)
        .other          _ZN2at6native54_GLOBAL__N__3a6f1fcb_21_DistributionNormal_cu_0c5b6e8543distribution_elementwise_grid_stride_kernelIfLi4EZNS0_9templates4cuda20normal_and_transformIN3c104HalfEfPNS_17CUDAGeneratorImplEZZZNS4_13normal_kernelIS9_EEvRKNS_10TensorBaseEddT_ENKUlvE_clEvENKUlvE1_clEvEUlfE_EEvRNS_18TensorIteratorBaseET1_T2_EUlP24curandStatePhilox4_32_10E_ZNS1_27distribution_nullary_kernelIS7_f7double2S9_SO_SH_EEvSJ_SL_RKT3_T4_EUlifE_EEvlNS_15PhiloxCudaStateESK_SL_,@"STO_CUDA_ENTRY STV_DEFAULT"
_ZN2at6native54_GLOBAL__N__3a6f1fcb_21_DistributionNormal_cu_0c5b6e8543distribution_elementwise_grid_stride_kernelIfLi4EZNS0_9templates4cuda20normal_and_transformIN3c104HalfEfPNS_17CUDAGeneratorImplEZZZNS4_13normal_kernelIS9_EEvRKNS_10TensorBaseEddT_ENKUlvE_clEvENKUlvE1_clEvEUlfE_EEvRNS_18TensorIteratorBaseET1_T2_EUlP24curandStatePhilox4_32_10E_ZNS1_27distribution_nullary_kernelIS7_f7double2S9_SO_SH_EEvSJ_SL_RKT3_T4_EUlifE_EEvlNS_15PhiloxCudaStateESK_SL_:
        /* <DEDUP_REMOVED lines=86> */
[----:B------:R-:W-:Y:S05]  /*0560*/  CALL.REL.NOINC `($__internal_10_$__cuda_sm20_div_s64) ;  /* 0x0000001800607944 */ /* 0x000fea0003c00000 */
[----:B------:R-:W-:Y:S01]  /*0570*/  MOV R6, R8 ;  /* 0x0000000800067202 */ /* 0x000fe20000000f00 */
[----:B------:R-:W-:Y:S01]  /*0580*/  IMAD.MOV.U32 R7, RZ, RZ, R9 ;  /* 0x000000ffff077224 */ /* 0x000fe200078e0009 */
[----:B------:R-:W-:Y:S06]  /*0590*/  BRA `(.L_x_143) ;  /* 0x00000000005c7947 */ /* 0x000fec0003800000 */
.L_x_142:
        /* <DEDUP_REMOVED lines=23> */
.L_x_143:
        /* <DEDUP_REMOVED lines=33> */
[----:B------:R-:W-:-:S07]  /*0920*/  F2FP.F16.F32.PACK_AB R6, RZ, R6 ;  /* 0x00000006ff06723e */ /* 0x000fce00000000ff */
.L_x_156:
        /* <DEDUP_REMOVED lines=13> */
.L_x_145:
[----:B------:R-:W-:Y:S05]  /*0a00*/  BSYNC B0 ;  /* 0x0000000000007941 */ /* 0x000fea0003800000 */
.L_x_144:
        /* <DEDUP_REMOVED lines=70> */
.L_x_147:
[----:B------:R-:W-:Y:S01]  /*0e70*/  MOV R21, R27 ;  /* 0x0000001b00157202 */ /* 0x000fe20000000f00 */
[----:B------:R-:W-:Y:S02]  /*0e80*/  IMAD.MOV.U32 R20, RZ, RZ, R24 ;  /* 0x000000ffff147224 */ /* 0x000fe400078e0018 */
[----:B------:R-:W-:Y:S02]  /*0e90*/  IMAD.MOV.U32 R23, RZ, RZ, R2 ;  /* 0x000000ffff177224 */ /* 0x000fe400078e0002 */
[----:B------:R-:W-:-:S07]  /*0ea0*/  IMAD.MOV.U32 R22, RZ, RZ, R18 ;  /* 0x000000ffff167224 */ /* 0x000fce00078e0012 */
.L_x_146:
        /* <DEDUP_REMOVED lines=100> */
.L_x_149:
[----:B------:R-:W-:Y:S05]  /*14f0*/  BSYNC B0 ;  /* 0x0000000000007941 */ /* 0x000fea0003800000 */
.L_x_148:
        /* <DEDUP_REMOVED lines=82> */
[----:B-12---:R-:W-:Y:S05]  /*1a20*/  CALL.REL.NOINC `($__internal_11_$__cuda_sm20_dsqrt_rn_f64_mediumpath_v1) ;  /* 0x0000000800587944 */ /* 0x006fea0003c00000 */
[----:B------:R-:W-:Y:S02]  /*1a30*/  IMAD.MOV.U32 R28, RZ, RZ, R22 ;  /* 0x000000ffff1c7224 */ /* 0x000fe400078e0016 */
[----:B------:R-:W-:-:S07]  /*1a40*/  IMAD.MOV.U32 R29, RZ, RZ, R23 ;  /* 0x000000ffff1d7224 */ /* 0x000fce00078e0017 */
.L_x_151:
[----:B------:R-:W-:Y:S05]  /*1a50*/  BSYNC B0 ;  /* 0x0000000000007941 */ /* 0x000fea0003800000 */
.L_x_150:
        /* <DEDUP_REMOVED lines=14> */
[----:B------:R-:W-:-:S05]  /*1b40*/  F2FP.F16.F32.PACK_AB R23, RZ, R23 ;  /* 0x00000017ff17723e */ /* 0x000fca00000000ff */
[----:B------:R0:W-:Y:S02]  /*1b50*/  STG.E.U16 desc[UR8][R20.64], R23 ;  /* 0x0000001714007986 */ /* 0x0001e4000c101508 */
.L_x_153:
[----:B------:R-:W-:Y:S05]  /*1b60*/  BSYNC B0 ;  /* 0x0000000000007941 */ /* 0x000fea0003800000 */
.L_x_152:
        /* <DEDUP_REMOVED lines=22> */
.L_x_155:
[----:B------:R-:W-:Y:S05]  /*1cd0*/  BSYNC B0 ;  /* 0x0000000000007941 */ /* 0x000fea0003800000 */
.L_x_154:
        /* <DEDUP_REMOVED lines=33> */
        .weak           $__internal_10_$__cuda_sm20_div_s64
        .type           $__internal_10_$__cuda_sm20_div_s64,@function
        .size           $__internal_10_$__cuda_sm20_div_s64,($__internal_11_$__cuda_sm20_dsqrt_rn_f64_mediumpath_v1 - $__internal_10_$__cuda_sm20_div_s64)
$__internal_10_$__cuda_sm20_div_s64:
        /* <DEDUP_REMOVED lines=73> */
[----:B------:R-:W-:Y:S06]  /*2380*/  RET.REL.NODEC R6 `(_ZN2at6native54_GLOBAL__N__3a6f1fcb_21_DistributionNormal_cu_0c5b6e8543distribution_elementwise_grid_stride_kernelIfLi4EZNS0_9templates4cuda20normal_and_transformIN3c104HalfEfPNS_17CUDAGeneratorImplEZZZNS4_13normal_kernelIS9_EEvRKNS_10TensorBaseEddT_ENKUlvE_clEvENKUlvE1_clEvEUlfE_EEvRNS_18TensorIteratorBaseET1_T2_EUlP24curandStatePhilox4_32_10E_ZNS1_27distribution_nullary_kernelIS7_f7double2S9_SO_SH_EEvSJ_SL_RKT3_T4_EUlifE_EEvlNS_15PhiloxCudaStateESK_SL_) ;  /* 0xffffffdc061c7950 */ /* 0x000fec0003c3ffff */
        .weak           $__internal_11_$__cuda_sm20_dsqrt_rn_f64_mediumpath_v1
        .type           $__internal_11_$__cuda_sm20_dsqrt_rn_f64_mediumpath_v1,@function
        .size           $__internal_11_$__cuda_sm20_dsqrt_rn_f64_mediumpath_v1,(.L_x_324 - $__internal_11_$__cuda_sm20_dsqrt_rn_f64_mediumpath_v1)
$__internal_11_$__cuda_sm20_dsqrt_rn_f64_mediumpath_v1:
        /* <DEDUP_REMOVED lines=12> */
.L_x_158:
        /* <DEDUP_REMOVED lines=24> */
.L_x_160:
[----:B------:R-:W-:-:S11]  /*25d0*/  DADD R22, R20, R20 ;  /* 0x0000000014167229 */ /* 0x000fd60000000014 */
.L_x_159:
[----:B------:R-:W-:Y:S05]  /*25e0*/  BSYNC B1 ;  /* 0x0000000000017941 */ /* 0x000fea0003800000 */
.L_x_157:
[----:B------:R-:W-:-:S04]  /*25f0*/  IMAD.MOV.U32 R29, RZ, RZ, 0x0 ;  /* 0x00000000ff1d7424 */ /* 0x000fc800078e00ff */
[----:B------:R-:W-:Y:S05]  /*2600*/  RET.REL.NODEC R28 `(_ZN2at6native54_GLOBAL__N__3a6f1fcb_21_DistributionNormal_cu_0c5b6e8543distribution_elementwise_grid_stride_kernelIfLi4EZNS0_9templates4cuda20normal_and_transformIN3c104HalfEfPNS_17CUDAGeneratorImplEZZZNS4_13normal_kernelIS9_EEvRKNS_10TensorBaseEddT_ENKUlvE_clEvENKUlvE1_clEvEUlfE_EEvRNS_18TensorIteratorBaseET1_T2_EUlP24curandStatePhilox4_32_10E_ZNS1_27distribution_nullary_kernelIS7_f7double2S9_SO_SH_EEvSJ_SL_RKT3_T4_EUlifE_EEvlNS_15PhiloxCudaStateESK_SL_) ;  /* 0xffffffd81c7c7950 */ /* 0x000fea0003c3ffff */
.L_x_161:
        /* <DEDUP_REMOVED lines=15> */
.L_x_324:


//--------------------- .text._ZN2at6native54_GLOBAL__N__3a6f1fcb_21_DistributionNormal_cu_0c5b6e8543distribution_elementwise_grid_stride_kernelIfLi4EZNS0_9templates4cuda20normal_and_transformIffPNS_17CUDAGeneratorImplEZZZNS4_13normal_kernelIS7_EEvRKNS_10TensorBaseEddT_ENKUlvE_clEvENKUlvE0_clEvEUlfE_EEvRNS_18TensorIteratorBaseET1_T2_EUlP24curandStatePhilox4_32_10E0_ZNS1_27distribution_nullary_kernelIff6float4S7_SM_SF_EEvSH_SJ_RKT3_T4_EUlifE0_EEvlNS_15PhiloxCudaStateESI_SJ_ --------------------------
	.section	.text._ZN2at6native54_GLOBAL__N__3a6f1fcb_21_DistributionNormal_cu_0c5b6e8543distribution_elementwise_grid_stride_kernelIfLi4EZNS0_9templates4cuda20normal_and_transformIffPNS_17CUDAGeneratorImplEZZZNS4_13normal_kernelIS7_EEvRKNS_10TensorBaseEddT_ENKUlvE_clEvENKUlvE0_clEvEUlfE_EEvRNS_18TensorIteratorBaseET1_T2_EUlP24curandStatePhilox4_32_10E0_ZNS1_27distribution_nullary_kernelIff6float4S7_SM_SF_EEvSH_SJ_RKT3_T4_EUlifE0_EEvlNS_15PhiloxCudaStateESI_SJ_,"ax",@progbits
	.align	128
.text._ZN2at6native54_GLOBAL__N__3a6f1fcb_21_DistributionNormal_cu_0c5b6e8543distribution_elementwise_grid_stride_kernelIfLi4EZNS0_9templates4cuda20normal_and_transformIffPNS_17CUDAGeneratorImplEZZZNS4_13normal_kernelIS7_EEvRKNS_10TensorBaseEddT_ENKUlvE_clEvENKUlvE0_clEvEUlfE_EEvRNS_18TensorIteratorBaseET1_T2_EUlP24curandStatePhilox4_32_10E0_ZNS1_27distribution_nullary_kernelIff6float4S7_SM_SF_EEvSH_SJ_RKT3_T4_EUlifE0_EEvlNS_15PhiloxCudaStateESI_SJ_:
        .type           _ZN2at6native54_GLOBAL__N__3a6f1fcb_21_DistributionNormal_cu_0c5b6e8543distribution_elementwise_grid_stride_kernelIfLi4EZNS0_9templates4cuda20normal_and_transformIffPNS_17CUDAGeneratorImplEZZZNS4_13normal_kernelIS7_EEvRKNS_10TensorBaseEddT_ENKUlvE_clEvENKUlvE0_clEvEUlfE_EEvRNS_18TensorIteratorBaseET1_T2_EUlP24curandStatePhilox4_32_10E0_ZNS1_27distribution_nullary_kernelIff6float4S7_SM_SF_EEvSH_SJ_RKT3_T4_EUlifE0_EEvlNS_15PhiloxCudaStateESI_SJ_,@function
        .size           _ZN2at6native54_GLOBAL__N__3a6f1fcb_21_DistributionNormal_cu_0c5b6e8543distribution_elementwise_grid_stride_kernelIfLi4EZNS0_9templates4cuda20normal_and_transformIffPNS_17CUDAGeneratorImplEZZZNS4_13normal_kernelIS7_EEvRKNS_10TensorBaseEddT_ENKUlvE_clEvENKUlvE0_clEvEUlfE_EEvRNS_18TensorIteratorBaseET1_T2_EUlP24curandStatePhilox4_32_10E0_ZNS1_27distribution_nullary_kernelIff6float4S7_SM_SF_EEvSH_SJ_RKT3_T4_EUlifE0_EEvlNS_15PhiloxCudaStateESI_SJ_,(.L_x_327 - _ZN2at6native54_GLOBAL__N__3a6f1fcb_21_DistributionNormal_cu_0c5b6e8543distribution_elementwise_grid_stride_kernelIfLi4EZNS0_9templates4cuda20normal_and_transformIffPNS_17CUDAGeneratorImplEZZZNS4_13normal_kernelIS7_EEvRKNS_10TensorBaseEddT_ENKUlvE_clEvENKUlvE0_clEvEUlfE_EEvRNS_18TensorIteratorBaseET1_T2_EUlP24curandStatePhilox4_32_10E0_ZNS1_27distribution_nullary_kernelIff6float4S7_SM_SF_EEvSH_SJ_RKT3_T4_EUlifE0_EEvlNS_15PhiloxCudaStateESI_SJ_)
        .other          _ZN2at6native54_GLOBAL__N__3a6f1fcb_21_DistributionNormal_cu_0c5b6e8543distribution_elementwise_grid_stride_kernelIfLi4EZNS0_9templates4cuda20normal_and_transformIffPNS_17CUDAGeneratorImplEZZZNS4_13normal_kernelIS7_EEvRKNS_10TensorBaseEddT_ENKUlvE_clEvENKUlvE0_clEvEUlfE_EEvRNS_18TensorIteratorBaseET1_T2_EUlP24curandStatePhilox4_32_10E0_ZNS1_27distribution_nullary_kernelIff6float4S7_SM_SF_EEvSH_SJ_RKT3_T4_EUlifE0_EEvlNS_15PhiloxCudaStateESI_SJ_,@"STO_CUDA_ENTRY STV_DEFAULT"
_ZN2at6native54_GLOBAL__N__3a6f1fcb_21_DistributionNormal_cu_0c5b6e8543distribution_elementwise_grid_stride_kernelIfLi4EZNS0_9templates4cuda20normal_and_transformIffPNS_17CUDAGeneratorImplEZZZNS4_13normal_kernelIS7_EEvRKNS_10TensorBaseEddT_ENKUlvE_clEvENKUlvE0_clEvEUlfE_EEvRNS_18TensorIteratorBaseET1_T2_EUlP24curandStatePhilox4_32_10E0_ZNS1_27distribution_nullary_kernelIff6float4S7_SM_SF_EEvSH_SJ_RKT3_T4_EUlifE0_EEvlNS_15PhiloxCudaStateESI_SJ_:
        /* <DEDUP_REMOVED lines=92> */
[----:B------:R-:W-:Y:S05]  /*05c0*/  CALL.REL.NOINC `($__internal_12_$__cuda_sm20_div_s64) ;  /* 0x0000004c009c7944 */ /* 0x000fea0003c00000 */
[----:B------:R-:W-:Y:S05]  /*05d0*/  BRA `(.L_x_163) ;  /* 0x0000000000587947 */ /* 0x000fea0003800000 */
.L_x_162:
        /* <DEDUP_REMOVED lines=22> */
.L_x_163:
        /* <DEDUP_REMOVED lines=69> */
.L_x_179:
        /* <DEDUP_REMOVED lines=13> */
.L_x_165:
[----:B------:R-:W-:Y:S05]  /*0c60*/  BSYNC B0 ;  /* 0x0000000000007941 */ /* 0x000fea0003800000 */
.L_x_164:
        /* <DEDUP_REMOVED lines=69> */
.L_x_167:
[----:B------:R-:W-:Y:S01]  /*10c0*/  IMAD.MOV.U32 R34, RZ, RZ, R36 ;  /* 0x000000ffff227224 */ /* 0x000fe200078e0024 */
[----:B------:R-:W-:Y:S01]  /*10d0*/  MOV R39, R27 ;  /* 0x0000001b00277202 */ /* 0x000fe20000000f00 */
[----:B------:R-:W-:Y:S01]  /*10e0*/  IMAD.MOV.U32 R26, RZ, RZ, R32 ;  /* 0x000000ffff1a7224 */ /* 0x000fe200078e0020 */
[----:B------:R-:W-:-:S07]  /*10f0*/  MOV R35, R24 ;  /* 0x0000001800237202 */ /* 0x000fce0000000f00 */
.L_x_166:
        /* <DEDUP_REMOVED lines=260> */
.L_x_170:
[----:B------:R-:W-:Y:S01]  /*2140*/  ULDC.64 UR34, c[0x0][0x3d0] ;  /* 0x0000f40000227ab9 */ /* 0x000fe20000000a00 */
[----:B-1----:R-:W-:Y:S01]  /*2150*/  FFMA.FTZ R39, R39, R21, R20 ;  /* 0x0000001527277223 */ /* 0x002fe20000010014 */
[----:B------:R-:W-:-:S04]  /*2160*/  IADD3 R26, P0, R38, UR34, RZ ;  /* 0x00000022261a7c10 */ /* 0x000fc8000ff1e0ff */
[----:B------:R-:W-:-:S05]  /*2170*/  IADD3.X R27, RZ, UR35, RZ, P0, !PT ;  /* 0x00000023ff1b7c10 */ /* 0x000fca00087fe4ff */
[----:B------:R2:W-:Y:S04]  /*2180*/  STG.E desc[UR58][R26.64], R39 ;  /* 0x000000271a007986 */ /* 0x0005e8000c10193a */
.L_x_169:
[----:B------:R-:W-:Y:S05]  /*2190*/  BSYNC B0 ;  /* 0x0000000000007941 */ /* 0x000fea0003800000 */
.L_x_168:
[----:B------:R-:W-:Y:S01]  /*21a0*/  ULDC UR34, c[0x0][0xc] ;  /* 0x0000030000227ab9 */ /* 0x000fe20000000800 */
[----:B------:R-:W-:Y:S01]  /*21b0*/  FMUL.RZ R38, R36, 0.15915493667125701904 ;  /* 0x3e22f98324267820 */ /* 0x000fe2000040c000 */
[----:B------:R-:W-:Y:S01]  /*21c0*/  IMAD R36, R0, UR34, RZ ;  /* 0x0000002200247c24 */ /* 0x000fe2000f8e02ff */
[----:B------:R-:W-:Y:S02]  /*21d0*/  BSSY B0, `(.L_x_171) ;  /* 0x0000108000007945 */ /* 0x000fe40003800000 */
[----:B--2---:R-:W0:Y:S02]  /*21e0*/  MUFU.COS R39, R38 ;  /* 0x0000002600277308 */ /* 0x004e240000000000 */
        /* <DEDUP_REMOVED lines=257> */
.L_x_173:
[----:B------:R-:W-:Y:S01]  /*3200*/  ULDC.64 UR34, c[0x0][0x3d0] ;  /* 0x0000f40000227ab9 */ /* 0x000fe20000000a00 */
[----:B-1----:R-:W-:Y:S01]  /*3210*/  FFMA.FTZ R39, R39, R21, R20 ;  /* 0x0000001527277223 */ /* 0x002fe20000010014 */
[----:B------:R-:W-:-:S04]  /*3220*/  IADD3 R26, P0, R34, UR34, RZ ;  /* 0x00000022221a7c10 */ /* 0x000fc8000ff1e0ff */
[----:B------:R-:W-:-:S05]  /*3230*/  IADD3.X R27, RZ, UR35, RZ, P0, !PT ;  /* 0x00000023ff1b7c10 */ /* 0x000fca00087fe4ff */
[----:B------:R0:W-:Y:S04]  /*3240*/  STG.E desc[UR58][R26.64], R39 ;  /* 0x000000271a007986 */ /* 0x0001e8000c10193a */
.L_x_172:
[----:B------:R-:W-:Y:S05]  /*3250*/  BSYNC B0 ;  /* 0x0000000000007941 */ /* 0x000fea0003800000 */
.L_x_171:
        /* <DEDUP_REMOVED lines=262> */
.L_x_176:
[----:B------:R-:W-:Y:S01]  /*42c0*/  ULDC.64 UR34, c[0x0][0x3d0] ;  /* 0x0000f40000227ab9 */ /* 0x000fe20000000a00 */
[----:B-1----:R-:W-:Y:S01]  /*42d0*/  FFMA.FTZ R35, R35, R21, R20 ;  /* 0x0000001523237223 */ /* 0x002fe20000010014 */
[----:B------:R-:W-:-:S05]  /*42e0*/  IADD3 R38, P0, R38, UR34, RZ ;  /* 0x0000002226267c10 */ /* 0x000fca000ff1e0ff */
[----:B------:R-:W-:-:S05]  /*42f0*/  IMAD.X R39, RZ, RZ, UR35, P0 ;  /* 0x00000023ff277e24 */ /* 0x000fca00080e06ff */
[----:B------:R3:W-:Y:S03]  /*4300*/  STG.E desc[UR58][R38.64], R35 ;  /* 0x0000002326007986 */ /* 0x0007e6000c10193a */
.L_x_175:
[----:B------:R-:W-:Y:S05]  /*4310*/  BSYNC B0 ;  /* 0x0000000000007941 */ /* 0x000fea0003800000 */
.L_x_174:
        /* <DEDUP_REMOVED lines=258> */
.L_x_178:
[----:B------:R-:W-:Y:S01]  /*5340*/  ULDC.64 UR34, c[0x0][0x3d0] ;  /* 0x0000f40000227ab9 */ /* 0x000fe20000000a00 */
[----:B-1----:R-:W-:Y:S01]  /*5350*/  FFMA.FTZ R35, R35, R21, R20 ;  /* 0x0000001523237223 */ /* 0x002fe20000010014 */
[----:B------:R-:W-:-:S04]  /*5360*/  IADD3 R26, P0, R34, UR34, RZ ;  /* 0x00000022221a7c10 */ /* 0x000fc8000ff1e0ff */
[----:B------:R-:W-:-:S05]  /*5370*/  IADD3.X R27, RZ, UR35, RZ, P0, !PT ;  /* 0x00000023ff1b7c10 */ /* 0x000fca00087fe4ff */
[----:B------:R0:W-:Y:S04]  /*5380*/  STG.E desc[UR58][R26.64], R35 ;  /* 0x000000231a007986 */ /* 0x0001e8000c10193a */
.L_x_177:
        /* <DEDUP_REMOVED lines=11> */
        .weak           $__internal_12_$__cuda_sm20_div_s64
        .type           $__internal_12_$__cuda_sm20_div_s64,@function
        .size           $__internal_12_$__cuda_sm20_div_s64,(.L_x_327 - $__internal_12_$__cuda_sm20_div_s64)
$__internal_12_$__cuda_sm20_div_s64:
        /* <DEDUP_REMOVED lines=74> */
[----:B------:R-:W-:Y:S06]  /*58e0*/  RET.REL.NODEC R26 `(_ZN2at6native54_GLOBAL__N__3a6f1fcb_21_DistributionNormal_cu_0c5b6e8543distribution_elementwise_grid_stride_kernelIfLi4EZNS0_9templates4cuda20normal_and_transformIffPNS_17CUDAGeneratorImplEZZZNS4_13normal_kernelIS7_EEvRKNS_10TensorBaseEddT_ENKUlvE_clEvENKUlvE0_clEvEUlfE_EEvRNS_18TensorIteratorBaseET1_T2_EUlP24curandStatePhilox4_32_10E0_ZNS1_27distribution_nullary_kernelIff6float4S7_SM_SF_EEvSH_SJ_RKT3_T4_EUlifE0_EEvlNS_15PhiloxCudaStateESI_SJ_) ;  /* 0xffffffa41ac47950 */ /* 0x000fec0003c3ffff */
.L_x_180:
        /* <DEDUP_REMOVED lines=9> */
.L_x_327:


//--------------------- .text._ZN2at6native54_GLOBAL__N__3a6f1fcb_21_DistributionNormal_cu_0c5b6e8543distribution_elementwise_grid_stride_kernelIfLi4EZNS0_9templates4cuda20normal_and_transformIffPNS_17CUDAGeneratorImplEZZZNS4_13normal_kernelIS7_EEvRKNS_10TensorBaseEddT_ENKUlvE_clEvENKUlvE0_clEvEUlfE_EEvRNS_18TensorIteratorBaseET1_T2_EUlP24curandStatePhilox4_32_10E0_ZNS1_27distribution_nullary_kernelIff6float4S7_SM_SF_EEvSH_SJ_RKT3_T4_EUlifE_EEvlNS_15PhiloxCudaStateESI_SJ_ --------------------------
	.section	.text._ZN2at6native54_GLOBAL__N__3a6f1fcb_21_DistributionNormal_cu_0c5b6e8543distribution_elementwise_grid_stride_kernelIfLi4EZNS0_9templates4cuda20normal_and_transformIffPNS_17CUDAGeneratorImplEZZZNS4_13normal_kernelIS7_EEvRKNS_10TensorBaseEddT_ENKUlvE_clEvENKUlvE0_clEvEUlfE_EEvRNS_18TensorIteratorBaseET1_T2_EUlP24curandStatePhilox4_32_10E0_ZNS1_27distribution_nullary_kernelIff6float4S7_SM_SF_EEvSH_SJ_RKT3_T4_EUlifE_EEvlNS_15PhiloxCudaStateESI_SJ_,"ax",@progbits
	.align	128
.text._ZN2at6native54_GLOBAL__N__3a6f1fcb_21_DistributionNormal_cu_0c5b6e8543distribution_elementwise_grid_stride_kernelIfLi4EZNS0_9templates4cuda20normal_and_transformIffPNS_17CUDAGeneratorImplEZZZNS4_13normal_kernelIS7_EEvRKNS_10TensorBaseEddT_ENKUlvE_clEvENKUlvE0_clEvEUlfE_EEvRNS_18TensorIteratorBaseET1_T2_EUlP24curandStatePhilox4_32_10E0_ZNS1_27distribution_nullary_kernelIff6float4S7_SM_SF_EEvSH_SJ_RKT3_T4_EUlifE_EEvlNS_15PhiloxCudaStateESI_SJ_:
        .type           _ZN2at6native54_GLOBAL__N__3a6f1fcb_21_DistributionNormal_cu_0c5b6e8543distribution_elementwise_grid_stride_kernelIfLi4EZNS0_9templates4cuda20normal_and_transformIffPNS_17CUDAGeneratorImplEZZZNS4_13normal_kernelIS7_EEvRKNS_10TensorBaseEddT_ENKUlvE_clEvENKUlvE0_clEvEUlfE_EEvRNS_18TensorIteratorBaseET1_T2_EUlP24curandStatePhilox4_32_10E0_ZNS1_27distribution_nullary_kernelIff6float4S7_SM_SF_EEvSH_SJ_RKT3_T4_EUlifE_EEvlNS_15PhiloxCudaStateESI_SJ_,@function
        .size           _ZN2at6native54_GLOBAL__N__3a6f1fcb_21_DistributionNormal_cu_0c5b6e8543distribution_elementwise_grid_stride_kernelIfLi4EZNS0_9templates4cuda20normal_and_transformIffPNS_17CUDAGeneratorImplEZZZNS4_13normal_kernelIS7_EEvRKNS_10TensorBaseEddT_ENKUlvE_clEvENKUlvE0_clEvEUlfE_EEvRNS_18TensorIteratorBaseET1_T2_EUlP24curandStatePhilox4_32_10E0_ZNS1_27distribution_nullary_kernelIff6float4S7_SM_SF_EEvSH_SJ_RKT3_T4_EUlifE_EEvlNS_15PhiloxCudaStateESI_SJ_,(.L_x_329 - _ZN2at6native54_GLOBAL__N__3a6f1fcb_21_DistributionNormal_cu_0c5b6e8543distribution_elementwise_grid_stride_kernelIfLi4EZNS0_9templates4cuda20normal_and_transformIffPNS_17CUDAGeneratorImplEZZZNS4_13normal_kernelIS7_EEvRKNS_10TensorBaseEddT_ENKUlvE_clEvENKUlvE0_clEvEUlfE_EEvRNS_18TensorIteratorBaseET1_T2_EUlP24curandStatePhilox4_32_10E0_ZNS1_27distribution_nullary_kernelIff6float4S7_SM_SF_EEvSH_SJ_RKT3_T4_EUlifE_EEvlNS_15PhiloxCudaStateESI_SJ_)
        .other          _ZN2at6native54_GLOBAL__N__3a6f1fcb_21_DistributionNormal_cu_0c5b6e8543distribution_elementwise_grid_stride_kernelIfLi4EZNS0_9templates4cuda20normal_and_transformIffPNS_17CUDAGeneratorImplEZZZNS4_13normal_kernelIS7_EEvRKNS_10TensorBaseEddT_ENKUlvE_clEvENKUlvE0_clEvEUlfE_EEvRNS_18TensorIteratorBaseET1_T2_EUlP24curandStatePhilox4_32_10E0_ZNS1_27distribution_nullary_kernelIff6float4S7_SM_SF_EEvSH_SJ_RKT3_T4_EUlifE_EEvlNS_15PhiloxCudaStateESI_SJ_,@"STO_CUDA_ENTRY STV_DEFAULT"
_ZN2at6native54_GLOBAL__N__3a6f1fcb_21_DistributionNormal_cu_0c5b6e8543distribution_elementwise_grid_stride_kernelIfLi4EZNS0_9templates4cuda20normal_and_transformIffPNS_17CUDAGeneratorImplEZZZNS4_13normal_kernelIS7_EEvRKNS_10TensorBaseEddT_ENKUlvE_clEvENKUlvE0_clEvEUlfE_EEvRNS_18TensorIteratorBaseET1_T2_EUlP24curandStatePhilox4_32_10E0_ZNS1_27distribution_nullary_kernelIff6float4S7_SM_SF_EEvSH_SJ_RKT3_T4_EUlifE_EEvlNS_15PhiloxCudaStateESI_SJ_:
        /* <DEDUP_REMOVED lines=84> */
[----:B------:R-:W-:Y:S05]  /*0540*/  CALL.REL.NOINC `($__internal_13_$__cuda_sm20_div_s64) ;  /* 0x0000000c00787944 */ /* 0x000fea0003c00000 */
[----:B------:R-:W-:Y:S01]  /*0550*/  MOV R24, R26 ;  /* 0x0000001a00187202 */ /* 0x000fe20000000f00 */
[----:B------:R-:W-:Y:S01]  /*0560*/  IMAD.MOV.U32 R25, RZ, RZ, R27 ;  /* 0x000000ffff197224 */ /* 0x000fe200078e001b */
[----:B------:R-:W-:Y:S06]  /*0570*/  BRA `(.L_x_182) ;  /* 0x0000000000587947 */ /* 0x000fec0003800000 */
.L_x_181:
        /* <DEDUP_REMOVED lines=22> */
.L_x_182:
        /* <DEDUP_REMOVED lines=30> */
.L_x_194:
[----:B------:R-:W-:Y:S01]  /*08c0*/  VIADD R42, R42, 0x1 ;  /* 0x000000012a2a7836 */ /* 0x000fe20000000000 */
[----:B------:R-:W-:Y:S03]  /*08d0*/  BSSY B0, `(.L_x_183) ;  /* 0x000000c000007945 */ /* 0x000fe60003800000 */
[C---:B-12---:R-:W-:Y:S01]  /*08e0*/  IMAD.HI.U32 R26, R42.reuse, -0x2daee0ad, RZ ;  /* 0xd2511f532a1a7827 */ /* 0x046fe200078e00ff */
        /* <DEDUP_REMOVED lines=10> */
.L_x_184:
[----:B------:R-:W-:Y:S05]  /*0990*/  BSYNC B0 ;  /* 0x0000000000007941 */ /* 0x000fea0003800000 */
.L_x_183:
        /* <DEDUP_REMOVED lines=55> */
[----:B------:R-:W-:Y:S01]  /*0d10*/  @P0 MOV R26, R40 ;  /* 0x00000028001a0202 */ /* 0x000fe20000000f00 */
[----:B------:R-:W-:Y:S01]  /*0d20*/  @P0 IMAD.MOV.U32 R27, RZ, RZ, R38 ;  /* 0x000000ffff1b0224 */ /* 0x000fe200078e0026 */
[----:B------:R-:W-:Y:S01]  /*0d30*/  @P0 MOV R45, R41 ;  /* 0x00000029002d0202 */ /* 0x000fe20000000f00 */
[----:B------:R-:W-:Y:S01]  /*0d40*/  @P0 IMAD.MOV.U32 R32, RZ, RZ, R33 ;  /* 0x000000ffff200224 */ /* 0x000fe200078e0021 */
[----:B------:R-:W-:Y:S06]  /*0d50*/  BRA `(.L_x_185) ;  /* 0x0000000000107947 */ /* 0x000fec0003800000 */
.L_x_186:
[----:B------:R-:W-:Y:S01]  /*0d60*/  MOV R26, R41 ;  /* 0x00000029001a7202 */ /* 0x000fe20000000f00 */
[----:B------:R-:W-:Y:S01]  /*0d70*/  IMAD.MOV.U32 R27, RZ, RZ, R33 ;  /* 0x000000ffff1b7224 */ /* 0x000fe200078e0021 */
[----:B------:R-:W-:Y:S01]  /*0d80*/  MOV R45, R28 ;  /* 0x0000001c002d7202 */ /* 0x000fe20000000f00 */
[----:B------:R-:W-:-:S07]  /*0d90*/  IMAD.MOV.U32 R32, RZ, RZ, R30 ;  /* 0x000000ffff207224 */ /* 0x000fce00078e001e */
.L_x_185:
[----:B------:R-:W-:Y:S01]  /*0da0*/  HFMA2.MMA R33, -RZ, RZ, 0.1171875, 0 ;  /* 0x2f800000ff217435 */ /* 0x000fe200000001ff */
[----:B------:R-:W-:Y:S01]  /*0db0*/  I2FP.F32.U32 R26, R26 ;  /* 0x0000001a001a7245 */ /* 0x000fe20000201000 */
[----:B------:R-:W-:Y:S01]  /*0dc0*/  IMAD.MOV.U32 R40, RZ, RZ, 0x30c90fdb ;  /* 0x30c90fdbff287424 */ /* 0x000fe200078e00ff */
[----:B-1----:R-:W-:Y:S01]  /*0dd0*/  ISETP.GE.U32.AND P0, PT, R16, R24, PT ;  /* 0x000000181000720c */ /* 0x002fe20003f06070 */
[----:B------:R-:W-:Y:S01]  /*0de0*/  BSSY B0, `(.L_x_187) ;  /* 0x0000013000007945 */ /* 0x000fe20003800000 */
[----:B------:R-:W-:Y:S02]  /*0df0*/  I2FP.F32.U32 R41, R27 ;  /* 0x0000001b00297245 */ /* 0x000fe40000201000 */
[----:B------:R-:W-:Y:S02]  /*0e00*/  ISETP.GE.AND.EX P0, PT, R17, R25, PT, P0 ;  /* 0x000000191100720c */ /* 0x000fe40003f06300 */
[----:B------:R-:W-:Y:S01]  /*0e10*/  I2FP.F32.U32 R46, R45 ;  /* 0x0000002d002e7245 */ /* 0x000fe20000201000 */
[----:B------:R-:W-:Y:S01]  /*0e20*/  FFMA.FTZ R26, R26, R33, 1.1641532182693481445e-10 ;  /* 0x2f0000001a1a7423 */ /* 0x000fe20000010021 */
[----:B------:R-:W-:-:S05]  /*0e30*/  FFMA.FTZ R41, R41, R40, 7.314590599882819788e-10 ;  /* 0x30490fdb29297423 */ /* 0x000fca0000010028 */
[----:B------:R-:W1:Y:S02]  /*0e40*/  MUFU.LG2 R26, R26 ;  /* 0x0000001a001a7308 */ /* 0x000e640000000c00 */
[----:B-1----:R-:W-:-:S04]  /*0e50*/  FMUL.FTZ R38, R26, 0.69314718246459960938 ;  /* 0x3f3172181a267820 */ /* 0x002fc80000410000 */
[----:B------:R-:W-:-:S06]  /*0e60*/  FMUL.FTZ R38, R38, -2 ;  /* 0xc000000026267820 */ /* 0x000fcc0000410000 */
[----:B------:R-:W1:Y:S01]  /*0e70*/  MUFU.SQRT R38, R38 ;  /* 0x0000002600267308 */ /* 0x000e620000002000 */
[----:B------:R-:W-:Y:S05]  /*0e80*/  @P0 BRA `(.L_x_188) ;  /* 0x0000000000200947 */ /* 0x000fea0003800000 */
[----:B------:R-:W-:Y:S01]  /*0e90*/  FMUL.RZ R47, R41, 0.15915493667125701904 ;  /* 0x3e22f983292f7820 */ /* 0x000fe2000040c000 */
[----:B------:R-:W-:-:S03]  /*0ea0*/  IMAD R27, R16, UR8, RZ ;  /* 0x00000008101b7c24 */ /* 0x000fc6000f8e02ff */
[----:B------:R-:W1:Y:S02]  /*0eb0*/  MUFU.SIN R45, R47 ;  /* 0x0000002f002d7308 */ /* 0x000e640000000400 */
[----:B------:R-:W-:-:S04]  /*0ec0*/  IADD3 R26, P0, R27, UR10, RZ ;  /* 0x0000000a1b1a7c10 */ /* 0x000fc8000ff1e0ff */
[----:B------:R-:W-:Y:S01]  /*0ed0*/  LEA.HI.X.SX32 R27, R27, UR11, 0x1, P0 ;  /* 0x0000000b1b1b7c11 */ /* 0x000fe200080f0eff */
[----:B-1----:R-:W-:-:S04]  /*0ee0*/  FMUL.FTZ R45, R38, R45 ;  /* 0x0000002d262d7220 */ /* 0x002fc80000410000 */
[----:B0-----:R-:W-:-:S05]  /*0ef0*/  FFMA.FTZ R45, R45, R36, UR9 ;  /* 0x000000092d2d7e23 */ /* 0x001fca0008010024 */
[----:B------:R2:W-:Y:S02]  /*0f00*/  STG.E desc[UR6][R26.64], R45 ;  /* 0x0000002d1a007986 */ /* 0x0005e4000c101906 */
.L_x_188:
[----:B------:R-:W-:Y:S05]  /*0f10*/  BSYNC B0 ;  /* 0x0000000000007941 */ /* 0x000fea0003800000 */
.L_x_187:
        /* <DEDUP_REMOVED lines=32> */
[----:B------:R-:W-:-:S04]  /*1120*/  IADD3 R26, P2, R27, UR10, RZ ;  /* 0x0000000a1b1a7c10 */ /* 0x000fc8000ff5e0ff */
[----:B------:R-:W-:-:S05]  /*1130*/  LEA.HI.X.SX32 R27, R27, UR11, 0x1, P2 ;  /* 0x0000000b1b1b7c11 */ /* 0x000fca00090f0eff */
[----:B------:R1:W-:Y:S04]  /*1140*/  STG.E desc[UR6][R26.64], R49 ;  /* 0x000000311a007986 */ /* 0x0003e8000c101906 */
.L_x_190:
[----:B------:R-:W-:Y:S05]  /*1150*/  BSYNC B0 ;  /* 0x0000000000007941 */ /* 0x000fea0003800000 */
.L_x_189:
[----:B------:R-:W-:Y:S04]  /*1160*/  BSSY B0, `(.L_x_191) ;  /* 0x000000a000007945 */ /* 0x000fe80003800000 */
[----:B------:R-:W-:Y:S05]  /*1170*/  @P1 BRA `(.L_x_192) ;  /* 0x0000000000201947 */ /* 0x000fea0003800000 */
[----:B------:R-:W-:Y:S01]  /*1180*/  FMUL.RZ R38, R40, 0.15915493667125701904 ;  /* 0x3e22f98328267820 */ /* 0x000fe2000040c000 */
[----:B------:R-:W-:-:S05]  /*1190*/  IMAD R47, R47, UR8, RZ ;  /* 0x000000082f2f7c24 */ /* 0x000fca000f8e02ff */
[----:B------:R-:W2:Y:S01]  /*11a0*/  MUFU.SIN R38, R38 ;  /* 0x0000002600267308 */ /* 0x000ea20000000400 */
[----:B-1----:R-:W-:-:S04]  /*11b0*/  IADD3 R26, P1, R47, UR10, RZ ;  /* 0x0000000a2f1a7c10 */ /* 0x002fc8000ff3e0ff */
[----:B------:R-:W-:Y:S01]  /*11c0*/  LEA.HI.X.SX32 R27, R47, UR11, 0x1, P1 ;  /* 0x0000000b2f1b7c11 */ /* 0x000fe200088f0eff */
[----:B--2---:R-:W-:-:S04]  /*11d0*/  FMUL.FTZ R49, R41, R38 ;  /* 0x0000002629317220 */ /* 0x004fc80000410000 */
[----:B0-----:R-:W-:-:S05]  /*11e0*/  FFMA.FTZ R49, R49, R36, UR9 ;  /* 0x0000000931317e23 */ /* 0x001fca0008010024 */
[----:B------:R2:W-:Y:S02]  /*11f0*/  STG.E desc[UR6][R26.64], R49 ;  /* 0x000000311a007986 */ /* 0x0005e4000c101906 */
.L_x_192:
[----:B------:R-:W-:Y:S05]  /*1200*/  BSYNC B0 ;  /* 0x0000000000007941 */ /* 0x000fea0003800000 */
.L_x_191:
[----:B------:R-:W-:Y:S01]  /*1210*/  FMUL.FTZ R41, R41, R32 ;  /* 0x0000002029297220 */ /* 0x000fe20000410000 */
[----:B------:R-:W-:Y:S06]  /*1220*/  @P0 BRA `(.L_x_193) ;  /* 0x0000000000140947 */ /* 0x000fec0003800000 */
[----:B------:R-:W-:Y:S02]  /*1230*/  IMAD R45, R45, UR8, RZ ;  /* 0x000000082d2d7c24 */ /* 0x000fe4000f8e02ff */
[----:B0-----:R-:W-:-:S03]  /*1240*/  FFMA.FTZ R41, R41, R36, UR9 ;  /* 0x0000000929297e23 */ /* 0x001fc60008010024 */
[----:B-12---:R-:W-:-:S04]  /*1250*/  IADD3 R26, P0, R45, UR10, RZ ;  /* 0x0000000a2d1a7c10 */ /* 0x006fc8000ff1e0ff */
[----:B------:R-:W-:-:S05]  /*1260*/  LEA.HI.X.SX32 R27, R45, UR11, 0x1, P0 ;  /* 0x0000000b2d1b7c11 */ /* 0x000fca00080f0eff */
[----:B------:R3:W-:Y:S04]  /*1270*/  STG.E desc[UR6][R26.64], R41 ;  /* 0x000000291a007986 */ /* 0x0007e8000c101906 */
.L_x_193:
        /* <DEDUP_REMOVED lines=8> */
[----:B---3--:R-:W-:-:S11]  /*1300*/  MOV R41, R29 ;  /* 0x0000001d00297202 */ /* 0x008fd60000000f00 */
[----:B------:R-:W-:Y:S05]  /*1310*/  @!P0 BRA `(.L_x_194) ;  /* 0xfffffff400688947 */ /* 0x000fea000383ffff */
[----:B------:R-:W-:Y:S05]  /*1320*/  EXIT ;  /* 0x000000000000794d */ /* 0x000fea0003800000 */
        .weak           $__internal_13_$__cuda_sm20_div_s64
        .type           $__internal_13_$__cuda_sm20_div_s64,@function
        .size           $__internal_13_$__cuda_sm20_div_s64,(.L_x_329 - $__internal_13_$__cuda_sm20_div_s64)
$__internal_13_$__cuda_sm20_div_s64:
        /* <DEDUP_REMOVED lines=75> */
[----:B------:R-:W-:Y:S06]  /*17e0*/  RET.REL.NODEC R24 `(_ZN2at6native54_GLOBAL__N__3a6f1fcb_21_DistributionNormal_cu_0c5b6e8543distribution_elementwise_grid_stride_kernelIfLi4EZNS0_9templates4cuda20normal_and_transformIffPNS_17CUDAGeneratorImplEZZZNS4_13normal_kernelIS7_EEvRKNS_10TensorBaseEddT_ENKUlvE_clEvENKUlvE0_clEvEUlfE_EEvRNS_18TensorIteratorBaseET1_T2_EUlP24curandStatePhilox4_32_10E0_ZNS1_27distribution_nullary_kernelIff6float4S7_SM_SF_EEvSH_SJ_RKT3_T4_EUlifE_EEvlNS_15PhiloxCudaStateESI_SJ_) ;  /* 0xffffffe818047950 */ /* 0x000fec0003c3ffff */
.L_x_195:
        /* <DEDUP_REMOVED lines=9> */
.L_x_329:


//--------------------- .text._ZN2at6native54_GLOBAL__N__3a6f1fcb_21_DistributionNormal_cu_0c5b6e8543distribution_elementwise_grid_stride_kernelIfLi4EZNS0_9templates4cuda20normal_and_transformIffPNS_17CUDAGeneratorImplEZZZNS4_13normal_kernelIS7_EEvRKNS_10TensorBaseEddT_ENKUlvE_clEvENKUlvE0_clEvEUlfE_EEvRNS_18TensorIteratorBaseET1_T2_EUlP24curandStatePhilox4_32_10E_ZNS1_27distribution_nullary_kernelIff7double2S7_SM_SF_EEvSH_SJ_RKT3_T4_EUlifE0_EEvlNS_15PhiloxCudaStateESI_SJ_ --------------------------
	.section	.text._ZN2at6native54_GLOBAL__N__3a6f1fcb_21_DistributionNormal_cu_0c5b6e8543distribution_elementwise_grid_stride_kernelIfLi4EZNS0_9templates4cuda20normal_and_transformIffPNS_17CUDAGeneratorImplEZZZNS4_13normal_kernelIS7_EEvRKNS_10TensorBaseEddT_ENKUlvE_clEvENKUlvE0_clEvEUlfE_EEvRNS_18TensorIteratorBaseET1_T2_EUlP24curandStatePhilox4_32_10E_ZNS1_27distribution_nullary_kernelIff7double2S7_SM_SF_EEvSH_SJ_RKT3_T4_EUlifE0_EEvlNS_15PhiloxCudaStateESI_SJ_,"ax",@progbits
	.align	128
.text._ZN2at6native54_GLOBAL__N__3a6f1fcb_21_DistributionNormal_cu_0c5b6e8543distribution_elementwise_grid_stride_kernelIfLi4EZNS0_9templates4cuda20normal_and_transformIffPNS_17CUDAGeneratorImplEZZZNS4_13normal_kernelIS7_EEvRKNS_10TensorBaseEddT_ENKUlvE_clEvENKUlvE0_clEvEUlfE_EEvRNS_18TensorIteratorBaseET1_T2_EUlP24curandStatePhilox4_32_10E_ZNS1_27distribution_nullary_kernelIff7double2S7_SM_SF_EEvSH_SJ_RKT3_T4_EUlifE0_EEvlNS_15PhiloxCudaStateESI_SJ_:
        .type           _ZN2at6native54_GLOBAL__N__3a6f1fcb_21_DistributionNormal_cu_0c5b6e8543distribution_elementwise_grid_stride_kernelIfLi4EZNS0_9templates4cuda20normal_and_transformIffPNS_17CUDAGeneratorImplEZZZNS4_13normal_kernelIS7_EEvRKNS_10TensorBaseEddT_ENKUlvE_clEvENKUlvE0_clEvEUlfE_EEvRNS_18TensorIteratorBaseET1_T2_EUlP24curandStatePhilox4_32_10E_ZNS1_27distribution_nullary_kernelIff7double2S7_SM_SF_EEvSH_SJ_RKT3_T4_EUlifE0_EEvlNS_15PhiloxCudaStateESI_SJ_,@function
        .size           _ZN2at6native54_GLOBAL__N__3a6f1fcb_21_DistributionNormal_cu_0c5b6e8543distribution_elementwise_grid_stride_kernelIfLi4EZNS0_9templates4cuda20normal_and_transformIffPNS_17CUDAGeneratorImplEZZZNS4_13normal_kernelIS7_EEvRKNS_10TensorBaseEddT_ENKUlvE_clEvENKUlvE0_clEvEUlfE_EEvRNS_18TensorIteratorBaseET1_T2_EUlP24curandStatePhilox4_32_10E_ZNS1_27distribution_nullary_kernelIff7double2S7_SM_SF_EEvSH_SJ_RKT3_T4_EUlifE0_EEvlNS_15PhiloxCudaStateESI_SJ_,(.L_x_331 - _ZN2at6native54_GLOBAL__N__3a6f1fcb_21_DistributionNormal_cu_0c5b6e8543distribution_elementwise_grid_stride_kernelIfLi4EZNS0_9templates4cuda20normal_and_transformIffPNS_17CUDAGeneratorImplEZZZNS4_13normal_kernelIS7_EEvRKNS_10TensorBaseEddT_ENKUlvE_clEvENKUlvE0_clEvEUlfE_EEvRNS_18TensorIteratorBaseET1_T2_EUlP24curandStatePhilox4_32_10E_ZNS1_27distribution_nullary_kernelIff7double2S7_SM_SF_EEvSH_SJ_RKT3_T4_EUlifE0_EEvlNS_15PhiloxCudaStateESI_SJ_)
        .other          _ZN2at6native54_GLOBAL__N__3a6f1fcb_21_DistributionNormal_cu_0c5b6e8543distribution_elementwise_grid_stride_kernelIfLi4EZNS0_9templates4cuda20normal_and_transformIffPNS_17CUDAGeneratorImplEZZZNS4_13normal_kernelIS7_EEvRKNS_10TensorBaseEddT_ENKUlvE_clEvENKUlvE0_clEvEUlfE_EEvRNS_18TensorIteratorBaseET1_T2_EUlP24curandStatePhilox4_32_10E_ZNS1_27distribution_nullary_kernelIff7double2S7_SM_SF_EEvSH_SJ_RKT3_T4_EUlifE0_EEvlNS_15PhiloxCudaStateESI_SJ_,@"STO_CUDA_ENTRY STV_DEFAULT"
_ZN2at6native54_GLOBAL__N__3a6f1fcb_21_DistributionNormal_cu_0c5b6e8543distribution_elementwise_grid_stride_kernelIfLi4EZNS0_9templates4cuda20normal_and_transformIffPNS_17CUDAGeneratorImplEZZZNS4_13normal_kernelIS7_EEvRKNS_10TensorBaseEddT_ENKUlvE_clEvENKUlvE0_clEvEUlfE_EEvRNS_18TensorIteratorBaseET1_T2_EUlP24curandStatePhilox4_32_10E_ZNS1_27distribution_nullary_kernelIff7double2S7_SM_SF_EEvSH_SJ_RKT3_T4_EUlifE0_EEvlNS_15PhiloxCudaStateESI_SJ_:
        /* <DEDUP_REMOVED lines=93> */
[----:B------:R-:W-:Y:S05]  /*05d0*/  CALL.REL.NOINC `($__internal_14_$__cuda_sm20_div_s64) ;  /* 0x0000005800447944 */ /* 0x000fea0003c00000 */
[----:B------:R-:W-:Y:S05]  /*05e0*/  BRA `(.L_x_197) ;  /* 0x00000000005c7947 */ /* 0x000fea0003800000 */
.L_x_196:
        /* <DEDUP_REMOVED lines=23> */
.L_x_197:
        /* <DEDUP_REMOVED lines=38> */
[----:B0-----:R-:W-:Y:S01]  /*09c0*/  FADD.FTZ R51, R51, +QNAN ;  /* 0x7fc0000033337421 */ /* 0x001fe20000010000 */
        /* <DEDUP_REMOVED lines=31> */
[----:B-123--:R-:W-:-:S05]  /*0bc0*/  ULDC.64 UR32, c[0x0][0x240] ;  /* 0x0000900000207ab9 */ /* 0x00efca0000000a00 */
.L_x_217:
[----:B------:R-:W-:Y:S01]  /*0bd0*/  VIADD R0, R0, 0x1 ;  /* 0x0000000100007836 */ /* 0x000fe20000000000 */
[----:B------:R-:W-:Y:S03]  /*0be0*/  BSSY B0, `(.L_x_198) ;  /* 0x000000c000007945 */ /* 0x000fe60003800000 */
[C---:B------:R-:W-:Y:S01]  /*0bf0*/  IMAD.HI.U32 R18, R0.reuse, -0x2daee0ad, RZ ;  /* 0xd2511f5300127827 */ /* 0x040fe200078e00ff */
[----:B------:R-:W-:-:S13]  /*0c00*/  ISETP.NE.AND P0, PT, R0, RZ, PT ;  /* 0x000000ff0000720c */ /* 0x000fda0003f05270 */
[----:B01----:R-:W-:Y:S05]  /*0c10*/  @P0 BRA `(.L_x_199) ;  /* 0x0000000000200947 */ /* 0x003fea0003800000 */
        /* <DEDUP_REMOVED lines=8> */
.L_x_199:
[----:B------:R-:W-:Y:S05]  /*0ca0*/  BSYNC B0 ;  /* 0x0000000000007941 */ /* 0x000fea0003800000 */
.L_x_198:
        /* <DEDUP_REMOVED lines=70> */
.L_x_201:
[----:B------:R-:W-:Y:S01]  /*1110*/  IMAD.MOV.U32 R21, RZ, RZ, R26 ;  /* 0x000000ffff157224 */ /* 0x000fe200078e001a */
[----:B------:R-:W-:Y:S01]  /*1120*/  MOV R20, R23 ;  /* 0x0000001700147202 */ /* 0x000fe20000000f00 */
[----:B------:R-:W-:Y:S01]  /*1130*/  IMAD.MOV.U32 R25, RZ, RZ, R52 ;  /* 0x000000ffff197224 */ /* 0x000fe200078e0034 */
[----:B------:R-:W-:-:S07]  /*1140*/  MOV R22, R18 ;  /* 0x0000001200167202 */ /* 0x000fce0000000f00 */
.L_x_200:
        /* <DEDUP_REMOVED lines=100> */
.L_x_203:
[----:B------:R-:W-:Y:S05]  /*1790*/  BSYNC B0 ;  /* 0x0000000000007941 */ /* 0x000fea0003800000 */
.L_x_202:
        /* <DEDUP_REMOVED lines=82> */
[----:B------:R-:W-:Y:S05]  /*1cc0*/  CALL.REL.NOINC `($__internal_15_$__cuda_sm20_dsqrt_rn_f64_mediumpath_v1) ;  /* 0x0000004400b47944 */ /* 0x000fea0003c00000 */
[----:B------:R-:W-:Y:S01]  /*1cd0*/  MOV R20, R24 ;  /* 0x0000001800147202 */ /* 0x000fe20000000f00 */
[----:B------:R-:W-:-:S07]  /*1ce0*/  IMAD.MOV.U32 R21, RZ, RZ, R25 ;  /* 0x000000ffff157224 */ /* 0x000fce00078e0019 */
.L_x_205:
[----:B------:R-:W-:Y:S05]  /*1cf0*/  BSYNC B0 ;  /* 0x0000000000007941 */ /* 0x000fea0003800000 */
.L_x_204:
[----:B------:R-:W-:Y:S01]  /*1d00*/  ISETP.GE.U32.AND P0, PT, R43, R14, PT ;  /* 0x0000000e2b00720c */ /* 0x000fe20003f06070 */
        /* <DEDUP_REMOVED lines=256> */
.L_x_208:
[----:B------:R-:W-:Y:S01]  /*2d10*/  UMOV UR34, 0xf0000000 ;  /* 0xf000000000227882 */ /* 0x000fe20000000000 */
[----:B------:R-:W-:Y:S01]  /*2d20*/  UMOV UR35, 0x380fffff ;  /* 0x380fffff00237882 */ /* 0x000fe20000000000 */
[----:B------:R-:W0:Y:S01]  /*2d30*/  F2F.F32.F64 R21, R26 ;  /* 0x0000001a00157310 */ /* 0x000e220000301000 */
[----:B------:R-:W-:Y:S01]  /*2d40*/  DSETP.GEU.AND P0, PT, |R26|, UR34, PT ;  /* 0x000000221a007e2a */ /* 0x000fe2000bf0e200 */
[----:B------:R-:W-:Y:S02]  /*2d50*/  ULDC.64 UR34, c[0x0][0x3d0] ;  /* 0x0000f40000227ab9 */ /* 0x000fe40000000a00 */
[----:B------:R-:W-:-:S04]  /*2d60*/  IADD3 R24, P1, R24, UR34, RZ ;  /* 0x0000002218187c10 */ /* 0x000fc8000ff3e0ff */
[----:B------:R-:W-:-:S07]  /*2d70*/  IADD3.X R25, RZ, UR35, RZ, P1, !PT ;  /* 0x00000023ff197c10 */ /* 0x000fce0008ffe4ff */
[----:B0-----:R-:W-:-:S04]  /*2d80*/  @!P0 FMUL R21, R21, 1.175494350822287508e-38 ;  /* 0x0080000015158820 */ /* 0x001fc80000400000 */
[----:B------:R-:W-:-:S05]  /*2d90*/  FFMA.FTZ R21, R21, R17, R16 ;  /* 0x0000001115157223 */ /* 0x000fca0000010010 */
[----:B------:R0:W-:Y:S02]  /*2da0*/  STG.E desc[UR58][R24.64], R21 ;  /* 0x0000001518007986 */ /* 0x0001e4000c10193a */
.L_x_207:
[----:B------:R-:W-:Y:S05]  /*2db0*/  BSYNC B0 ;  /* 0x0000000000007941 */ /* 0x000fea0003800000 */
.L_x_206:
        /* <DEDUP_REMOVED lines=246> */
.L_x_211:
[----:B------:R-:W-:Y:S01]  /*3d20*/  UMOV UR34, 0xf0000000 ;  /* 0xf000000000227882 */ /* 0x000fe20000000000 */
[----:B------:R-:W-:Y:S01]  /*3d30*/  UMOV UR35, 0x380fffff ;  /* 0x380fffff00237882 */ /* 0x000fe20000000000 */
[----:B------:R-:W0:Y:S01]  /*3d40*/  F2F.F32.F64 R27, R22 ;  /* 0x00000016001b7310 */ /* 0x000e220000301000 */
[----:B------:R-:W-:Y:S01]  /*3d50*/  DSETP.GEU.AND P0, PT, |R22|, UR34, PT ;  /* 0x0000002216007e2a */ /* 0x000fe2000bf0e200 */
[----:B------:R-:W-:Y:S02]  /*3d60*/  ULDC.64 UR34, c[0x0][0x3d0] ;  /* 0x0000f40000227ab9 */ /* 0x000fe40000000a00 */
[----:B------:R-:W-:-:S05]  /*3d70*/  IADD3 R20, P1, R25, UR34, RZ ;  /* 0x0000002219147c10 */ /* 0x000fca000ff3e0ff */
[----:B------:R-:W-:-:S06]  /*3d80*/  IMAD.X R21, RZ, RZ, UR35, P1 ;  /* 0x00000023ff157e24 */ /* 0x000fcc00088e06ff */
[----:B0-----:R-:W-:-:S04]  /*3d90*/  @!P0 FMUL R27, R27, 1.175494350822287508e-38 ;  /* 0x008000001b1b8820 */ /* 0x001fc80000400000 */
[----:B------:R-:W-:-:S05]  /*3da0*/  FFMA.FTZ R27, R27, R17, R16 ;  /* 0x000000111b1b7223 */ /* 0x000fca0000010010 */
[----:B------:R0:W-:Y:S02]  /*3db0*/  STG.E desc[UR58][R20.64], R27 ;  /* 0x0000001b14007986 */ /* 0x0001e4000c10193a */
.L_x_210:
[----:B------:R-:W-:Y:S05]  /*3dc0*/  BSYNC B0 ;  /* 0x0000000000007941 */ /* 0x000fea0003800000 */
.L_x_209:
        /* <DEDUP_REMOVED lines=255> */
.L_x_214:
[----:B------:R-:W-:Y:S02]  /*4dc0*/  ULDC.64 UR34, c[0x0][0x3d0] ;  /* 0x0000f40000227ab9 */ /* 0x000fe40000000a00 */
[----:B------:R-:W-:-:S04]  /*4dd0*/  IADD3 R22, P0, R22, UR34, RZ ;  /* 0x0000002216167c10 */ /* 0x000fc8000ff1e0ff */
[----:B------:R-:W-:-:S05]  /*4de0*/  IADD3.X R23, RZ, UR35, RZ, P0, !PT ;  /* 0x00000023ff177c10 */ /* 0x000fca00087fe4ff */
[----:B------:R0:W-:Y:S04]  /*4df0*/  STG.E desc[UR58][R22.64], R51 ;  /* 0x0000003316007986 */ /* 0x0001e8000c10193a */
.L_x_213:
[----:B------:R-:W-:Y:S05]  /*4e00*/  BSYNC B0 ;  /* 0x0000000000007941 */ /* 0x000fea0003800000 */
.L_x_212:
[----:B------:R-:W-:-:S05]  /*4e10*/  IMAD R20, R24, 0x3, RZ ;  /* 0x0000000318147824 */ /* 0x000fca00078e02ff */
[----:B------:R-:W-:-:S04]  /*4e20*/  IADD3 R21, P1, R20, R43, RZ ;  /* 0x0000002b14157210 */ /* 0x000fc80007f3e0ff */
[----:B------:R-:W-:Y:S01]  /*4e30*/  ISETP.GE.U32.AND P0, PT, R21, R14, PT ;  /* 0x0000000e1500720c */ /* 0x000fe20003f06070 */
[----:B------:R-:W-:-:S05]  /*4e40*/  IMAD.X R20, RZ, RZ, R42, P1 ;  /* 0x000000ffff147224 */ /* 0x000fca00008e062a */
[----:B------:R-:W-:-:S13]  /*4e50*/  ISETP.GE.AND.EX P0, PT, R20, R15, PT, P0 ;  /* 0x0000000f1400720c */ /* 0x000fda0003f06300 */
[----:B------:R-:W-:Y:S05]  /*4e60*/  @P0 BRA `(.L_x_215) ;  /* 0x0000000c00f40947 */ /* 0x000fea0003800000 */
[----:B------:R-:W-:Y:S02]  /*4e70*/  ISETP.NE.AND P0, PT, R50, RZ, PT ;  /* 0x000000ff3200720c */ /* 0x000fe40003f05270 */
[----:B0-----:R-:W-:-:S11]  /*4e80*/  MOV R22, RZ ;  /* 0x000000ff00167202 */ /* 0x001fd60000000f00 */
        /* <DEDUP_REMOVED lines=247> */
.L_x_216:
[----:B------:R-:W-:Y:S02]  /*5e00*/  ULDC.64 UR34, c[0x0][0x3d0] ;  /* 0x0000f40000227ab9 */ /* 0x000fe40000000a00 */
[----:B------:R-:W-:-:S04]  /*5e10*/  IADD3 R22, P0, R22, UR34, RZ ;  /* 0x0000002216167c10 */ /* 0x000fc8000ff1e0ff */
[----:B------:R-:W-:-:S05]  /*5e20*/  IADD3.X R23, RZ, UR35, RZ, P0, !PT ;  /* 0x00000023ff177c10 */ /* 0x000fca00087fe4ff */
[----:B------:R1:W-:Y:S04]  /*5e30*/  STG.E desc[UR58][R22.64], R51 ;  /* 0x0000003316007986 */ /* 0x0003e8000c10193a */
.L_x_215:
        /* <DEDUP_REMOVED lines=11> */
        .weak           $__internal_14_$__cuda_sm20_div_s64
        .type           $__internal_14_$__cuda_sm20_div_s64,@function
        .size           $__internal_14_$__cuda_sm20_div_s64,($__internal_15_$__cuda_sm20_dsqrt_rn_f64_mediumpath_v1 - $__internal_14_$__cuda_sm20_div_s64)
$__internal_14_$__cuda_sm20_div_s64:
        /* <DEDUP_REMOVED lines=74> */
[----:B------:R-:W-:Y:S06]  /*6390*/  RET.REL.NODEC R20 `(_ZN2at6native54_GLOBAL__N__3a6f1fcb_21_DistributionNormal_cu_0c5b6e8543distribution_elementwise_grid_stride_kernelIfLi4EZNS0_9templates4cuda20normal_and_transformIffPNS_17CUDAGeneratorImplEZZZNS4_13normal_kernelIS7_EEvRKNS_10TensorBaseEddT_ENKUlvE_clEvENKUlvE0_clEvEUlfE_EEvRNS_18TensorIteratorBaseET1_T2_EUlP24curandStatePhilox4_32_10E_ZNS1_27distribution_nullary_kernelIff7double2S7_SM_SF_EEvSH_SJ_RKT3_T4_EUlifE0_EEvlNS_15PhiloxCudaStateESI_SJ_) ;  /* 0xffffff9c14187950 */ /* 0x000fec0003c3ffff */
        .weak           $__internal_15_$__cuda_sm20_dsqrt_rn_f64_mediumpath_v1
        .type           $__internal_15_$__cuda_sm20_dsqrt_rn_f64_mediumpath_v1,@function
        .size           $__internal_15_$__cuda_sm20_dsqrt_rn_f64_mediumpath_v1,(.L_x_331 - $__internal_15_$__cuda_sm20_dsqrt_rn_f64_mediumpath_v1)
$__internal_15_$__cuda_sm20_dsqrt_rn_f64_mediumpath_v1:
        /* <DEDUP_REMOVED lines=12> */
.L_x_219:
        /* <DEDUP_REMOVED lines=24> */
.L_x_221:
[----:B------:R-:W-:-:S11]  /*65e0*/  DADD R24, R22, R22 ;  /* 0x0000000016187229 */ /* 0x000fd60000000016 */
.L_x_220:
[----:B------:R-:W-:Y:S05]  /*65f0*/  BSYNC B1 ;  /* 0x0000000000017941 */ /* 0x000fea0003800000 */
.L_x_218:
[----:B------:R-:W-:-:S04]  /*6600*/  MOV R21, 0x0 ;  /* 0x0000000000157802 */ /* 0x000fc80000000f00 */
[----:B------:R-:W-:Y:S05]  /*6610*/  RET.REL.NODEC R20 `(_ZN2at6native54_GLOBAL__N__3a6f1fcb_21_DistributionNormal_cu_0c5b6e8543distribution_elementwise_grid_stride_kernelIfLi4EZNS0_9templates4cuda20normal_and_transformIffPNS_17CUDAGeneratorImplEZZZNS4_13normal_kernelIS7_EEvRKNS_10TensorBaseEddT_ENKUlvE_clEvENKUlvE0_clEvEUlfE_EEvRNS_18TensorIteratorBaseET1_T2_EUlP24curandStatePhilox4_32_10E_ZNS1_27distribution_nullary_kernelIff7double2S7_SM_SF_EEvSH_SJ_RKT3_T4_EUlifE0_EEvlNS_15PhiloxCudaStateESI_SJ_) ;  /* 0xffffff9814787950 */ /* 0x000fea0003c3ffff */
.L_x_222:
        /* <DEDUP_REMOVED lines=14> */
.L_x_331:


//--------------------- .text._ZN2at6native54_GLOBAL__N__3a6f1fcb_21_DistributionNormal_cu_0c5b6e8543distribution_elementwise_grid_stride_kernelIfLi4EZNS0_9templates4cuda20normal_and_transformIffPNS_17CUDAGeneratorImplEZZZNS4_13normal_kernelIS7_EEvRKNS_10TensorBaseEddT_ENKUlvE_clEvENKUlvE0_clEvEUlfE_EEvRNS_18TensorIteratorBaseET1_T2_EUlP24curandStatePhilox4_32_10E_ZNS1_27distribution_nullary_kernelIff7double2S7_SM_SF_EEvSH_SJ_RKT3_T4_EUlifE_EEvlNS_15PhiloxCudaStateESI_SJ_ --------------------------
	.section	.text._ZN2at6native54_GLOBAL__N__3a6f1fcb_21_DistributionNormal_cu_0c5b6e8543distribution_elementwise_grid_stride_kernelIfLi4EZNS0_9templates4cuda20normal_and_transformIffPNS_17CUDAGeneratorImplEZZZNS4_13normal_kernelIS7_EEvRKNS_10TensorBaseEddT_ENKUlvE_clEvENKUlvE0_clEvEUlfE_EEvRNS_18TensorIteratorBaseET1_T2_EUlP24curandStatePhilox4_32_10E_ZNS1_27distribution_nullary_kernelIff7double2S7_SM_SF_EEvSH_SJ_RKT3_T4_EUlifE_EEvlNS_15PhiloxCudaStateESI_SJ_,"ax",@progbits
	.align	128
.text._ZN2at6native54_GLOBAL__N__3a6f1fcb_21_DistributionNormal_cu_0c5b6e8543distribution_elementwise_grid_stride_kernelIfLi4EZNS0_9templates4cuda20normal_and_transformIffPNS_17CUDAGeneratorImplEZZZNS4_13normal_kernelIS7_EEvRKNS_10TensorBaseEddT_ENKUlvE_clEvENKUlvE0_clEvEUlfE_EEvRNS_18TensorIteratorBaseET1_T2_EUlP24curandStatePhilox4_32_10E_ZNS1_27distribution_nullary_kernelIff7double2S7_SM_SF_EEvSH_SJ_RKT3_T4_EUlifE_EEvlNS_15PhiloxCudaStateESI_SJ_:
        .type           _ZN2at6native54_GLOBAL__N__3a6f1fcb_21_DistributionNormal_cu_0c5b6e8543distribution_elementwise_grid_stride_kernelIfLi4EZNS0_9templates4cuda20normal_and_transformIffPNS_17CUDAGeneratorImplEZZZNS4_13normal_kernelIS7_EEvRKNS_10TensorBaseEddT_ENKUlvE_clEvENKUlvE0_clEvEUlfE_EEvRNS_18TensorIteratorBaseET1_T2_EUlP24curandStatePhilox4_32_10E_ZNS1_27distribution_nullary_kernelIff7double2S7_SM_SF_EEvSH_SJ_RKT3_T4_EUlifE_EEvlNS_15PhiloxCudaStateESI_SJ_,@function
        .size           _ZN2at6native54_GLOBAL__N__3a6f1fcb_21_DistributionNormal_cu_0c5b6e8543distribution_elementwise_grid_stride_kernelIfLi4EZNS0_9templates4cuda20normal_and_transformIffPNS_17CUDAGeneratorImplEZZZNS4_13normal_kernelIS7_EEvRKNS_10TensorBaseEddT_ENKUlvE_clEvENKUlvE0_clEvEUlfE_EEvRNS_18TensorIteratorBaseET1_T2_EUlP24curandStatePhilox4_32_10E_ZNS1_27distribution_nullary_kernelIff7double2S7_SM_SF_EEvSH_SJ_RKT3_T4_EUlifE_EEvlNS_15PhiloxCudaStateESI_SJ_,(.L_x_334 - _ZN2at6native54_GLOBAL__N__3a6f1fcb_21_DistributionNormal_cu_0c5b6e8543distribution_elementwise_grid_stride_kernelIfLi4EZNS0_9templates4cuda20normal_and_transformIffPNS_17CUDAGeneratorImplEZZZNS4_13normal_kernelIS7_EEvRKNS_10TensorBaseEddT_ENKUlvE_clEvENKUlvE0_clEvEUlfE_EEvRNS_18TensorIteratorBaseET1_T2_EUlP24curandStatePhilox4_32_10E_ZNS1_27distribution_nullary_kernelIff7double2S7_SM_SF_EEvSH_SJ_RKT3_T4_EUlifE_EEvlNS_15PhiloxCudaStateESI_SJ_)
        .other          _ZN2at6native54_GLOBAL__N__3a6f1fcb_21_DistributionNormal_cu_0c5b6e8543distribution_elementwise_grid_stride_kernelIfLi4EZNS0_9templates4cuda20normal_and_transformIffPNS_17CUDAGeneratorImplEZZZNS4_13normal_kernelIS7_EEvRKNS_10TensorBaseEddT_ENKUlvE_clEvENKUlvE0_clEvEUlfE_EEvRNS_18TensorIteratorBaseET1_T2_EUlP24curandStatePhilox4_32_10E_ZNS1_27distribution_nullary_kernelIff7double2S7_SM_SF_EEvSH_SJ_RKT3_T4_EUlifE_EEvlNS_15PhiloxCudaStateESI_SJ_,@"STO_CUDA_ENTRY STV_DEFAULT"
_ZN2at6native54_GLOBAL__N__3a6f1fcb_21_DistributionNormal_cu_0c5b6e8543distribution_elementwise_grid_stride_kernelIfLi4EZNS0_9templates4cuda20normal_and_transformIffPNS_17CUDAGeneratorImplEZZZNS4_13normal_kernelIS7_EEvRKNS_10TensorBaseEddT_ENKUlvE_clEvENKUlvE0_clEvEUlfE_EEvRNS_18TensorIteratorBaseET1_T2_EUlP24curandStatePhilox4_32_10E_ZNS1_27distribution_nullary_kernelIff7double2S7_SM_SF_EEvSH_SJ_RKT3_T4_EUlifE_EEvlNS_15PhiloxCudaStateESI_SJ_:
[----:B------:R-:W-:Y:S08]  /*0000*/  LDC R1, c[0x0][0x28] ;  /* 0x00000a00ff017b82 */ /* 0x000ff00000000800 */
[----:B------:R-:W0:Y:S01]  /*0010*/  LDC R4, c[0x0][0x220] ;  /* 0x00008800ff047b82 */ /* 0x000e220000000800 */
[----:B------:R-:W-:Y:S01]  /*0020*/  ULDC.U8 UR4, c[0x0][0x22c] ;  /* 0x00008b0000047ab9 */ /* 0x000fe20000000000 */
[----:B------:R-:W-:Y:S01]  /*0030*/  ULDC.64 UR8, c[0x0][0x208] ;  /* 0x0000820000087ab9 */ /* 0x000fe20000000a00 */
[----:B------:R-:W-:-:S05]  /*0040*/  ISETP.NE.AND P0, PT, RZ, UR4, PT ;  /* 0x00000004ff007c0c */ /* 0x000fca000bf05270 */
[----:B------:R-:W0:Y:S01]  /*0050*/  LDC R5, c[0x0][0x224] ;  /* 0x00008900ff057b82 */ /* 0x000e220000000800 */
[----:B------:R-:W-:Y:S01]  /*0060*/  ULDC.64 UR4, c[0x0][0x218] ;  /* 0x0000860000047ab9 */ /* 0x000fe20000000a00 */
[----:B------:R-:W1:Y:S01]  /*0070*/  S2R R12, SR_TID.X ;  /* 0x00000000000c7919 */ /* 0x000e620000002100 */
[----:B------:R-:W-:Y:S01]  /*0080*/  IMAD.U32 R14, RZ, RZ, UR4 ;  /* 0x00000004ff0e7e24 */ /* 0x000fe2000f8e00ff */
[----:B------:R-:W-:Y:S01]  /*0090*/  ULDC.64 UR6, c[0x0][0x210] ;  /* 0x0000840000067ab9 */ /* 0x000fe20000000a00 */
[----:B------:R-:W-:-:S03]  /*00a0*/  IMAD.U32 R15, RZ, RZ, UR5 ;  /* 0x00000005ff0f7e24 */ /* 0x000fc6000f8e00ff */
[----:B------:R-:W2:Y:S03]  /*00b0*/  @P0 LDC R9, c[0x0][0x228] ;  /* 0x00008a00ff090b82 */ /* 0x000ea60000000800 */
[----:B------:R-:W3:Y:S04]  /*00c0*/  @P0 LDG.E.64 R14, desc[UR8][R14.64] ;  /* 0x000000080e0e0981 */ /* 0x000ee8000c1e1b00 */
[----:B0-----:R-:W2:Y:S01]  /*00d0*/  @P0 LDG.E.64 R2, desc[UR8][R4.64] ;  /* 0x0000000804020981 */ /* 0x001ea2000c1e1b00 */
[----:B------:R-:W1:Y:S08]  /*00e0*/  S2UR UR4, SR_CTAID.X ;  /* 0x00000000000479c3 */ /* 0x000e700000002500 */
[----:B------:R-:W1:Y:S01]  /*00f0*/  LDC R7, c[0x0][RZ] ;  /* 0x00000000ff077b82 */ /* 0x000e620000000800 */
[----:B------:R-:W-:-:S02]  /*0100*/  IMAD.MOV.U32 R13, RZ, RZ, RZ ;  /* 0x000000ffff0d7224 */ /* 0x000fc400078e00ff */
[----:B-1----:R-:W-:-:S04]  /*0110*/  IMAD.WIDE.U32 R12, R7, UR4, R12 ;  /* 0x00000004070c7c25 */ /* 0x002fc8000f8e000c */
[----:B------:R-:W-:Y:S01]  /*0120*/  IMAD.WIDE.U32 R6, R12, -0x326172a9, RZ ;  /* 0xcd9e8d570c067825 */ /* 0x000fe200078e00ff */
[----:B------:R-:W-:-:S04]  /*0130*/  UIADD3 UR6, UP0, UR6, -0x1, URZ ;  /* 0xffffffff06067890 */ /* 0x000fc8000ff1e03f */
[----:B------:R-:W-:Y:S01]  /*0140*/  UIADD3.X UR7, UR7, -0x1, URZ, UP0, !UPT ;  /* 0xffffffff07077890 */ /* 0x000fe200087fe43f */
[----:B------:R-:W-:Y:S01]  /*0150*/  IMAD.MOV.U32 R41, RZ, RZ, R12 ;  /* 0x000000ffff297224 */ /* 0x000fe200078e000c */
[----:B------:R-:W-:Y:S02]  /*0160*/  MOV R42, R13 ;  /* 0x0000000d002a7202 */ /* 0x000fe40000000f00 */
[----:B--2---:R-:W-:-:S04]  /*0170*/  @P0 IADD3 R4, P1, R2, R9, RZ ;  /* 0x0000000902040210 */ /* 0x004fc80007f3e0ff */
[----:B------:R-:W-:-:S04]  /*0180*/  @P0 IADD3.X R5, RZ, R3, RZ, P1, !PT ;  /* 0x00000003ff050210 */ /* 0x000fc80000ffe4ff */
[--C-:B------:R-:W-:Y:S02]  /*0190*/  SHF.R.U64 R2, R4, 0x2, R5.reuse ;  /* 0x0000000204027819 */ /* 0x100fe40000001205 */
[----:B------:R-:W-:-:S03]  /*01a0*/  SHF.R.U32.HI R9, RZ, 0x2, R5 ;  /* 0x00000002ff097819 */ /* 0x000fc60000011605 */
[----:B------:R-:W-:Y:S01]  /*01b0*/  IMAD.WIDE.U32 R2, R2, -0x2daee0ad, RZ ;  /* 0xd2511f5302027825 */ /* 0x000fe200078e00ff */
[----:B---3--:R-:W-:-:S04]  /*01c0*/  LOP3.LUT R8, R7, R9, R14, 0x96, !PT ;  /* 0x0000000907087212 */ /* 0x008fc800078e960e */
[----:B------:R-:W-:Y:S01]  /*01d0*/  LOP3.LUT R10, R15, R3, R13, 0x96, !PT ;  /* 0x000000030f0a7212 */ /* 0x000fe200078e960d */
[----:B------:R-:W-:-:S04]  /*01e0*/  IMAD.WIDE.U32 R8, R8, -0x2daee0ad, RZ ;  /* 0xd2511f5308087825 */ /* 0x000fc800078e00ff */
[----:B------:R-:W-:Y:S02]  /*01f0*/  VIADD R49, R15, 0xbb67ae85 ;  /* 0xbb67ae850f317836 */ /* 0x000fe40000000000 */
[----:B------:R-:W-:-:S04]  /*0200*/  IMAD.WIDE.U32 R10, R10, -0x326172a9, RZ ;  /* 0xcd9e8d570a0a7825 */ /* 0x000fc800078e00ff */
[----:B------:R-:W-:Y:S01]  /*0210*/  VIADD R3, R14, 0x9e3779b9 ;  /* 0x9e3779b90e037836 */ /* 0x000fe20000000000 */
[----:B------:R-:W-:-:S04]  /*0220*/  LOP3.LUT R7, R9, R2, R49, 0x96, !PT ;  /* 0x0000000209077212 */ /* 0x000fc800078e9631 */
[----:B------:R-:W-:Y:S01]  /*0230*/  LOP3.LUT R3, R11, R3, R6, 0x96, !PT ;  /* 0x000000030b037212 */ /* 0x000fe200078e9606 */
[----:B------:R-:W-:Y:S01]  /*0240*/  IMAD.WIDE.U32 R6, R7, -0x326172a9, RZ ;  /* 0xcd9e8d5707067825 */ /* 0x000fe200078e00ff */
[----:B------:R-:W-:-:S03]  /*0250*/  IADD3 R48, R15, 0x76cf5d0a, RZ ;  /* 0x76cf5d0a0f307810 */ /* 0x000fc60007ffe0ff */
        /* <DEDUP_REMOVED lines=28> */
[----:B------:R-:W-:Y:S01]  /*0420*/  VIADD R43, R15, 0x1fd5c5a3 ;  /* 0x1fd5c5a30f2b7836 */ /* 0x000fe20000000000 */
[----:B------:R-:W-:Y:S01]  /*0430*/  ISETP.NE.U32.AND P0, PT, RZ, UR7, PT ;  /* 0x00000007ff007c0c */ /* 0x000fe2000bf05070 */
[----:B------:R-:W-:-:S04]  /*0440*/  IMAD.WIDE.U32 R6, R7, -0x2daee0ad, RZ ;  /* 0xd2511f5307067825 */ /* 0x000fc800078e00ff */
[----:B------:R-:W-:-:S04]  /*0450*/  IMAD.WIDE.U32 R8, R8, -0x326172a9, RZ ;  /* 0xcd9e8d5708087825 */ /* 0x000fc800078e00ff */
[----:B------:R-:W-:Y:S01]  /*0460*/  VIADD R3, R14, 0x5384540f ;  /* 0x5384540f0e037836 */ /* 0x000fe20000000000 */
[----:B------:R-:W-:-:S04]  /*0470*/  LOP3.LUT R0, R7, R2, R43, 0x96, !PT ;  /* 0x0000000207007212 */ /* 0x000fc800078e962b */
[----:B------:R-:W-:Y:S01]  /*0480*/  LOP3.LUT R2, R9, R16, R3, 0x96, !PT ;  /* 0x0000001009027212 */ /* 0x000fe200078e9603 */
[----:B------:R-:W-:Y:S02]  /*0490*/  VIADD R11, R14, 0xf1bbcdc8 ;  /* 0xf1bbcdc80e0b7836 */ /* 0x000fe40000000000 */
[----:B------:R-:W-:-:S04]  /*04a0*/  IMAD.HI.U32 R7, R0, -0x326172a9, RZ ;  /* 0xcd9e8d5700077827 */ /* 0x000fc800078e00ff */
[----:B------:R-:W-:-:S04]  /*04b0*/  IMAD.HI.U32 R3, R2, -0x2daee0ad, RZ ;  /* 0xd2511f5302037827 */ /* 0x000fc800078e00ff */
[----:B------:R-:W-:Y:S01]  /*04c0*/  VIADD R40, R15, 0xdb3d7428 ;  /* 0xdb3d74280f287836 */ /* 0x000fe20000000000 */
[----:B------:R-:W-:-:S04]  /*04d0*/  LOP3.LUT R11, R7, R8, R11, 0x96, !PT ;  /* 0x00000008070b7212 */ /* 0x000fc800078e960b */
[----:B------:R-:W-:Y:S01]  /*04e0*/  LOP3.LUT R3, R3, R6, R40, 0x96, !PT ;  /* 0x0000000603037212 */ /* 0x000fe200078e9628 */
[----:B------:R-:W-:Y:S06]  /*04f0*/  @!P0 BRA `(.L_x_223) ;  /* 0x0000000000248947 */ /* 0x000fec0003800000 */
[----:B------:R-:W-:Y:S01]  /*0500*/  ULDC UR4, c[0x0][0x0] ;  /* 0x0000000000047ab9 */ /* 0x000fe20000000800 */
[----:B------:R-:W-:Y:S01]  /*0510*/  ULDC UR5, c[0x0][0xc] ;  /* 0x0000030000057ab9 */ /* 0x000fe20000000800 */
[----:B------:R-:W-:Y:S01]  /*0520*/  MOV R6, 0x560 ;  /* 0x0000056000067802 */ /* 0x000fe20000000f00 */
[----:B------:R-:W-:-:S04]  /*0530*/  UIMAD UR4, UR4, UR5, URZ ;  /* 0x00000005040472a4 */ /* 0x000fc8000f8e023f */
[----:B------:R-:W-:-:S12]  /*0540*/  USHF.L.U32 UR4, UR4, 0x2, URZ ;  /* 0x0000000204047899 */ /* 0x000fd8000800063f */
[----:B------:R-:W-:Y:S05]  /*0550*/  CALL.REL.NOINC `($__internal_16_$__cuda_sm20_div_s64) ;  /* 0x0000001800507944 */ /* 0x000fea0003c00000 */
[----:B------:R-:W-:Y:S01]  /*0560*/  IMAD.MOV.U32 R6, RZ, RZ, R8 ;  /* 0x000000ffff067224 */ /* 0x000fe200078e0008 */
[----:B------:R-:W-:Y:S01]  /*0570*/  MOV R7, R9 ;  /* 0x0000000900077202 */ /* 0x000fe20000000f00 */
[----:B------:R-:W-:Y:S06]  /*0580*/  BRA `(.L_x_224) ;  /* 0x00000000005c7947 */ /* 0x000fec0003800000 */
.L_x_223:
[----:B------:R-:W0:Y:S08]  /*0590*/  LDC R6, c[0x0][RZ] ;  /* 0x00000000ff067b82 */ /* 0x000e300000000800 */
[----:B------:R-:W0:Y:S02]  /*05a0*/  LDC R7, c[0x0][0xc] ;  /* 0x00000300ff077b82 */ /* 0x000e240000000800 */
[----:B0-----:R-:W-:-:S04]  /*05b0*/  IMAD R6, R6, R7, RZ ;  /* 0x0000000706067224 */ /* 0x001fc800078e02ff */
[----:B------:R-:W-:-:S04]  /*05c0*/  IMAD.SHL.U32 R8, R6, 0x4, RZ ;  /* 0x0000000406087824 */ /* 0x000fc800078e00ff */
[----:B------:R-:W0:Y:S01]  /*05d0*/  I2F.U32.RP R9, R8 ;  /* 0x0000000800097306 */ /* 0x000e220000209000 */
[----:B------:R-:W-:Y:S01]  /*05e0*/  IMAD.MOV R17, RZ, RZ, -R8 ;  /* 0x000000ffff117224 */ /* 0x000fe200078e0a08 */
[----:B------:R-:W-:-:S06]  /*05f0*/  ISETP.NE.U32.AND P2, PT, R8, RZ, PT ;  /* 0x000000ff0800720c */ /* 0x000fcc0003f45070 */
[----:B0-----:R-:W0:Y:S02]  /*0600*/  MUFU.RCP R9, R9 ;  /* 0x0000000900097308 */ /* 0x001e240000001000 */
[----:B0-----:R-:W-:-:S06]  /*0610*/  VIADD R6, R9, 0xffffffe ;  /* 0x0ffffffe09067836 */ /* 0x001fcc0000000000 */
[----:B------:R0:W1:Y:S02]  /*0620*/  F2I.FTZ.U32.TRUNC.NTZ R7, R6 ;  /* 0x0000000600077305 */ /* 0x000064000021f000 */
[----:B0-----:R-:W-:Y:S01]  /*0630*/  HFMA2.MMA R6, -RZ, RZ, 0, 0 ;  /* 0x00000000ff067435 */ /* 0x001fe200000001ff */
[----:B-1----:R-:W-:-:S09]  /*0640*/  IMAD R17, R17, R7, RZ ;  /* 0x0000000711117224 */ /* 0x002fd200078e02ff */
[----:B------:R-:W-:-:S06]  /*0650*/  IMAD.HI.U32 R7, R7, R17, R6 ;  /* 0x0000001107077227 */ /* 0x000fcc00078e0006 */
[----:B------:R-:W-:-:S04]  /*0660*/  IMAD.HI.U32 R6, R7, UR6, RZ ;  /* 0x0000000607067c27 */ /* 0x000fc8000f8e00ff */
[----:B------:R-:W-:-:S04]  /*0670*/  IMAD.MOV R7, RZ, RZ, -R6 ;  /* 0x000000ffff077224 */ /* 0x000fc800078e0a06 */
        /* <DEDUP_REMOVED lines=8> */
.L_x_224:
[----:B------:R-:W-:Y:S01]  /*0700*/  ULDC UR4, c[0x0][0x0] ;  /* 0x0000000000047ab9 */ /* 0x000fe20000000800 */
[----:B------:R-:W-:Y:S01]  /*0710*/  ULDC UR5, c[0x0][0xc] ;  /* 0x0000030000057ab9 */ /* 0x000fe20000000800 */
[----:B------:R-:W-:Y:S01]  /*0720*/  IADD3 R6, P0, R6, 0x1, RZ ;  /* 0x0000000106067810 */ /* 0x000fe20007f1e0ff */
[----:B------:R-:W-:-:S04]  /*0730*/  UIMAD.WIDE.U32 UR4, UR4, UR5, URZ ;  /* 0x00000005040472a5 */ /* 0x000fc8000f8e003f */
[----:B------:R-:W-:Y:S02]  /*0740*/  IMAD.X R8, RZ, RZ, R7, P0 ;  /* 0x000000ffff087224 */ /* 0x000fe400000e0607 */
[C---:B------:R-:W-:Y:S02]  /*0750*/  IMAD R9, R6.reuse, UR5, RZ ;  /* 0x0000000506097c24 */ /* 0x040fe4000f8e02ff */
[----:B------:R-:W-:-:S04]  /*0760*/  IMAD.WIDE.U32 R6, R6, UR4, RZ ;  /* 0x0000000406067c25 */ /* 0x000fc8000f8e00ff */
[----:B------:R-:W-:Y:S02]  /*0770*/  IMAD R9, R8, UR4, R9 ;  /* 0x0000000408097c24 */ /* 0x000fe4000f8e0209 */
        /* <DEDUP_REMOVED lines=8> */
[--C-:B------:R-:W-:Y:S01]  /*0800*/  SHF.R.U32.HI R6, RZ, 0x2, R5.reuse ;  /* 0x00000002ff067819 */ /* 0x100fe20000011605 */
[----:B------:R-:W-:Y:S01]  /*0810*/  VIADD R0, R14, 0x8ff34781 ;  /* 0x8ff347810e007836 */ /* 0x000fe20000000000 */
[----:B------:R-:W-:Y:S01]  /*0820*/  SHF.R.U64 R5, R4, 0x2, R5 ;  /* 0x0000000204057819 */ /* 0x000fe20000001205 */
[----:B------:R-:W-:Y:S01]  /*0830*/  IMAD R2, R2, -0x2daee0ad, RZ ;  /* 0xd2511f5302027824 */ /* 0x000fe200078e02ff */
[----:B------:R-:W-:Y:S01]  /*0840*/  LOP3.LUT R4, R4, 0x3, RZ, 0xc0, !PT ;  /* 0x0000000304047812 */ /* 0x000fe200078ec0ff */
[----:B------:R-:W-:Y:S01]  /*0850*/  VIADD R7, R15, 0x96a522ad ;  /* 0x96a522ad0f077836 */ /* 0x000fe20000000000 */
[----:B------:R-:W1:Y:S01]  /*0860*/  LDC R8, c[0x0][0x248] ;  /* 0x00009200ff087b82 */ /* 0x000e620000000800 */
[----:B------:R-:W-:Y:S01]  /*0870*/  IMAD.WIDE.U32 R28, R3, -0x326172a9, RZ ;  /* 0xcd9e8d57031c7825 */ /* 0x000fe200078e00ff */
[----:B------:R-:W-:Y:S01]  /*0880*/  LOP3.LUT R19, R19, R0, RZ, 0x3c, !PT ;  /* 0x0000000013137212 */ /* 0x000fe200078e3cff */
[----:B------:R-:W-:Y:S01]  /*0890*/  ULDC.64 UR10, c[0x0][0x240] ;  /* 0x00009000000a7ab9 */ /* 0x000fe20000000a00 */
[----:B------:R-:W-:Y:S01]  /*08a0*/  LOP3.LUT R2, R2, R7, RZ, 0x3c, !PT ;  /* 0x0000000702027212 */ /* 0x000fe200078e3cff */
[----:B------:R-:W-:Y:S01]  /*08b0*/  IMAD.HI.U32 R27, R11, -0x2daee0ad, RZ ;  /* 0xd2511f530b1b7827 */ /* 0x000fe200078e00ff */
[----:B------:R-:W-:Y:S01]  /*08c0*/  LOP3.LUT R26, R19, R29, RZ, 0x3c, !PT ;  /* 0x0000001d131a7212 */ /* 0x000fe200078e3cff */
[----:B------:R-:W-:Y:S01]  /*08d0*/  ULDC.64 UR12, c[0x0][0x238] ;  /* 0x00008e00000c7ab9 */ /* 0x000fe20000000a00 */
[----:B------:R-:W2:Y:S02]  /*08e0*/  LDC.64 R16, c[0x0][0x210] ;  /* 0x00008400ff107b82 */ /* 0x000ea40000000a00 */
[----:B------:R-:W-:Y:S01]  /*08f0*/  LOP3.LUT R27, R2, R27, RZ, 0x3c, !PT ;  /* 0x0000001b021b7212 */ /* 0x000fe200078e3cff */
[----:B0-----:R-:W-:-:S07]  /*0900*/  FADD.FTZ R3, R18, +QNAN ;  /* 0x7fc0000012037421 */ /* 0x001fce0000010000 */
.L_x_237:
[----:B------:R-:W-:Y:S01]  /*0910*/  VIADD R5, R5, 0x1 ;  /* 0x0000000105057836 */ /* 0x000fe20000000000 */
[----:B------:R-:W-:Y:S03]  /*0920*/  BSSY B0, `(.L_x_225) ;  /* 0x000000c000007945 */ /* 0x000fe60003800000 */
[C---:B------:R-:W-:Y:S01]  /*0930*/  IMAD.HI.U32 R0, R5.reuse, -0x2daee0ad, RZ ;  /* 0xd2511f5305007827 */ /* 0x040fe200078e00ff */
[----:B------:R-:W-:-:S13]  /*0940*/  ISETP.NE.AND P0, PT, R5, RZ, PT ;  /* 0x000000ff0500720c */ /* 0x000fda0003f05270 */
[----:B---3--:R-:W-:Y:S05]  /*0950*/  @P0 BRA `(.L_x_226) ;  /* 0x0000000000200947 */ /* 0x008fea0003800000 */
[----:B------:R-:W-:-:S04]  /*0960*/  IADD3 R6, R6, 0x1, RZ ;  /* 0x0000000106067810 */ /* 0x000fc80007ffe0ff */
[----:B------:R-:W-:-:S13]  /*0970*/  ISETP.NE.AND P0, PT, R6, RZ, PT ;  /* 0x000000ff0600720c */ /* 0x000fda0003f05270 */
[----:B------:R-:W-:Y:S01]  /*0980*/  @!P0 VIADD R12, R12, 0x1 ;  /* 0x000000010c0c8836 */ /* 0x000fe20000000000 */
[----:B------:R-:W-:Y:S01]  /*0990*/  @!P0 MOV R6, RZ ;  /* 0x000000ff00068202 */ /* 0x000fe20000000f00 */
[----:B------:R-:W-:-:S03]  /*09a0*/  @!P0 VIADD R2, R13, 0x1 ;  /* 0x000000010d028836 */ /* 0x000fc60000000000 */
[----:B------:R-:W-:-:S13]  /*09b0*/  ISETP.NE.AND P1, PT, R12, RZ, !P0 ;  /* 0x000000ff0c00720c */ /* 0x000fda0004725270 */
[----:B------:R-:W-:-:S04]  /*09c0*/  @P1 IMAD.MOV R2, RZ, RZ, R13 ;  /* 0x000000ffff021224 */ /* 0x000fc800078e020d */
[----:B------:R-:W-:-:S07]  /*09d0*/  @!P0 IMAD.MOV.U32 R13, RZ, RZ, R2 ;  /* 0x000000ffff0d8224 */ /* 0x000fce00078e0002 */
.L_x_226:
[----:B------:R-:W-:Y:S05]  /*09e0*/  BSYNC B0 ;  /* 0x0000000000007941 */ /* 0x000fea0003800000 */
.L_x_225:
        /* <DEDUP_REMOVED lines=44> */
[----:B------:R-:W-:Y:S02]  /*0cb0*/  LOP3.LUT R19, R21, R24, R40, 0x96, !PT ;  /* 0x0000001815137212 */ /* 0x000fe400078e9628 */
[----:B------:R-:W-:Y:S01]  /*0cc0*/  IADD3 R21, R14, -0x700cb87f, RZ ;  /* 0x8ff347810e157810 */ /* 0x000fe20007ffe0ff */
[----:B------:R-:W-:Y:S01]  /*0cd0*/  IMAD R24, R11, -0x2daee0ad, RZ ;  /* 0xd2511f530b187824 */ /* 0x000fe200078e02ff */
[----:B------:R-:W-:Y:S01]  /*0ce0*/  LOP3.LUT R11, R23, R18, R25, 0x96, !PT ;  /* 0x00000012170b7212 */ /* 0x000fe200078e9619 */
[----:B------:R-:W-:-:S03]  /*0cf0*/  IMAD.WIDE.U32 R18, R19, -0x326172a9, RZ ;  /* 0xcd9e8d5713127825 */ /* 0x000fc600078e00ff */
[----:B------:R-:W-:Y:S01]  /*0d00*/  MOV R23, R24 ;  /* 0x0000001800177202 */ /* 0x000fe20000000f00 */
[----:B------:R-:W-:Y:S01]  /*0d10*/  IMAD.HI.U32 R0, R11, -0x2daee0ad, RZ ;  /* 0xd2511f530b007827 */ /* 0x000fe200078e00ff */
[----:B------:R-:W-:-:S03]  /*0d20*/  LOP3.LUT R2, R19, R22, R21, 0x96, !PT ;  /* 0x0000001613027212 */ /* 0x000fc600078e9615 */
        /* <DEDUP_REMOVED lines=14> */
[----:B------:R-:W-:Y:S01]  /*0e10*/  IMAD.MOV.U32 R20, RZ, RZ, R28 ;  /* 0x000000ffff147224 */ /* 0x000fe200078e001c */
[----:B------:R-:W-:Y:S01]  /*0e20*/  MOV R22, R24 ;  /* 0x0000001800167202 */ /* 0x000fe20000000f00 */
[----:B------:R-:W-:Y:S01]  /*0e30*/  IMAD.MOV.U32 R23, RZ, RZ, R27 ;  /* 0x000000ffff177224 */ /* 0x000fe200078e001b */
[----:B------:R-:W-:Y:S06]  /*0e40*/  BRA `(.L_x_227) ;  /* 0x0000000000107947 */ /* 0x000fec0003800000 */
.L_x_228:
[----:B------:R-:W-:Y:S01]  /*0e50*/  IMAD.MOV.U32 R21, RZ, RZ, R27 ;  /* 0x000000ffff157224 */ /* 0x000fe200078e001b */
[----:B------:R-:W-:Y:S01]  /*0e60*/  MOV R23, R2 ;  /* 0x0000000200177202 */ /* 0x000fe20000000f00 */
[----:B------:R-:W-:Y:S02]  /*0e70*/  IMAD.MOV.U32 R20, RZ, RZ, R24 ;  /* 0x000000ffff147224 */ /* 0x000fe400078e0018 */
[----:B------:R-:W-:-:S07]  /*0e80*/  IMAD.MOV.U32 R22, RZ, RZ, R18 ;  /* 0x000000ffff167224 */ /* 0x000fce00078e0012 */
.L_x_227:
[----:B------:R-:W-:Y:S01]  /*0e90*/  IMAD.WIDE.U32 R24, R20, 0x200000, RZ ;  /* 0x0020000014187825 */ /* 0x000fe200078e00ff */
[----:B------:R-:W-:Y:S01]  /*0ea0*/  HFMA2.MMA R51, -RZ, RZ, 1.15625, 0 ;  /* 0x3ca00000ff337435 */ /* 0x000fe200000001ff */
        /* <DEDUP_REMOVED lines=98> */
.L_x_230:
[----:B------:R-:W-:Y:S05]  /*14d0*/  BSYNC B0 ;  /* 0x0000000000007941 */ /* 0x000fea0003800000 */
.L_x_229:
        /* <DEDUP_REMOVED lines=82> */
[----:B-12---:R-:W-:Y:S05]  /*1a00*/  CALL.REL.NOINC `($__internal_17_$__cuda_sm20_dsqrt_rn_f64_mediumpath_v1) ;  /* 0x00000008004c7944 */ /* 0x006fea0003c00000 */
[----:B------:R-:W-:Y:S02]  /*1a10*/  IMAD.MOV.U32 R28, RZ, RZ, R22 ;  /* 0x000000ffff1c7224 */ /* 0x000fe400078e0016 */
[----:B------:R-:W-:-:S07]  /*1a20*/  IMAD.MOV.U32 R29, RZ, RZ, R23 ;  /* 0x000000ffff1d7224 */ /* 0x000fce00078e0017 */
.L_x_232:
[----:B------:R-:W-:Y:S05]  /*1a30*/  BSYNC B0 ;  /* 0x0000000000007941 */ /* 0x000fea0003800000 */
.L_x_231:
        /* <DEDUP_REMOVED lines=9> */
[----:B------:R-:W-:-:S05]  /*1ad0*/  IMAD R21, R41, UR10, RZ ;  /* 0x0000000a29157c24 */ /* 0x000fca000f8e02ff */
[----:B------:R-:W-:-:S04]  /*1ae0*/  IADD3 R20, P1, R21, UR12, RZ ;  /* 0x0000000c15147c10 */ /* 0x000fc8000ff3e0ff */
[----:B------:R-:W-:-:S04]  /*1af0*/  LEA.HI.X.SX32 R21, R21, UR13, 0x1, P1 ;  /* 0x0000000d15157c11 */ /* 0x000fc800088f0eff */
[----:B0-----:R-:W-:-:S04]  /*1b00*/  @!P0 FMUL R23, R23, 1.175494350822287508e-38 ;  /* 0x0080000017178820 */ /* 0x001fc80000400000 */
[----:B-1----:R-:W-:-:S05]  /*1b10*/  FFMA.FTZ R23, R23, R8, UR11 ;  /* 0x0000000b17177e23 */ /* 0x002fca0008010008 */
[----:B------:R0:W-:Y:S02]  /*1b20*/  STG.E desc[UR8][R20.64], R23 ;  /* 0x0000001714007986 */ /* 0x0001e4000c101908 */
.L_x_234:
[----:B------:R-:W-:Y:S05]  /*1b30*/  BSYNC B0 ;  /* 0x0000000000007941 */ /* 0x000fea0003800000 */
.L_x_233:
        /* <DEDUP_REMOVED lines=21> */
.L_x_236:
[----:B------:R-:W-:Y:S05]  /*1c90*/  BSYNC B0 ;  /* 0x0000000000007941 */ /* 0x000fea0003800000 */
.L_x_235:
        /* <DEDUP_REMOVED lines=18> */
[----:B------:R-:W-:Y:S01]  /*1dc0*/  @!P0 LEA.HI.X.SX32 R21, R19, R21, 0x1, P2 ;  /* 0x0000001513158211 */ /* 0x000fe200010f0eff */
[----:B---3--:R-:W-:-:S04]  /*1dd0*/  @!P1 IMAD R25, R25, R28, RZ ;  /* 0x0000001c19199224 */ /* 0x008fc800078e02ff */
[----:B------:R3:W-:Y:S01]  /*1de0*/  @!P0 STG.E desc[UR8][R20.64], R3 ;  /* 0x0000000314008986 */ /* 0x0007e2000c101908 */
[----:B------:R-:W-:Y:S01]  /*1df0*/  LEA R41, P0, R24, R41, 0x2 ;  /* 0x0000002918297211 */ /* 0x000fe200078010ff */
[----:B------:R-:W-:-:S03]  /*1e00*/  IMAD.MOV.U32 R28, RZ, RZ, R18 ;  /* 0x000000ffff1c7224 */ /* 0x000fc600078e0012 */
[----:B------:R-:W-:Y:S02]  /*1e10*/  IADD3.X R42, RZ, R42, RZ, P0, !PT ;  /* 0x0000002aff2a7210 */ /* 0x000fe400007fe4ff */
[----:B------:R-:W-:Y:S02]  /*1e20*/  ISETP.GE.U32.AND P0, PT, R41, R10, PT ;  /* 0x0000000a2900720c */ /* 0x000fe40003f06070 */
[C---:B0-----:R-:W-:Y:S02]  /*1e30*/  @!P1 IADD3 R22, P3, R25.reuse, R22, RZ ;  /* 0x0000001619169210 */ /* 0x041fe40007f7e0ff */
[----:B------:R-:W-:Y:S02]  /*1e40*/  ISETP.GE.AND.EX P0, PT, R42, R9, PT, P0 ;  /* 0x000000092a00720c */ /* 0x000fe40003f06300 */
[----:B------:R-:W-:-:S05]  /*1e50*/  @!P1 LEA.HI.X.SX32 R23, R25, R23, 0x1, P3 ;  /* 0x0000001719179211 */ /* 0x000fca00018f0eff */
[----:B------:R3:W-:Y:S01]  /*1e60*/  @!P1 STG.E desc[UR8][R22.64], R3 ;  /* 0x0000000316009986 */ /* 0x0007e2000c101908 */
[----:B------:R-:W-:Y:S06]  /*1e70*/  BAR.SYNC.DEFER_BLOCKING 0x0 ;  /* 0x0000000000007b1d */ /* 0x000fec0000010000 */
[----:B------:R-:W-:Y:S05]  /*1e80*/  @!P0 BRA `(.L_x_237) ;  /* 0xffffffe800a08947 */ /* 0x000fea000383ffff */
[----:B------:R-:W-:Y:S05]  /*1e90*/  EXIT ;  /* 0x000000000000794d */ /* 0x000fea0003800000 */
        .weak           $__internal_16_$__cuda_sm20_div_s64
        .type           $__internal_16_$__cuda_sm20_div_s64,@function
        .size           $__internal_16_$__cuda_sm20_div_s64,($__internal_17_$__cuda_sm20_dsqrt_rn_f64_mediumpath_v1 - $__internal_16_$__cuda_sm20_div_s64)
$__internal_16_$__cuda_sm20_div_s64:
        /* <DEDUP_REMOVED lines=73> */
[----:B------:R-:W-:Y:S06]  /*2330*/  RET.REL.NODEC R6 `(_ZN2at6native54_GLOBAL__N__3a6f1fcb_21_DistributionNormal_cu_0c5b6e8543distribution_elementwise_grid_stride_kernelIfLi4EZNS0_9templates4cuda20normal_and_transformIffPNS_17CUDAGeneratorImplEZZZNS4_13normal_kernelIS7_EEvRKNS_10TensorBaseEddT_ENKUlvE_clEvENKUlvE0_clEvEUlfE_EEvRNS_18TensorIteratorBaseET1_T2_EUlP24curandStatePhilox4_32_10E_ZNS1_27distribution_nullary_kernelIff7double2S7_SM_SF_EEvSH_SJ_RKT3_T4_EUlifE_EEvlNS_15PhiloxCudaStateESI_SJ_) ;  /* 0xffffffdc06307950 */ /* 0x000fec0003c3ffff */
        .weak           $__internal_17_$__cuda_sm20_dsqrt_rn_f64_mediumpath_v1
        .type           $__internal_17_$__cuda_sm20_dsqrt_rn_f64_mediumpath_v1,@function
        .size           $__internal_17_$__cuda_sm20_dsqrt_rn_f64_mediumpath_v1,(.L_x_334 - $__internal_17_$__cuda_sm20_dsqrt_rn_f64_mediumpath_v1)
$__internal_17_$__cuda_sm20_dsqrt_rn_f64_mediumpath_v1:
        /* <DEDUP_REMOVED lines=12> */
.L_x_239:
        /* <DEDUP_REMOVED lines=24> */
.L_x_241:
[----:B------:R-:W-:-:S11]  /*2580*/  DADD R22, R20, R20 ;  /* 0x0000000014167229 */ /* 0x000fd60000000014 */
.L_x_240:
[----:B------:R-:W-:Y:S05]  /*2590*/  BSYNC B1 ;  /* 0x0000000000017941 */ /* 0x000fea0003800000 */
.L_x_238:
[----:B------:R-:W-:-:S04]  /*25a0*/  IMAD.MOV.U32 R29, RZ, RZ, 0x0 ;  /* 0x00000000ff1d7424 */ /* 0x000fc800078e00ff */
[----:B------:R-:W-:Y:S05]  /*25b0*/  RET.REL.NODEC R28 `(_ZN2at6native54_GLOBAL__N__3a6f1fcb_21_DistributionNormal_cu_0c5b6e8543distribution_elementwise_grid_stride_kernelIfLi4EZNS0_9templates4cuda20normal_and_transformIffPNS_17CUDAGeneratorImplEZZZNS4_13normal_kernelIS7_EEvRKNS_10TensorBaseEddT_ENKUlvE_clEvENKUlvE0_clEvEUlfE_EEvRNS_18TensorIteratorBaseET1_T2_EUlP24curandStatePhilox4_32_10E_ZNS1_27distribution_nullary_kernelIff7double2S7_SM_SF_EEvSH_SJ_RKT3_T4_EUlifE_EEvlNS_15PhiloxCudaStateESI_SJ_) ;  /* 0xffffffd81c907950 */ /* 0x000fea0003c3ffff */
.L_x_242:
        /* <DEDUP_REMOVED lines=12> */
.L_x_334:


//--------------------- .text._ZN2at6native54_GLOBAL__N__3a6f1fcb_21_DistributionNormal_cu_0c5b6e8543distribution_elementwise_grid_stride_kernelIdLi2EZNS0_9templates4cuda20normal_and_transformIddPNS_17CUDAGeneratorImplEZZZNS4_13normal_kernelIS7_EEvRKNS_10TensorBaseEddT_ENKUlvE_clEvENKUlvE_clEvEUldE_EEvRNS_18TensorIteratorBaseET1_T2_EUlP24curandStatePhilox4_32_10E0_ZNS1_27distribution_nullary_kernelIdd6float4S7_SM_SF_EEvSH_SJ_RKT3_T4_EUlidE0_EEvlNS_15PhiloxCudaStateESI_SJ_ --------------------------
	.section	.text._ZN2at6native54_GLOBAL__N__3a6f1fcb_21_DistributionNormal_cu_0c5b6e8543distribution_elementwise_grid_stride_kernelIdLi2EZNS0_9templates4cuda20normal_and_transformIddPNS_17CUDAGeneratorImplEZZZNS4_13normal_kernelIS7_EEvRKNS_10TensorBaseEddT_ENKUlvE_clEvENKUlvE_clEvEUldE_EEvRNS_18TensorIteratorBaseET1_T2_EUlP24curandStatePhilox4_32_10E0_ZNS1_27distribution_nullary_kernelIdd6float4S7_SM_SF_EEvSH_SJ_RKT3_T4_EUlidE0_EEvlNS_15PhiloxCudaStateESI_SJ_,"ax",@progbits
	.align	128
.text._ZN2at6native54_GLOBAL__N__3a6f1fcb_21_DistributionNormal_cu_0c5b6e8543distribution_elementwise_grid_stride_kernelIdLi2EZNS0_9templates4cuda20normal_and_transformIddPNS_17CUDAGeneratorImplEZZZNS4_13normal_kernelIS7_EEvRKNS_10TensorBaseEddT_ENKUlvE_clEvENKUlvE_clEvEUldE_EEvRNS_18TensorIteratorBaseET1_T2_EUlP24curandStatePhilox4_32_10E0_ZNS1_27distribution_nullary_kernelIdd6float4S7_SM_SF_EEvSH_SJ_RKT3_T4_EUlidE0_EEvlNS_15PhiloxCudaStateESI_SJ_:
        .type           _ZN2at6native54_GLOBAL__N__3a6f1fcb_21_DistributionNormal_cu_0c5b6e8543distribution_elementwise_grid_stride_kernelIdLi2EZNS0_9templates4cuda20normal_and_transformIddPNS_17CUDAGeneratorImplEZZZNS4_13normal_kernelIS7_EEvRKNS_10TensorBaseEddT_ENKUlvE_clEvENKUlvE_clEvEUldE_EEvRNS_18TensorIteratorBaseET1_T2_EUlP24curandStatePhilox4_32_10E0_ZNS1_27distribution_nullary_kernelIdd6float4S7_SM_SF_EEvSH_SJ_RKT3_T4_EUlidE0_EEvlNS_15PhiloxCudaStateESI_SJ_,@function
        .size           _ZN2at6native54_GLOBAL__N__3a6f1fcb_21_DistributionNormal_cu_0c5b6e8543distribution_elementwise_grid_stride_kernelIdLi2EZNS0_9templates4cuda20normal_and_transformIddPNS_17CUDAGeneratorImplEZZZNS4_13normal_kernelIS7_EEvRKNS_10TensorBaseEddT_ENKUlvE_clEvENKUlvE_clEvEUldE_EEvRNS_18TensorIteratorBaseET1_T2_EUlP24curandStatePhilox4_32_10E0_ZNS1_27distribution_nullary_kernelIdd6float4S7_SM_SF_EEvSH_SJ_RKT3_T4_EUlidE0_EEvlNS_15PhiloxCudaStateESI_SJ_,(.L_x_337 - _ZN2at6native54_GLOBAL__N__3a6f1fcb_21_DistributionNormal_cu_0c5b6e8543distribution_elementwise_grid_stride_kernelIdLi2EZNS0_9templates4cuda20normal_and_transformIddPNS_17CUDAGeneratorImplEZZZNS4_13normal_kernelIS7_EEvRKNS_10TensorBaseEddT_ENKUlvE_clEvENKUlvE_clEvEUldE_EEvRNS_18TensorIteratorBaseET1_T2_EUlP24curandStatePhilox4_32_10E0_ZNS1_27distribution_nullary_kernelIdd6float4S7_SM_SF_EEvSH_SJ_RKT3_T4_EUlidE0_EEvlNS_15PhiloxCudaStateESI_SJ_)
        .other          _ZN2at6native54_GLOBAL__N__3a6f1fcb_21_DistributionNormal_cu_0c5b6e8543distribution_elementwise_grid_stride_kernelIdLi2EZNS0_9templates4cuda20normal_and_transformIddPNS_17CUDAGeneratorImplEZZZNS4_13normal_kernelIS7_EEvRKNS_10TensorBaseEddT_ENKUlvE_clEvENKUlvE_clEvEUldE_EEvRNS_18TensorIteratorBaseET1_T2_EUlP24curandStatePhilox4_32_10E0_ZNS1_27distribution_nullary_kernelIdd6float4S7_SM_SF_EEvSH_SJ_RKT3_T4_EUlidE0_EEvlNS_15PhiloxCudaStateESI_SJ_,@"STO_CUDA_ENTRY STV_DEFAULT"
_ZN2at6native54_GLOBAL__N__3a6f1fcb_21_DistributionNormal_cu_0c5b6e8543distribution_elementwise_grid_stride_kernelIdLi2EZNS0_9templates4cuda20normal_and_transformIddPNS_17CUDAGeneratorImplEZZZNS4_13normal_kernelIS7_EEvRKNS_10TensorBaseEddT_ENKUlvE_clEvENKUlvE_clEvEUldE_EEvRNS_18TensorIteratorBaseET1_T2_EUlP24curandStatePhilox4_32_10E0_ZNS1_27distribution_nullary_kernelIdd6float4S7_SM_SF_EEvSH_SJ_RKT3_T4_EUlidE0_EEvlNS_15PhiloxCudaStateESI_SJ_:
        /* <DEDUP_REMOVED lines=92> */
[----:B------:R-:W-:Y:S05]  /*05c0*/  CALL.REL.NOINC `($__internal_18_$__cuda_sm20_div_s64) ;  /* 0x0000002c001c7944 */ /* 0x000fea0003c00000 */
[----:B------:R-:W-:Y:S05]  /*05d0*/  BRA `(.L_x_244) ;  /* 0x0000000000587947 */ /* 0x000fea0003800000 */
.L_x_243:
        /* <DEDUP_REMOVED lines=22> */
.L_x_244:
        /* <DEDUP_REMOVED lines=68> */
[----:B------:R-:W-:Y:S01]  /*0b80*/  ULDC.64 UR58, c[0x0][0x3e0] ;  /* 0x0000f800003a7ab9 */ /* 0x000fe20000000a00 */
[----:B01----:R-:W-:-:S05]  /*0b90*/  ULDC.64 UR32, c[0x0][0x240] ;  /* 0x0000900000207ab9 */ /* 0x003fca0000000a00 */
.L_x_254:
        /* <DEDUP_REMOVED lines=13> */
.L_x_246:
[----:B------:R-:W-:Y:S05]  /*0c70*/  BSYNC B0 ;  /* 0x0000000000007941 */ /* 0x000fea0003800000 */
.L_x_245:
        /* <DEDUP_REMOVED lines=45> */
[----:B------:R-:W-:-:S03]  /*0f50*/  IMAD R27, R12, -0x2daee0ad, RZ ;  /* 0xd2511f530c1b7824 */ /* 0x000fc600078e02ff */
[----:B------:R-:W-:Y:S01]  /*0f60*/  LOP3.LUT R12, R33, R24, R35, 0x96, !PT ;  /* 0x00000018210c7212 */ /* 0x000fe200078e9623 */
[----:B------:R-:W-:Y:S01]  /*0f70*/  IMAD.WIDE.U32 R24, R25, -0x326172a9, RZ ;  /* 0xcd9e8d5719187825 */ /* 0x000fe200078e00ff */
[----:B------:R-:W-:-:S03]  /*0f80*/  IADD3 R35, R18, -0x700cb87f, RZ ;  /* 0x8ff3478112237810 */ /* 0x000fc60007ffe0ff */
[----:B------:R-:W-:Y:S01]  /*0f90*/  IMAD.HI.U32 R33, R12, -0x2daee0ad, RZ ;  /* 0xd2511f530c217827 */ /* 0x000fe200078e00ff */
[----:B------:R-:W-:-:S04]  /*0fa0*/  LOP3.LUT R32, R25, R32, R35, 0x96, !PT ;  /* 0x0000002019207212 */ /* 0x000fc800078e9623 */
[----:B------:R-:W-:Y:S01]  /*0fb0*/  LOP3.LUT R33, R33, R26, R15, 0x96, !PT ;  /* 0x0000001a21217212 */ /* 0x000fe200078e960f */
[----:B------:R-:W-:Y:S01]  /*0fc0*/  IMAD.MOV.U32 R26, RZ, RZ, R38 ;  /* 0x000000ffff1a7224 */ /* 0x000fe200078e0026 */
[----:B------:R-:W-:Y:S06]  /*0fd0*/  @!P0 BRA `(.L_x_247) ;  /* 0x0000000000288947 */ /* 0x000fec0003800000 */
[----:B------:R-:W-:-:S13]  /*0fe0*/  ISETP.NE.AND P0, PT, R30, 0x2, PT ;  /* 0x000000021e00780c */ /* 0x000fda0003f05270 */
[----:B------:R-:W-:Y:S05]  /*0ff0*/  @!P0 BRA `(.L_x_248) ;  /* 0x0000000000188947 */ /* 0x000fea0003800000 */
[----:B------:R-:W-:Y:S01]  /*1000*/  ISETP.NE.AND P0, PT, R30, 0x3, PT ;  /* 0x000000031e00780c */ /* 0x000fe20003f05270 */
[----:B------:R-:W-:Y:S01]  /*1010*/  IMAD.MOV.U32 R36, RZ, RZ, R32 ;  /* 0x000000ffff247224 */ /* 0x000fe200078e0020 */
[----:B------:R-:W-:-:S11]  /*1020*/  MOV R26, R27 ;  /* 0x0000001b001a7202 */ /* 0x000fd60000000f00 */
[----:B------:R-:W-:Y:S01]  /*1030*/  @P0 MOV R26, R37 ;  /* 0x00000025001a0202 */ /* 0x000fe20000000f00 */
[----:B------:R-:W-:Y:S01]  /*1040*/  @P0 IMAD.MOV.U32 R36, RZ, RZ, R38 ;  /* 0x000000ffff240224 */ /* 0x000fe200078e0026 */
[----:B------:R-:W-:Y:S06]  /*1050*/  BRA `(.L_x_247) ;  /* 0x0000000000087947 */ /* 0x000fec0003800000 */
.L_x_248:
[----:B------:R-:W-:Y:S01]  /*1060*/  MOV R26, R36 ;  /* 0x00000024001a7202 */ /* 0x000fe20000000f00 */
[----:B------:R-:W-:-:S07]  /*1070*/  IMAD.MOV.U32 R36, RZ, RZ, R27 ;  /* 0x000000ffff247224 */ /* 0x000fce00078e001b */
.L_x_247:
[----:B------:R-:W-:Y:S01]  /*1080*/  HFMA2.MMA R27, -RZ, RZ, 0.1171875, 0 ;  /* 0x2f800000ff1b7435 */ /* 0x000fe200000001ff */
[----:B------:R-:W-:Y:S01]  /*1090*/  I2FP.F32.U32 R26, R26 ;  /* 0x0000001a001a7245 */ /* 0x000fe20000201000 */
[----:B------:R-:W-:Y:S01]  /*10a0*/  BSSY B0, `(.L_x_249) ;  /* 0x000010f000007945 */ /* 0x000fe20003800000 */
[----:B--2---:R-:W-:Y:S02]  /*10b0*/  ISETP.GE.U32.AND P0, PT, R13, R22, PT ;  /* 0x000000160d00720c */ /* 0x004fe40003f06070 */
[----:B------:R-:W-:Y:S01]  /*10c0*/  I2FP.F32.U32 R35, R36 ;  /* 0x0000002400237245 */ /* 0x000fe20000201000 */
[----:B------:R-:W-:Y:S01]  /*10d0*/  IMAD.MOV.U32 R36, RZ, RZ, 0x30c90fdb ;  /* 0x30c90fdbff247424 */ /* 0x000fe200078e00ff */
[----:B------:R-:W-:-:S03]  /*10e0*/  ISETP.GE.AND.EX P0, PT, R14, R23, PT, P0 ;  /* 0x000000170e00720c */ /* 0x000fc60003f06300 */
[----:B------:R-:W-:Y:S01]  /*10f0*/  FFMA.FTZ R26, R26, R27, 1.1641532182693481445e-10 ;  /* 0x2f0000001a1a7423 */ /* 0x000fe2000001001b */
[----:B------:R-:W-:-:S05]  /*1100*/  FFMA.FTZ R35, R35, R36, 7.314590599882819788e-10 ;  /* 0x30490fdb23237423 */ /* 0x000fca0000010024 */
[----:B------:R-:W0:Y:S02]  /*1110*/  MUFU.LG2 R26, R26 ;  /* 0x0000001a001a7308 */ /* 0x000e240000000c00 */
[----:B0-----:R-:W-:-:S04]  /*1120*/  FMUL.FTZ R27, R26, 0.69314718246459960938 ;  /* 0x3f3172181a1b7820 */ /* 0x001fc80000410000 */
[----:B------:R-:W-:-:S04]  /*1130*/  FMUL.FTZ R27, R27, -2 ;  /* 0xc00000001b1b7820 */ /* 0x000fc80000410000 */
[----:B------:R0:W1:Y:S01]  /*1140*/  MUFU.SQRT R34, R27 ;  /* 0x0000001b00227308 */ /* 0x0000620000002000 */
[----:B------:R-:W-:Y:S05]  /*1150*/  @P0 BRA `(.L_x_250) ;  /* 0x00000010000c0947 */ /* 0x000fea0003800000 */
[----:B------:R-:W-:Y:S01]  /*1160*/  FMUL.RZ R37, R35, 0.15915493667125701904 ;  /* 0x3e22f98323257820 */ /* 0x000fe2000040c000 */
[----:B------:R-:W-:Y:S02]  /*1170*/  ISETP.NE.AND P0, PT, R31, RZ, PT ;  /* 0x000000ff1f00720c */ /* 0x000fe40003f05270 */
[----:B------:R-:W-:-:S03]  /*1180*/  MOV R36, RZ ;  /* 0x000000ff00247202 */ /* 0x000fc60000000f00 */
[----:B------:R-:W2:Y:S08]  /*1190*/  MUFU.SIN R37, R37 ;  /* 0x0000002500257308 */ /* 0x000eb00000000400 */
[----:B------:R-:W-:Y:S05]  /*11a0*/  @!P0 BRA `(.L_x_251) ;  /* 0x0000000c00dc8947 */ /* 0x000fea0003800000 */
[----:B0-----:R-:W-:Y:S01]  /*11b0*/  MOV R27, R13 ;  /* 0x0000000d001b7202 */ /* 0x001fe20000000f00 */
        /* <DEDUP_REMOVED lines=246> */
.L_x_251:
[----:B-12---:R-:W-:Y:S01]  /*2120*/  FMUL.FTZ R38, R34, R37 ;  /* 0x0000002522267220 */ /* 0x006fe20000410000 */
[----:B------:R-:W-:Y:S02]  /*2130*/  ULDC.64 UR34, c[0x0][0x3d0] ;  /* 0x0000f40000227ab9 */ /* 0x000fe40000000a00 */
[----:B------:R-:W-:Y:S01]  /*2140*/  IADD3 R36, P0, R36, UR34, RZ ;  /* 0x0000002224247c10 */ /* 0x000fe2000ff1e0ff */
[----:B0-----:R-:W0:Y:S04]  /*2150*/  F2F.F64.F32 R26, R38 ;  /* 0x00000026001a7310 */ /* 0x001e280000201800 */
[----:B------:R-:W-:Y:S01]  /*2160*/  IMAD.X R37, RZ, RZ, UR35, P0 ;  /* 0x00000023ff257e24 */ /* 0x000fe200080e06ff */
[----:B0-----:R-:W-:-:S07]  /*2170*/  DFMA R26, R26, UR58, R20 ;  /* 0x0000003a1a1a7c2b */ /* 0x001fce0008000014 */
[----:B------:R2:W-:Y:S04]  /*2180*/  STG.E.64 desc[UR60][R36.64], R26 ;  /* 0x0000001a24007986 */ /* 0x0005e8000c101b3c */
.L_x_250:
[----:B------:R-:W-:Y:S05]  /*2190*/  BSYNC B0 ;  /* 0x0000000000007941 */ /* 0x000fea0003800000 */
.L_x_249:
[----:B------:R-:W-:Y:S02]  /*21a0*/  ULDC UR34, c[0x0][0xc] ;  /* 0x0000030000227ab9 */ /* 0x000fe40000000800 */
[----:B--2---:R-:W-:-:S05]  /*21b0*/  IMAD R36, R0, UR34, RZ ;  /* 0x0000002200247c24 */ /* 0x004fca000f8e02ff */
[----:B0-----:R-:W-:-:S04]  /*21c0*/  IADD3 R27, P1, R36, R13, RZ ;  /* 0x0000000d241b7210 */ /* 0x001fc80007f3e0ff */
[----:B------:R-:W-:Y:S02]  /*21d0*/  ISETP.GE.U32.AND P0, PT, R27, R22, PT ;  /* 0x000000161b00720c */ /* 0x000fe40003f06070 */
[----:B------:R-:W-:-:S04]  /*21e0*/  IADD3.X R26, RZ, R14, RZ, P1, !PT ;  /* 0x0000000eff1a7210 */ /* 0x000fc80000ffe4ff */
[----:B------:R-:W-:-:S13]  /*21f0*/  ISETP.GE.AND.EX P0, PT, R26, R23, PT, P0 ;  /* 0x000000171a00720c */ /* 0x000fda0003f06300 */
[----:B------:R-:W-:Y:S05]  /*2200*/  @P0 BRA `(.L_x_252) ;  /* 0x0000000c00e00947 */ /* 0x000fea0003800000 */
[----:B------:R-:W-:Y:S01]  /*2210*/  FMUL.RZ R35, R35, 0.15915493667125701904 ;  /* 0x3e22f98323237820 */ /* 0x000fe2000040c000 */
[----:B------:R-:W-:Y:S02]  /*2220*/  ISETP.NE.AND P0, PT, R31, RZ, PT ;  /* 0x000000ff1f00720c */ /* 0x000fe40003f05270 */
[----:B------:R-:W-:-:S03]  /*2230*/  MOV R37, RZ ;  /* 0x000000ff00257202 */ /* 0x000fc60000000f00 */
[----:B------:R-:W0:Y:S08]  /*2240*/  MUFU.COS R35, R35 ;  /* 0x0000002300237308 */ /* 0x000e300000000000 */
        /* <DEDUP_REMOVED lines=22> */
[----:B------:R-:W-:Y:S01]  /*23b0*/  ULDC.64 UR34, c[0x0][0x258] ;  /* 0x0000960000227ab9 */ /* 0x000fe20000000a00 */
[----:B------:R-:W-:-:S03]  /*23c0*/  ISETP.NE.AND P0, PT, R31, 0x3, PT ;  /* 0x000000031f00780c */ /* 0x000fc60003f05270 */
        /* <DEDUP_REMOVED lines=75> */
[----:B------:R-:W-:-:S03]  /*2880*/  ISETP.NE.AND P0, PT, R31, 0xb, PT ;  /* 0x0000000b1f00780c */ /* 0x000fc60003f05270 */
        /* <DEDUP_REMOVED lines=137> */
.L_x_253:
[----:B01----:R-:W-:Y:S01]  /*3120*/  FMUL.FTZ R38, R34, R35 ;  /* 0x0000002322267220 */ /* 0x003fe20000410000 */
[----:B------:R-:W-:Y:S02]  /*3130*/  ULDC.64 UR34, c[0x0][0x3d0] ;  /* 0x0000f40000227ab9 */ /* 0x000fe40000000a00 */
[----:B------:R-:W-:Y:S01]  /*3140*/  IADD3 R34, P0, R37, UR34, RZ ;  /* 0x0000002225227c10 */ /* 0x000fe2000ff1e0ff */
[----:B------:R-:W0:Y:S03]  /*3150*/  F2F.F64.F32 R26, R38 ;  /* 0x00000026001a7310 */ /* 0x000e260000201800 */
[----:B------:R-:W-:Y:S01]  /*3160*/  IADD3.X R35, RZ, UR35, RZ, P0, !PT ;  /* 0x00000023ff237c10 */ /* 0x000fe200087fe4ff */
[----:B0-----:R-:W-:-:S07]  /*3170*/  DFMA R26, R26, UR58, R20 ;  /* 0x0000003a1a1a7c2b */ /* 0x001fce0008000014 */
[----:B------:R0:W-:Y:S04]  /*3180*/  STG.E.64 desc[UR60][R34.64], R26 ;  /* 0x0000001a22007986 */ /* 0x0001e8000c101b3c */
.L_x_252:
        /* <DEDUP_REMOVED lines=11> */
        .weak           $__internal_18_$__cuda_sm20_div_s64
        .type           $__internal_18_$__cuda_sm20_div_s64,@function
        .size           $__internal_18_$__cuda_sm20_div_s64,(.L_x_337 - $__internal_18_$__cuda_sm20_div_s64)
$__internal_18_$__cuda_sm20_div_s64:
        /* <DEDUP_REMOVED lines=74> */
[----:B------:R-:W-:Y:S06]  /*36e0*/  RET.REL.NODEC R26 `(_ZN2at6native54_GLOBAL__N__3a6f1fcb_21_DistributionNormal_cu_0c5b6e8543distribution_elementwise_grid_stride_kernelIdLi2EZNS0_9templates4cuda20normal_and_transformIddPNS_17CUDAGeneratorImplEZZZNS4_13normal_kernelIS7_EEvRKNS_10TensorBaseEddT_ENKUlvE_clEvENKUlvE_clEvEUldE_EEvRNS_18TensorIteratorBaseET1_T2_EUlP24curandStatePhilox4_32_10E0_ZNS1_27distribution_nullary_kernelIdd6float4S7_SM_SF_EEvSH_SJ_RKT3_T4_EUlidE0_EEvlNS_15PhiloxCudaStateESI_SJ_) ;  /* 0xffffffc81a447950 */ /* 0x000fec0003c3ffff */
.L_x_255:
        /* <DEDUP_REMOVED lines=9> */
.L_x_337:


//--------------------- .text._ZN2at6native54_GLOBAL__N__3a6f1fcb_21_DistributionNormal_cu_0c5b6e8543distribution_elementwise_grid_stride_kernelIdLi2EZNS0_9templates4cuda20normal_and_transformIddPNS_17CUDAGeneratorImplEZZZNS4_13normal_kernelIS7_EEvRKNS_10TensorBaseEddT_ENKUlvE_clEvENKUlvE_clEvEUldE_EEvRNS_18TensorIteratorBaseET1_T2_EUlP24curandStatePhilox4_32_10E0_ZNS1_27distribution_nullary_kernelIdd6float4S7_SM_SF_EEvSH_SJ_RKT3_T4_EUlidE_EEvlNS_15PhiloxCudaStateESI_SJ_ --------------------------
	.section	.text._ZN2at6native54_GLOBAL__N__3a6f1fcb_21_DistributionNormal_cu_0c5b6e8543distribution_elementwise_grid_stride_kernelIdLi2EZNS0_9templates4cuda20normal_and_transformIddPNS_17CUDAGeneratorImplEZZZNS4_13normal_kernelIS7_EEvRKNS_10TensorBaseEddT_ENKUlvE_clEvENKUlvE_clEvEUldE_EEvRNS_18TensorIteratorBaseET1_T2_EUlP24curandStatePhilox4_32_10E0_ZNS1_27distribution_nullary_kernelIdd6float4S7_SM_SF_EEvSH_SJ_RKT3_T4_EUlidE_EEvlNS_15PhiloxCudaStateESI_SJ_,"ax",@progbits
	.align	128
.text._ZN2at6native54_GLOBAL__N__3a6f1fcb_21_DistributionNormal_cu_0c5b6e8543distribution_elementwise_grid_stride_kernelIdLi2EZNS0_9templates4cuda20normal_and_transformIddPNS_17CUDAGeneratorImplEZZZNS4_13normal_kernelIS7_EEvRKNS_10TensorBaseEddT_ENKUlvE_clEvENKUlvE_clEvEUldE_EEvRNS_18TensorIteratorBaseET1_T2_EUlP24curandStatePhilox4_32_10E0_ZNS1_27distribution_nullary_kernelIdd6float4S7_SM_SF_EEvSH_SJ_RKT3_T4_EUlidE_EEvlNS_15PhiloxCudaStateESI_SJ_:
        .type           _ZN2at6native54_GLOBAL__N__3a6f1fcb_21_DistributionNormal_cu_0c5b6e8543distribution_elementwise_grid_stride_kernelIdLi2EZNS0_9templates4cuda20normal_and_transformIddPNS_17CUDAGeneratorImplEZZZNS4_13normal_kernelIS7_EEvRKNS_10TensorBaseEddT_ENKUlvE_clEvENKUlvE_clEvEUldE_EEvRNS_18TensorIteratorBaseET1_T2_EUlP24curandStatePhilox4_32_10E0_ZNS1_27distribution_nullary_kernelIdd6float4S7_SM_SF_EEvSH_SJ_RKT3_T4_EUlidE_EEvlNS_15PhiloxCudaStateESI_SJ_,@function
        .size           _ZN2at6native54_GLOBAL__N__3a6f1fcb_21_DistributionNormal_cu_0c5b6e8543distribution_elementwise_grid_stride_kernelIdLi2EZNS0_9templates4cuda20normal_and_transformIddPNS_17CUDAGeneratorImplEZZZNS4_13normal_kernelIS7_EEvRKNS_10TensorBaseEddT_ENKUlvE_clEvENKUlvE_clEvEUldE_EEvRNS_18TensorIteratorBaseET1_T2_EUlP24curandStatePhilox4_32_10E0_ZNS1_27distribution_nullary_kernelIdd6float4S7_SM_SF_EEvSH_SJ_RKT3_T4_EUlidE_EEvlNS_15PhiloxCudaStateESI_SJ_,(.L_x_339 - _ZN2at6native54_GLOBAL__N__3a6f1fcb_21_DistributionNormal_cu_0c5b6e8543distribution_elementwise_grid_stride_kernelIdLi2EZNS0_9templates4cuda20normal_and_transformIddPNS_17CUDAGeneratorImplEZZZNS4_13normal_kernelIS7_EEvRKNS_10TensorBaseEddT_ENKUlvE_clEvENKUlvE_clEvEUldE_EEvRNS_18TensorIteratorBaseET1_T2_EUlP24curandStatePhilox4_32_10E0_ZNS1_27distribution_nullary_kernelIdd6float4S7_SM_SF_EEvSH_SJ_RKT3_T4_EUlidE_EEvlNS_15PhiloxCudaStateESI_SJ_)
        .other          _ZN2at6native54_GLOBAL__N__3a6f1fcb_21_DistributionNormal_cu_0c5b6e8543distribution_elementwise_grid_stride_kernelIdLi2EZNS0_9templates4cuda20normal_and_transformIddPNS_17CUDAGeneratorImplEZZZNS4_13normal_kernelIS7_EEvRKNS_10TensorBaseEddT_ENKUlvE_clEvENKUlvE_clEvEUldE_EEvRNS_18TensorIteratorBaseET1_T2_EUlP24curandStatePhilox4_32_10E0_ZNS1_27distribution_nullary_kernelIdd6float4S7_SM_SF_EEvSH_SJ_RKT3_T4_EUlidE_EEvlNS_15PhiloxCudaStateESI_SJ_,@"STO_CUDA_ENTRY STV_DEFAULT"
_ZN2at6native54_GLOBAL__N__3a6f1fcb_21_DistributionNormal_cu_0c5b6e8543distribution_elementwise_grid_stride_kernelIdLi2EZNS0_9templates4cuda20normal_and_transformIddPNS_17CUDAGeneratorImplEZZZNS4_13normal_kernelIS7_EEvRKNS_10TensorBaseEddT_ENKUlvE_clEvENKUlvE_clEvEUldE_EEvRNS_18TensorIteratorBaseET1_T2_EUlP24curandStatePhilox4_32_10E0_ZNS1_27distribution_nullary_kernelIdd6float4S7_SM_SF_EEvSH_SJ_RKT3_T4_EUlidE_EEvlNS_15PhiloxCudaStateESI_SJ_:
        /* <DEDUP_REMOVED lines=9> */
[----:B0-----:R-:W-:-:S05]  /*0090*/  @P0 IMAD.MOV.U32 R42, RZ, RZ, R44 ;  /* 0x000000ffff2a0224 */ /* 0x001fca00078e002c */
[----:B-1----:R-:W3:Y:S01]  /*00a0*/  @P0 LDG.E.64 R2, desc[UR6][R42.64] ;  /* 0x000000062a020981 */ /* 0x002ee2000c1e1b00 */
[----:B------:R-:W-:Y:S01]  /*00b0*/  IMAD.U32 R20, RZ, RZ, UR4 ;  /* 0x00000004ff147e24 */ /* 0x000fe2000f8e00ff */
[----:B------:R-:W-:-:S06]  /*00c0*/  MOV R21, UR5 ;  /* 0x0000000500157c02 */ /* 0x000fcc0008000f00 */
[----:B------:R-:W4:Y:S01]  /*00d0*/  @P0 LDG.E.64 R20, desc[UR6][R20.64] ;  /* 0x0000000614140981 */ /* 0x000f22000c1e1b00 */
[----:B------:R-:W2:Y:S01]  /*00e0*/  S2UR UR4, SR_CTAID.X ;  /* 0x00000000000479c3 */ /* 0x000ea20000002500 */
[----:B------:R-:W-:-:S07]  /*00f0*/  IMAD.MOV.U32 R35, RZ, RZ, RZ ;  /* 0x000000ffff237224 */ /* 0x000fce00078e00ff */
        /* <DEDUP_REMOVED lines=14> */
[----:B------:R-:W-:-:S03]  /*01e0*/  LOP3.LUT R8, R7, R0, R20, 0x96, !PT ;  /* 0x0000000007087212 */ /* 0x000fc600078e9614 */
[----:B------:R-:W-:Y:S01]  /*01f0*/  VIADD R7, R20, 0xdaa66d2b ;  /* 0xdaa66d2b14077836 */ /* 0x000fe20000000000 */
[C---:B------:R-:W-:Y:S01]  /*0200*/  LOP3.LUT R10, R21.reuse, R5, R35, 0x96, !PT ;  /* 0x00000005150a7212 */ /* 0x040fe200078e9623 */
[----:B------:R-:W-:Y:S01]  /*0210*/  IMAD.WIDE.U32 R8, R8, -0x2daee0ad, RZ ;  /* 0xd2511f5308087825 */ /* 0x000fe200078e00ff */
[----:B------:R-:W-:-:S03]  /*0220*/  IADD3 R5, R21, 0x76cf5d0a, RZ ;  /* 0x76cf5d0a15057810 */ /* 0x000fc60007ffe0ff */
[----:B------:R-:W-:Y:S01]  /*0230*/  IMAD.WIDE.U32 R10, R10, -0x326172a9, RZ ;  /* 0xcd9e8d570a0a7825 */ /* 0x000fe200078e00ff */
[----:B------:R-:W-:-:S03]  /*0240*/  LOP3.LUT R14, R9, R4, R2, 0x96, !PT ;  /* 0x00000004090e7212 */ /* 0x000fc600078e9602 */
[----:B------:R-:W-:Y:S01]  /*0250*/  VIADD R4, R20, 0x3c6ef372 ;  /* 0x3c6ef37214047836 */ /* 0x000fe20000000000 */
[----:B------:R-:W-:Y:S01]  /*0260*/  LOP3.LUT R12, R11, R3, R6, 0x96, !PT ;  /* 0x000000030b0c7212 */ /* 0x000fe200078e9606 */
[----:B------:R-:W-:-:S04]  /*0270*/  IMAD.WIDE.U32 R14, R14, -0x326172a9, RZ ;  /* 0xcd9e8d570e0e7825 */ /* 0x000fc800078e00ff */
[----:B------:R-:W-:Y:S01]  /*0280*/  IMAD.WIDE.U32 R12, R12, -0x2daee0ad, RZ ;  /* 0xd2511f530c0c7825 */ /* 0x000fe200078e00ff */
[----:B------:R-:W-:-:S03]  /*0290*/  LOP3.LUT R10, R15, R10, R4, 0x96, !PT ;  /* 0x0000000a0f0a7212 */ /* 0x000fc600078e9604 */
[----:B------:R-:W-:Y:S01]  /*02a0*/  VIADD R6, R21, 0x32370b8f ;  /* 0x32370b8f15067836 */ /* 0x000fe20000000000 */
[----:B------:R-:W-:Y:S01]  /*02b0*/  LOP3.LUT R16, R13, R8, R5, 0x96, !PT ;  /* 0x000000080d107212 */ /* 0x000fe200078e9605 */
[----:B------:R-:W-:Y:S01]  /*02c0*/  IMAD.WIDE.U32 R10, R10, -0x2daee0ad, RZ ;  /* 0xd2511f530a0a7825 */ /* 0x000fe200078e00ff */
[----:B------:R-:W-:-:S03]  /*02d0*/  IADD3 R8, R20, 0x78dde6e4, RZ ;  /* 0x78dde6e414087810 */ /* 0x000fc60007ffe0ff */
[----:B------:R-:W-:Y:S01]  /*02e0*/  IMAD.WIDE.U32 R16, R16, -0x326172a9, RZ ;  /* 0xcd9e8d5710107825 */ /* 0x000fe200078e00ff */
[----:B------:R-:W-:Y:S02]  /*02f0*/  LOP3.LUT R18, R11, R12, R6, 0x96, !PT ;  /* 0x0000000c0b127212 */ /* 0x000fe400078e9606 */
[----:B------:R-:W-:Y:S01]  /*0300*/  IADD3 R11, R20, 0x1715609d, RZ ;  /* 0x1715609d140b7810 */ /* 0x000fe20007ffe0ff */
[----:B------:R-:W-:Y:S01]  /*0310*/  VIADD R9, R21, 0xed9eba14 ;  /* 0xed9eba1415097836 */ /* 0x000fe20000000000 */
[----:B------:R-:W-:Y:S01]  /*0320*/  LOP3.LUT R12, R17, R14, R7, 0x96, !PT ;  /* 0x0000000e110c7212 */ /* 0x000fe200078e9607 */
[----:B------:R-:W-:-:S04]  /*0330*/  IMAD.WIDE.U32 R18, R18, -0x326172a9, RZ ;  /* 0xcd9e8d5712127825 */ /* 0x000fc800078e00ff */
[----:B------:R-:W-:Y:S01]  /*0340*/  IMAD.WIDE.U32 R12, R12, -0x2daee0ad, RZ ;  /* 0xd2511f530c0c7825 */ /* 0x000fe200078e00ff */
[----:B------:R-:W-:-:S04]  /*0350*/  LOP3.LUT R14, R19, R16, R8, 0x96, !PT ;  /* 0x00000010130e7212 */ /* 0x000fc800078e9608 */
[----:B------:R-:W-:Y:S01]  /*0360*/  LOP3.LUT R22, R13, R10, R9, 0x96, !PT ;  /* 0x0000000a0d167212 */ /* 0x000fe200078e9609 */
[----:B------:R-:W-:-:S04]  /*0370*/  IMAD.WIDE.U32 R14, R14, -0x2daee0ad, RZ ;  /* 0xd2511f530e0e7825 */ /* 0x000fc800078e00ff */
[----:B------:R-:W-:Y:S02]  /*0380*/  VIADD R10, R21, 0xa9066899 ;  /* 0xa9066899150a7836 */ /* 0x000fe40000000000 */
[----:B------:R-:W-:-:S03]  /*0390*/  IMAD.WIDE.U32 R22, R22, -0x326172a9, RZ ;  /* 0xcd9e8d5716167825 */ /* 0x000fc600078e00ff */
[----:B------:R-:W-:Y:S01]  /*03a0*/  LOP3.LUT R16, R15, R12, R10, 0x96, !PT ;  /* 0x0000000c0f107212 */ /* 0x000fe200078e960a */
[----:B------:R-:W-:Y:S01]  /*03b0*/  VIADD R12, R20, 0xb54cda56 ;  /* 0xb54cda56140c7836 */ /* 0x000fe20000000000 */
[----:B------:R-:W-:Y:S01]  /*03c0*/  LOP3.LUT R18, R23, R18, R11, 0x96, !PT ;  /* 0x0000001217127212 */ /* 0x000fe200078e960b */
[----:B------:R-:W-:Y:S02]  /*03d0*/  VIADD R13, R21, 0x646e171e ;  /* 0x646e171e150d7836 */ /* 0x000fe40000000000 */
[----:B------:R-:W-:-:S04]  /*03e0*/  IMAD.WIDE.U32 R16, R16, -0x326172a9, RZ ;  /* 0xcd9e8d5710107825 */ /* 0x000fc800078e00ff */
[----:B------:R-:W-:Y:S01]  /*03f0*/  IMAD.WIDE.U32 R18, R18, -0x2daee0ad, RZ ;  /* 0xd2511f5312127825 */ /* 0x000fe200078e00ff */
[----:B------:R-:W-:Y:S02]  /*0400*/  LOP3.LUT R28, R17, R22, R12, 0x96, !PT ;  /* 0x00000016111c7212 */ /* 0x000fe400078e960c */
[----:B------:R-:W-:Y:S01]  /*0410*/  MOV R17, R35 ;  /* 0x0000002300117202 */ /* 0x000fe20000000f00 */
[----:B------:R-:W-:Y:S01]  /*0420*/  VIADD R15, R20, 0x5384540f ;  /* 0x5384540f140f7836 */ /* 0x000fe20000000000 */
[----:B------:R-:W-:Y:S01]  /*0430*/  LOP3.LUT R22, R19, R14, R13, 0x96, !PT ;  /* 0x0000000e13167212 */ /* 0x000fe200078e960d */
[----:B------:R-:W-:Y:S01]  /*0440*/  IMAD.WIDE.U32 R28, R28, -0x2daee0ad, RZ ;  /* 0xd2511f531c1c7825 */ /* 0x000fe200078e00ff */
[----:B------:R-:W-:-:S03]  /*0450*/  IADD3 R14, R21, 0x1fd5c5a3, RZ ;  /* 0x1fd5c5a3150e7810 */ /* 0x000fc60007ffe0ff */
[----:B------:R-:W-:Y:S01]  /*0460*/  IMAD.WIDE.U32 R22, R22, -0x326172a9, RZ ;  /* 0xcd9e8d5716167825 */ /* 0x000fe200078e00ff */
[----:B------:R-:W-:-:S03]  /*0470*/  LOP3.LUT R29, R29, R18, R14, 0x96, !PT ;  /* 0x000000121d1d7212 */ /* 0x000fc600078e960e */
[----:B------:R-:W-:Y:S01]  /*0480*/  VIADD R18, R20, 0xf1bbcdc8 ;  /* 0xf1bbcdc814127836 */ /* 0x000fe20000000000 */
[----:B------:R-:W-:Y:S01]  /*0490*/  LOP3.LUT R30, R23, R16, R15, 0x96, !PT ;  /* 0x00000010171e7212 */ /* 0x000fe200078e960f */
[----:B------:R-:W-:-:S04]  /*04a0*/  IMAD.HI.U32 R45, R29, -0x326172a9, RZ ;  /* 0xcd9e8d571d2d7827 */ /* 0x000fc800078e00ff */
[----:B------:R-:W-:Y:S01]  /*04b0*/  IMAD.HI.U32 R23, R30, -0x2daee0ad, RZ ;  /* 0xd2511f531e177827 */ /* 0x000fe200078e00ff */
[----:B------:R-:W-:-:S03]  /*04c0*/  LOP3.LUT R45, R45, R22, R18, 0x96, !PT ;  /* 0x000000162d2d7212 */ /* 0x000fc600078e9612 */
[----:B------:R-:W-:Y:S02]  /*04d0*/  VIADD R19, R21, 0xdb3d7428 ;  /* 0xdb3d742815137836 */ /* 0x000fe40000000000 */
[----:B------:R-:W-:-:S03]  /*04e0*/  IMAD.MOV.U32 R16, RZ, RZ, R34 ;  /* 0x000000ffff107224 */ /* 0x000fc600078e0022 */
[----:B------:R-:W-:Y:S01]  /*04f0*/  LOP3.LUT R28, R23, R28, R19, 0x96, !PT ;  /* 0x0000001c171c7212 */ /* 0x000fe200078e9613 */
[----:B------:R-:W-:Y:S06]  /*0500*/  @!P0 BRA `(.L_x_256) ;  /* 0x0000000000208947 */ /* 0x000fec0003800000 */
[----:B------:R-:W-:Y:S01]  /*0510*/  ULDC UR8, c[0x0][0xc] ;  /* 0x0000030000087ab9 */ /* 0x000fe20000000800 */
[----:B------:R-:W-:Y:S01]  /*0520*/  MOV R32, 0x560 ;  /* 0x0000056000207802 */ /* 0x000fe20000000f00 */
[----:B------:R-:W-:-:S05]  /*0530*/  IMAD R33, R31, UR8, RZ ;  /* 0x000000081f217c24 */ /* 0x000fca000f8e02ff */
[----:B------:R-:W-:-:S07]  /*0540*/  SHF.L.U32 R33, R33, 0x1, RZ ;  /* 0x0000000121217819 */ /* 0x000fce00000006ff */
[----:B------:R-:W-:Y:S05]  /*0550*/  CALL.REL.NOINC `($__internal_19_$__cuda_sm20_div_s64) ;  /* 0x0000000800c07944 */ /* 0x000fea0003c00000 */
[----:B------:R-:W-:Y:S02]  /*0560*/  IMAD.MOV.U32 R22, RZ, RZ, R24 ;  /* 0x000000ffff167224 */ /* 0x000fe400078e0018 */
[----:B------:R-:W-:Y:S01]  /*0570*/  IMAD.MOV.U32 R23, RZ, RZ, R25 ;  /* 0x000000ffff177224 */ /* 0x000fe200078e0019 */
[----:B------:R-:W-:Y:S06]  /*0580*/  BRA `(.L_x_257) ;  /* 0x0000000000587947 */ /* 0x000fec0003800000 */
.L_x_256:
[----:B------:R-:W0:Y:S02]  /*0590*/  LDC R22, c[0x0][0xc] ;  /* 0x00000300ff167b82 */ /* 0x000e240000000800 */
[----:B0-----:R-:W-:-:S05]  /*05a0*/  IMAD R22, R31, R22, RZ ;  /* 0x000000161f167224 */ /* 0x001fca00078e02ff */
[----:B------:R-:W-:-:S04]  /*05b0*/  SHF.L.U32 R24, R22, 0x1, RZ ;  /* 0x0000000116187819 */ /* 0x000fc800000006ff */
        /* <DEDUP_REMOVED lines=19> */
.L_x_257:
[----:B------:R-:W-:Y:S01]  /*06f0*/  ULDC UR4, c[0x0][0xc] ;  /* 0x0000030000047ab9 */ /* 0x000fe20000000800 */
[----:B------:R-:W-:Y:S01]  /*0700*/  IADD3 R27, P0, R22, 0x1, RZ ;  /* 0x00000001161b7810 */ /* 0x000fe20007f1e0ff */
[----:B------:R-:W-:-:S03]  /*0710*/  IMAD.WIDE.U32 R24, R31, UR4, RZ ;  /* 0x000000041f187c25 */ /* 0x000fc6000f8e00ff */
[----:B------:R-:W-:Y:S01]  /*0720*/  IADD3.X R31, RZ, R23, RZ, P0, !PT ;  /* 0x00000017ff1f7210 */ /* 0x000fe200007fe4ff */
[-C--:B------:R-:W-:Y:S02]  /*0730*/  IMAD R25, R25, R27.reuse, RZ ;  /* 0x0000001b19197224 */ /* 0x080fe400078e02ff */
[----:B------:R-:W-:-:S04]  /*0740*/  IMAD.WIDE.U32 R22, R24, R27, RZ ;  /* 0x0000001b18167225 */ /* 0x000fc800078e00ff */
[----:B------:R-:W-:Y:S02]  /*0750*/  IMAD R25, R24, R31, R25 ;  /* 0x0000001f18197224 */ /* 0x000fe400078e0219 */
[----:B------:R-:W-:Y:S02]  /*0760*/  IMAD.SHL.U32 R37, R22, 0x2, RZ ;  /* 0x0000000216257824 */ /* 0x000fe400078e00ff */
[----:B------:R-:W-:-:S03]  /*0770*/  IMAD.IADD R23, R23, 0x1, R25 ;  /* 0x0000000117177824 */ /* 0x000fc600078e0219 */
[----:B------:R-:W-:Y:S02]  /*0780*/  ISETP.GE.U32.AND P0, PT, R16, R37, PT ;  /* 0x000000251000720c */ /* 0x000fe40003f06070 */
[----:B------:R-:W-:-:S04]  /*0790*/  SHF.L.U64.HI R36, R22, 0x1, R23 ;  /* 0x0000000116247819 */ /* 0x000fc80000010217 */
[----:B------:R-:W-:-:S13]  /*07a0*/  ISETP.GE.AND.EX P0, PT, R17, R36, PT, P0 ;  /* 0x000000241100720c */ /* 0x000fda0003f06300 */
[----:B------:R-:W-:Y:S05]  /*07b0*/  @P0 EXIT ;  /* 0x000000000000094d */ /* 0x000fea0003800000 */
[----:B------:R-:W0:Y:S01]  /*07c0*/  LDC.64 R22, c[0x0][0x248] ;  /* 0x00009200ff167b82 */ /* 0x000e220000000a00 */
[----:B------:R-:W-:Y:S01]  /*07d0*/  IMAD R30, R30, -0x2daee0ad, RZ ;  /* 0xd2511f531e1e7824 */ /* 0x000fe200078e02ff */
[----:B------:R-:W-:Y:S01]  /*07e0*/  IADD3 R39, R20, -0x700cb87f, RZ ;  /* 0x8ff3478114277810 */ /* 0x000fe20007ffe0ff */
[----:B------:R-:W-:Y:S01]  /*07f0*/  IMAD R32, R29, -0x326172a9, RZ ;  /* 0xcd9e8d571d207824 */ /* 0x000fe200078e02ff */
[C---:B------:R-:W-:Y:S01]  /*0800*/  SHF.R.U64 R43, R44.reuse, 0x2, R43 ;  /* 0x000000022c2b7819 */ /* 0x040fe2000000122b */
[----:B------:R-:W-:Y:S01]  /*0810*/  VIADD R41, R21, 0x96a522ad ;  /* 0x96a522ad15297836 */ /* 0x000fe20000000000 */
[----:B------:R-:W-:Y:S01]  /*0820*/  LOP3.LUT R44, R44, 0x3, RZ, 0xc0, !PT ;  /* 0x000000032c2c7812 */ /* 0x000fe200078ec0ff */
[----:B------:R-:W-:Y:S01]  /*0830*/  IMAD.WIDE.U32 R26, R28, -0x326172a9, RZ ;  /* 0xcd9e8d571c1a7825 */ /* 0x000fe200078e00ff */
[----:B------:R-:W1:Y:S01]  /*0840*/  LDC.64 R24, c[0x0][0x210] ;  /* 0x00008400ff187b82 */ /* 0x000e620000000a00 */
[----:B------:R-:W-:Y:S01]  /*0850*/  LOP3.LUT R31, R32, R39, RZ, 0x3c, !PT ;  /* 0x00000027201f7212 */ /* 0x000fe200078e3cff */
[----:B------:R-:W-:Y:S01]  /*0860*/  ULDC UR5, c[0x0][0x240] ;  /* 0x0000900000057ab9 */ /* 0x000fe20000000800 */
[----:B------:R-:W-:Y:S01]  /*0870*/  IMAD.HI.U32 R42, R45, -0x2daee0ad, RZ ;  /* 0xd2511f532d2a7827 */ /* 0x000fe200078e00ff */
[----:B------:R-:W-:Y:S01]  /*0880*/  LOP3.LUT R29, R30, R41, RZ, 0x3c, !PT ;  /* 0x000000291e1d7212 */ /* 0x000fe200078e3cff */
[----:B------:R-:W-:Y:S01]  /*0890*/  ULDC.64 UR10, c[0x0][0x250] ;  /* 0x00009400000a7ab9 */ /* 0x000fe20000000a00 */
[----:B------:R-:W-:Y:S01]  /*08a0*/  LOP3.LUT R40, R31, R27, RZ, 0x3c, !PT ;  /* 0x0000001b1f287212 */ /* 0x000fe200078e3cff */
[----:B------:R-:W-:Y:S01]  /*08b0*/  IMAD.MOV.U32 R38, RZ, RZ, R26 ;  /* 0x000000ffff267224 */ /* 0x000fe200078e001a */
[----:B------:R-:W-:Y:S01]  /*08c0*/  LOP3.LUT R42, R29, R42, RZ, 0x3c, !PT ;  /* 0x0000002a1d2a7212 */ /* 0x000fe200078e3cff */
[----:B------:R-:W-:-:S06]  /*08d0*/  ULDC.64 UR8, c[0x0][0x238] ;  /* 0x00008e0000087ab9 */ /* 0x000fcc0000000a00 */
.L_x_265:
[----:B------:R-:W-:Y:S01]  /*08e0*/  IADD3 R43, R43, 0x1, RZ ;  /* 0x000000012b2b7810 */ /* 0x000fe20007ffe0ff */
[----:B------:R-:W-:Y:S03]  /*08f0*/  BSSY B0, `(.L_x_258) ;  /* 0x000000c000007945 */ /* 0x000fe60003800000 */
[C---:B------:R-:W-:Y:S01]  /*0900*/  ISETP.NE.AND P0, PT, R43.reuse, RZ, PT ;  /* 0x000000ff2b00720c */ /* 0x040fe20003f05270 */
[----:B---34-:R-:W-:-:S12]  /*0910*/  IMAD.HI.U32 R26, R43, -0x2daee0ad, RZ ;  /* 0xd2511f532b1a7827 */ /* 0x018fd800078e00ff */
[----:B-1----:R-:W-:Y:S05]  /*0920*/  @P0 BRA `(.L_x_259) ;  /* 0x0000000000200947 */ /* 0x002fea0003800000 */
[----:B------:R-:W-:-:S05]  /*0930*/  VIADD R0, R0, 0x1 ;  /* 0x0000000100007836 */ /* 0x000fca0000000000 */
[----:B------:R-:W-:-:S13]  /*0940*/  ISETP.NE.AND P0, PT, R0, RZ, PT ;  /* 0x000000ff0000720c */ /* 0x000fda0003f05270 */
[----:B------:R-:W-:Y:S01]  /*0950*/  @!P0 VIADD R34, R34, 0x1 ;  /* 0x0000000122228836 */ /* 0x000fe20000000000 */
[----:B------:R-:W-:Y:S01]  /*0960*/  @!P0 IADD3 R27, R35, 0x1, RZ ;  /* 0x00000001231b8810 */ /* 0x000fe20007ffe0ff */
[----:B------:R-:W-:-:S03]  /*0970*/  @!P0 IMAD.MOV.U32 R0, RZ, RZ, RZ ;  /* 0x000000ffff008224 */ /* 0x000fc600078e00ff */
[----:B------:R-:W-:-:S13]  /*0980*/  ISETP.NE.AND P1, PT, R34, RZ, !P0 ;  /* 0x000000ff2200720c */ /* 0x000fda0004725270 */
[----:B------:R-:W-:-:S05]  /*0990*/  @P1 IMAD.MOV R27, RZ, RZ, R35 ;  /* 0x000000ffff1b1224 */ /* 0x000fca00078e0223 */
[----:B------:R-:W-:-:S07]  /*09a0*/  @!P0 MOV R35, R27 ;  /* 0x0000001b00238202 */ /* 0x000fce0000000f00 */
.L_x_259:
[----:B------:R-:W-:Y:S05]  /*09b0*/  BSYNC B0 ;  /* 0x0000000000007941 */ /* 0x000fea0003800000 */
.L_x_258:
        /* <DEDUP_REMOVED lines=8> */
[----:B------:R-:W-:-:S04]  /*0a40*/  IMAD.WIDE.U32 R32, R27, -0x2daee0ad, RZ ;  /* 0xd2511f531b207825 */ /* 0x000fc800078e00ff */
[----:B------:R-:W-:Y:S01]  /*0a50*/  IMAD R46, R45, -0x2daee0ad, RZ ;  /* 0xd2511f532d2e7824 */ /* 0x000fe200078e02ff */
        /* <DEDUP_REMOVED lines=40> */
[----:B------:R-:W-:Y:S02]  /*0ce0*/  @P0 IMAD.MOV.U32 R26, RZ, RZ, R40 ;  /* 0x000000ffff1a0224 */ /* 0x000fe400078e0028 */
[----:B------:R-:W-:Y:S01]  /*0cf0*/  @P0 IMAD.MOV.U32 R42, RZ, RZ, R38 ;  /* 0x000000ffff2a0224 */ /* 0x000fe200078e0026 */
[----:B------:R-:W-:Y:S06]  /*0d00*/  BRA `(.L_x_260) ;  /* 0x0000000000087947 */ /* 0x000fec0003800000 */
.L_x_261:
[----:B------:R-:W-:Y:S01]  /*0d10*/  MOV R26, R42 ;  /* 0x0000002a001a7202 */ /* 0x000fe20000000f00 */
[----:B------:R-:W-:-:S07]  /*0d20*/  IMAD.MOV.U32 R42, RZ, RZ, R46 ;  /* 0x000000ffff2a7224 */ /* 0x000fce00078e002e */
.L_x_260:
[----:B------:R-:W2:Y:S01]  /*0d30*/  LDC R47, c[0x0][RZ] ;  /* 0x00000000ff2f7b82 */ /* 0x000ea20000000800 */
[----:B------:R-:W-:Y:S01]  /*0d40*/  I2FP.F32.U32 R26, R26 ;  /* 0x0000001a001a7245 */ /* 0x000fe20000201000 */
[----:B------:R-:W-:Y:S01]  /*0d50*/  IMAD.MOV.U32 R27, RZ, RZ, 0x2f800000 ;  /* 0x2f800000ff1b7424 */ /* 0x000fe200078e00ff */
[----:B-1----:R-:W-:Y:S01]  /*0d60*/  ISETP.GE.U32.AND P0, PT, R16, R24, PT ;  /* 0x000000181000720c */ /* 0x002fe20003f06070 */
[----:B------:R-:W-:Y:S02]  /*0d70*/  BSSY B0, `(.L_x_262) ;  /* 0x0000019000007945 */ /* 0x000fe40003800000 */
[----:B------:R-:W-:Y:S01]  /*0d80*/  FFMA.FTZ R26, R26, R27, 1.1641532182693481445e-10 ;  /* 0x2f0000001a1a7423 */ /* 0x000fe2000001001b */
[----:B------:R-:W-:Y:S02]  /*0d90*/  ISETP.GE.AND.EX P0, PT, R17, R25, PT, P0 ;  /* 0x000000191100720c */ /* 0x000fe40003f06300 */
[----:B------:R-:W-:-:S03]  /*0da0*/  I2FP.F32.U32 R27, R42 ;  /* 0x0000002a001b7245 */ /* 0x000fc60000201000 */
[----:B------:R-:W1:Y:S01]  /*0db0*/  MUFU.LG2 R26, R26 ;  /* 0x0000001a001a7308 */ /* 0x000e620000000c00 */
[----:B--2---:R-:W-:-:S05]  /*0dc0*/  IMAD R47, R47, UR4, RZ ;  /* 0x000000042f2f7c24 */ /* 0x004fca000f8e02ff */
[----:B------:R-:W-:Y:S01]  /*0dd0*/  IADD3 R49, P2, R47, R16, RZ ;  /* 0x000000102f317210 */ /* 0x000fe20007f5e0ff */
[----:B-1----:R-:W-:Y:S01]  /*0de0*/  FMUL.FTZ R28, R26, 0.69314718246459960938 ;  /* 0x3f3172181a1c7820 */ /* 0x002fe20000410000 */
[----:B------:R-:W-:Y:S02]  /*0df0*/  IMAD.MOV.U32 R26, RZ, RZ, 0x30c90fdb ;  /* 0x30c90fdbff1a7424 */ /* 0x000fe400078e00ff */
[----:B------:R-:W-:Y:S01]  /*0e00*/  IADD3.X R38, RZ, R17, RZ, P2, !PT ;  /* 0x00000011ff267210 */ /* 0x000fe200017fe4ff */
[----:B------:R-:W-:Y:S01]  /*0e10*/  FMUL.FTZ R28, R28, -2 ;  /* 0xc00000001c1c7820 */ /* 0x000fe20000410000 */
[----:B------:R-:W-:Y:S01]  /*0e20*/  ISETP.GE.U32.AND P1, PT, R49, R24, PT ;  /* 0x000000183100720c */ /* 0x000fe20003f26070 */
[----:B------:R-:W-:-:S03]  /*0e30*/  FFMA.FTZ R46, R27, R26, 7.314590599882819788e-10 ;  /* 0x30490fdb1b2e7423 */ /* 0x000fc6000001001a */
[----:B------:R-:W-:Y:S02]  /*0e40*/  ISETP.GE.AND.EX P1, PT, R38, R25, PT, P1 ;  /* 0x000000192600720c */ /* 0x000fe40003f26310 */
[----:B------:R1:W2:Y:S01]  /*0e50*/  MUFU.SQRT R38, R28 ;  /* 0x0000001c00267308 */ /* 0x0002a20000002000 */
[----:B------:R-:W-:Y:S10]  /*0e60*/  @P0 BRA `(.L_x_263) ;  /* 0x0000000000240947 */ /* 0x000ff40003800000 */
[----:B------:R-:W-:-:S04]  /*0e70*/  FMUL.RZ R42, R46, 0.15915493667125701904 ;  /* 0x3e22f9832e2a7820 */ /* 0x000fc8000040c000 */
[----:B------:R-:W2:Y:S02]  /*0e80*/  MUFU.SIN R27, R42 ;  /* 0x0000002a001b7308 */ /* 0x000ea40000000400 */
[----:B--2---:R-:W-:Y:S01]  /*0e90*/  FMUL.FTZ R40, R38, R27 ;  /* 0x0000001b26287220 */ /* 0x004fe20000410000 */
[----:B------:R-:W-:-:S05]  /*0ea0*/  IMAD R27, R16, UR5, RZ ;  /* 0x00000005101b7c24 */ /* 0x000fca000f8e02ff */
[----:B-1----:R-:W0:Y:S01]  /*0eb0*/  F2F.F64.F32 R28, R40 ;  /* 0x00000028001c7310 */ /* 0x002e220000201800 */
[----:B------:R-:W-:-:S04]  /*0ec0*/  IADD3 R26, P0, R27, UR8, RZ ;  /* 0x000000081b1a7c10 */ /* 0x000fc8000ff1e0ff */
[----:B------:R-:W-:Y:S01]  /*0ed0*/  LEA.HI.X.SX32 R27, R27, UR9, 0x1, P0 ;  /* 0x000000091b1b7c11 */ /* 0x000fe200080f0eff */
[----:B0-----:R-:W-:-:S07]  /*0ee0*/  DFMA R28, R28, UR10, R22 ;  /* 0x0000000a1c1c7c2b */ /* 0x001fce0008000016 */
[----:B------:R3:W-:Y:S04]  /*0ef0*/  STG.E.64 desc[UR6][R26.64], R28 ;  /* 0x0000001c1a007986 */ /* 0x0007e8000c101b06 */
.L_x_263:
[----:B------:R-:W-:Y:S05]  /*0f00*/  BSYNC B0 ;  /* 0x0000000000007941 */ /* 0x000fea0003800000 */
.L_x_262:
[----:B------:R-:W-:Y:S05]  /*0f10*/  @P1 BRA `(.L_x_264) ;  /* 0x0000000000241947 */ /* 0x000fea0003800000 */
[----:B------:R-:W-:Y:S01]  /*0f20*/  FMUL.RZ R46, R46, 0.15915493667125701904 ;  /* 0x3e22f9832e2e7820 */ /* 0x000fe2000040c000 */
[----:B------:R-:W-:-:S03]  /*0f30*/  IMAD R49, R49, UR5, RZ ;  /* 0x0000000531317c24 */ /* 0x000fc6000f8e02ff */
[----:B---3--:R-:W2:Y:S02]  /*0f40*/  MUFU.COS R27, R46 ;  /* 0x0000002e001b7308 */ /* 0x008ea40000000000 */
[----:B------:R-:W-:Y:S01]  /*0f50*/  IADD3 R26, P0, R49, UR8, RZ ;  /* 0x00000008311a7c10 */ /* 0x000fe2000ff1e0ff */
[----:B--2---:R-:W-:-:S03]  /*0f60*/  FMUL.FTZ R38, R38, R27 ;  /* 0x0000001b26267220 */ /* 0x004fc60000410000 */
[----:B------:R-:W-:Y:S02]  /*0f70*/  LEA.HI.X.SX32 R27, R49, UR9, 0x1, P0 ;  /* 0x00000009311b7c11 */ /* 0x000fe400080f0eff */
[----:B-1----:R-:W0:Y:S02]  /*0f80*/  F2F.F64.F32 R28, R38 ;  /* 0x00000026001c7310 */ /* 0x002e240000201800 */
[----:B0-----:R-:W-:-:S07]  /*0f90*/  DFMA R28, R28, UR10, R22 ;  /* 0x0000000a1c1c7c2b */ /* 0x001fce0008000016 */
[----:B------:R4:W-:Y:S04]  /*0fa0*/  STG.E.64 desc[UR6][R26.64], R28 ;  /* 0x0000001c1a007986 */ /* 0x0009e8000c101b06 */
.L_x_264:
[----:B------:R-:W-:Y:S01]  /*0fb0*/  LEA R16, P0, R47, R16, 0x1 ;  /* 0x000000102f107211 */ /* 0x000fe200078008ff */
[----:B------:R-:W-:Y:S05]  /*0fc0*/  WARPSYNC.ALL ;  /* 0x0000000000007948 */ /* 0x000fea0003800000 */
[----:B------:R-:W-:Y:S01]  /*0fd0*/  IMAD.X R17, RZ, RZ, R17, P0 ;  /* 0x000000ffff117224 */ /* 0x000fe200000e0611 */
[----:B------:R-:W-:Y:S01]  /*0fe0*/  BAR.SYNC.DEFER_BLOCKING 0x0 ;  /* 0x0000000000007b1d */ /* 0x000fe20000010000 */
[----:B------:R-:W-:Y:S01]  /*0ff0*/  ISETP.GE.U32.AND P0, PT, R16, R37, PT ;  /* 0x000000251000720c */ /* 0x000fe20003f06070 */
[----:B------:R-:W-:Y:S01]  /*1000*/  IMAD.MOV.U32 R40, RZ, RZ, R32 ;  /* 0x000000ffff287224 */ /* 0x000fe200078e0020 */
[----:B--2---:R-:W-:Y:S01]  /*1010*/  MOV R38, R30 ;  /* 0x0000001e00267202 */ /* 0x004fe20000000f00 */
[----:B------:R-:W-:Y:S01]  /*1020*/  IMAD.MOV.U32 R42, RZ, RZ, R33 ;  /* 0x000000ffff2a7224 */ /* 0x000fe200078e0021 */
[----:B------:R-:W-:-:S13]  /*1030*/  ISETP.GE.AND.EX P0, PT, R17, R36, PT, P0 ;  /* 0x000000241100720c */ /* 0x000fda0003f06300 */
[----:B------:R-:W-:Y:S05]  /*1040*/  @!P0 BRA `(.L_x_265) ;  /* 0xfffffff800248947 */ /* 0x000fea000383ffff */
[----:B------:R-:W-:Y:S05]  /*1050*/  EXIT ;  /* 0x000000000000794d */ /* 0x000fea0003800000 */
        .weak           $__internal_19_$__cuda_sm20_div_s64
        .type           $__internal_19_$__cuda_sm20_div_s64,@function
        .size           $__internal_19_$__cuda_sm20_div_s64,(.L_x_339 - $__internal_19_$__cuda_sm20_div_s64)
$__internal_19_$__cuda_sm20_div_s64:
[----:B------:R-:W-:Y:S01]  /*1060*/  MOV R26, R33 ;  /* 0x00000021001a7202 */ /* 0x000fe20000000f00 */
[----:B------:R-:W-:-:S05]  /*1070*/  IMAD.MOV.U32 R27, RZ, RZ, RZ ;  /* 0x000000ffff1b7224 */ /* 0x000fca00078e00ff */
[----:B------:R-:W0:Y:S08]  /*1080*/  I2F.U64.RP R26, R26 ;  /* 0x0000001a001a7312 */ /* 0x000e300000309000 */
[----:B0-----:R-:W0:Y:S02]  /*1090*/  MUFU.RCP R22, R26 ;  /* 0x0000001a00167308 */ /* 0x001e240000001000 */
[----:B0-----:R-:W-:-:S06]  /*10a0*/  IADD3 R22, R22, 0x1ffffffe, RZ ;  /* 0x1ffffffe16167810 */ /* 0x001fcc0007ffe0ff */
        /* <DEDUP_REMOVED lines=21> */
[----:B------:R-:W-:-:S04]  /*1200*/  IMAD.WIDE.U32 R24, P0, R25, R26, R24 ;  /* 0x0000001a19187225 */ /* 0x000fc80007800018 */
[C---:B------:R-:W-:Y:S02]  /*1210*/  IMAD R23, R27.reuse, R26, RZ ;  /* 0x0000001a1b177224 */ /* 0x040fe400078e02ff */
[----:B------:R-:W-:Y:S01]  /*1220*/  IMAD.HI.U32 R24, P2, R27, R37, R24 ;  /* 0x000000251b187227 */ /* 0x000fe20007840018 */
[----:B------:R-:W-:-:S03]  /*1230*/  SEL R25, R22, UR4, !P1 ;  /* 0x0000000416197c07 */ /* 0x000fc6000c800000 */
[----:B------:R-:W-:Y:S01]  /*1240*/  IMAD.X R38, RZ, RZ, ~UR5, P4 ;  /* 0x80000005ff267e24 */ /* 0x000fe2000a0e06ff */
[----:B------:R-:W-:Y:S01]  /*1250*/  IADD3 R24, P3, R23, R24, RZ ;  /* 0x0000001817187210 */ /* 0x000fe20007f7e0ff */
[----:B------:R-:W-:-:S03]  /*1260*/  IMAD.HI.U32 R26, R27, R26, RZ ;  /* 0x0000001a1b1a7227 */ /* 0x000fc600078e00ff */
[----:B------:R-:W-:Y:S01]  /*1270*/  SEL R38, R38, UR5, !P1 ;  /* 0x0000000526267c07 */ /* 0x000fe2000c800000 */
[----:B------:R-:W-:Y:S01]  /*1280*/  IMAD.HI.U32 R22, R24, R25, RZ ;  /* 0x0000001918167227 */ /* 0x000fe200078e00ff */
[----:B------:R-:W-:-:S03]  /*1290*/  IADD3.X R27, R26, R27, RZ, P0, !PT ;  /* 0x0000001b1a1b7210 */ /* 0x000fc600007fe4ff */
[----:B------:R-:W-:Y:S01]  /*12a0*/  IMAD.MOV.U32 R23, RZ, RZ, RZ ;  /* 0x000000ffff177224 */ /* 0x000fe200078e00ff */
        /* <DEDUP_REMOVED lines=10> */
[----:B------:R-:W-:-:S04]  /*1350*/  IADD3 R36, P0, -R22, R25, RZ ;  /* 0x0000001916247210 */ /* 0x000fc80007f1e1ff */
[----:B------:R-:W-:Y:S02]  /*1360*/  IADD3.X R38, ~R23, R38, RZ, P0, !PT ;  /* 0x0000002617267210 */ /* 0x000fe400007fe5ff */
[----:B------:R-:W-:Y:S02]  /*1370*/  ISETP.GE.U32.AND P0, PT, R36, R33, PT ;  /* 0x000000212400720c */ /* 0x000fe40003f06070 */
[----:B------:R-:W-:Y:S02]  /*1380*/  IADD3 R22, P2, -R33, R36, RZ ;  /* 0x0000002421167210 */ /* 0x000fe40007f5e1ff */
[----:B------:R-:W-:Y:S02]  /*1390*/  ISETP.GE.U32.AND.EX P0, PT, R38, RZ, PT, P0 ;  /* 0x000000ff2600720c */ /* 0x000fe40003f06100 */
[----:B------:R-:W-:Y:S02]  /*13a0*/  IADD3 R23, P3, R24, 0x1, RZ ;  /* 0x0000000118177810 */ /* 0x000fe40007f7e0ff */
[----:B------:R-:W-:-:S02]  /*13b0*/  IADD3.X R27, R38, -0x1, RZ, P2, !PT ;  /* 0xffffffff261b7810 */ /* 0x000fc400017fe4ff */
[----:B------:R-:W-:Y:S01]  /*13c0*/  SEL R22, R22, R36, P0 ;  /* 0x0000002416167207 */ /* 0x000fe20000000000 */
[----:B------:R-:W-:Y:S01]  /*13d0*/  IMAD.X R25, RZ, RZ, R26, P3 ;  /* 0x000000ffff197224 */ /* 0x000fe200018e061a */
        /* <DEDUP_REMOVED lines=18> */
[----:B------:R-:W-:Y:S06]  /*1500*/  RET.REL.NODEC R32 `(_ZN2at6native54_GLOBAL__N__3a6f1fcb_21_DistributionNormal_cu_0c5b6e8543distribution_elementwise_grid_stride_kernelIdLi2EZNS0_9templates4cuda20normal_and_transformIddPNS_17CUDAGeneratorImplEZZZNS4_13normal_kernelIS7_EEvRKNS_10TensorBaseEddT_ENKUlvE_clEvENKUlvE_clEvEUldE_EEvRNS_18TensorIteratorBaseET1_T2_EUlP24curandStatePhilox4_32_10E0_ZNS1_27distribution_nullary_kernelIdd6float4S7_SM_SF_EEvSH_SJ_RKT3_T4_EUlidE_EEvlNS_15PhiloxCudaStateESI_SJ_) ;  /* 0xffffffe820bc7950 */ /* 0x000fec0003c3ffff */
.L_x_266:
        /* <DEDUP_REMOVED lines=15> */
.L_x_339:


//--------------------- .text._ZN2at6native54_GLOBAL__N__3a6f1fcb_21_DistributionNormal_cu_0c5b6e8543distribution_elementwise_grid_stride_kernelIdLi2EZNS0_9templates4cuda20normal_and_transformIddPNS_17CUDAGeneratorImplEZZZNS4_13normal_kernelIS7_EEvRKNS_10TensorBaseEddT_ENKUlvE_clEvENKUlvE_clEvEUldE_EEvRNS_18TensorIteratorBaseET1_T2_EUlP24curandStatePhilox4_32_10E_ZNS1_27distribution_nullary_kernelIdd7double2S7_SM_SF_EEvSH_SJ_RKT3_T4_EUlidE0_EEvlNS_15PhiloxCudaStateESI_SJ_ --------------------------
	.section	.text._ZN2at6native54_GLOBAL__N__3a6f1fcb_21_DistributionNormal_cu_0c5b6e8543distribution_elementwise_grid_stride_kernelIdLi2EZNS0_9templates4cuda20normal_and_transformIddPNS_17CUDAGeneratorImplEZZZNS4_13normal_kernelIS7_EEvRKNS_10TensorBaseEddT_ENKUlvE_clEvENKUlvE_clEvEUldE_EEvRNS_18TensorIteratorBaseET1_T2_EUlP24curandStatePhilox4_32_10E_ZNS1_27distribution_nullary_kernelIdd7double2S7_SM_SF_EEvSH_SJ_RKT3_T4_EUlidE0_EEvlNS_15PhiloxCudaStateESI_SJ_,"ax",@progbits
	.align	128
.text._ZN2at6native54_GLOBAL__N__3a6f1fcb_21_DistributionNormal_cu_0c5b6e8543distribution_elementwise_grid_stride_kernelIdLi2EZNS0_9templates4cuda20normal_and_transformIddPNS_17CUDAGeneratorImplEZZZNS4_13normal_kernelIS7_EEvRKNS_10TensorBaseEddT_ENKUlvE_clEvENKUlvE_clEvEUldE_EEvRNS_18TensorIteratorBaseET1_T2_EUlP24curandStatePhilox4_32_10E_ZNS1_27distribution_nullary_kernelIdd7double2S7_SM_SF_EEvSH_SJ_RKT3_T4_EUlidE0_EEvlNS_15PhiloxCudaStateESI_SJ_:
        .type           _ZN2at6native54_GLOBAL__N__3a6f1fcb_21_DistributionNormal_cu_0c5b6e8543distribution_elementwise_grid_stride_kernelIdLi2EZNS0_9templates4cuda20normal_and_transformIddPNS_17CUDAGeneratorImplEZZZNS4_13normal_kernelIS7_EEvRKNS_10TensorBaseEddT_ENKUlvE_clEvENKUlvE_clEvEUldE_EEvRNS_18TensorIteratorBaseET1_T2_EUlP24curandStatePhilox4_32_10E_ZNS1_27distribution_nullary_kernelIdd7double2S7_SM_SF_EEvSH_SJ_RKT3_T4_EUlidE0_EEvlNS_15PhiloxCudaStateESI_SJ_,@function
        .size           _ZN2at6native54_GLOBAL__N__3a6f1fcb_21_DistributionNormal_cu_0c5b6e8543distribution_elementwise_grid_stride_kernelIdLi2EZNS0_9templates4cuda20normal_and_transformIddPNS_17CUDAGeneratorImplEZZZNS4_13normal_kernelIS7_EEvRKNS_10TensorBaseEddT_ENKUlvE_clEvENKUlvE_clEvEUldE_EEvRNS_18TensorIteratorBaseET1_T2_EUlP24curandStatePhilox4_32_10E_ZNS1_27distribution_nullary_kernelIdd7double2S7_SM_SF_EEvSH_SJ_RKT3_T4_EUlidE0_EEvlNS_15PhiloxCudaStateESI_SJ_,(.L_x_341 - _ZN2at6native54_GLOBAL__N__3a6f1fcb_21_DistributionNormal_cu_0c5b6e8543distribution_elementwise_grid_stride_kernelIdLi2EZNS0_9templates4cuda20normal_and_transformIddPNS_17CUDAGeneratorImplEZZZNS4_13normal_kernelIS7_EEvRKNS_10TensorBaseEddT_ENKUlvE_clEvENKUlvE_clEvEUldE_EEvRNS_18TensorIteratorBaseET1_T2_EUlP24curandStatePhilox4_32_10E_ZNS1_27distribution_nullary_kernelIdd7double2S7_SM_SF_EEvSH_SJ_RKT3_T4_EUlidE0_EEvlNS_15PhiloxCudaStateESI_SJ_)
        .other          _ZN2at6native54_GLOBAL__N__3a6f1fcb_21_DistributionNormal_cu_0c5b6e8543distribution_elementwise_grid_stride_kernelIdLi2EZNS0_9templates4cuda20normal_and_transformIddPNS_17CUDAGeneratorImplEZZZNS4_13normal_kernelIS7_EEvRKNS_10TensorBaseEddT_ENKUlvE_clEvENKUlvE_clEvEUldE_EEvRNS_18TensorIteratorBaseET1_T2_EUlP24curandStatePhilox4_32_10E_ZNS1_27distribution_nullary_kernelIdd7double2S7_SM_SF_EEvSH_SJ_RKT3_T4_EUlidE0_EEvlNS_15PhiloxCudaStateESI_SJ_,@"STO_CUDA_ENTRY STV_DEFAULT"
_ZN2at6native54_GLOBAL__N__3a6f1fcb_21_DistributionNormal_cu_0c5b6e8543distribution_elementwise_grid_stride_kernelIdLi2EZNS0_9templates4cuda20normal_and_transformIddPNS_17CUDAGeneratorImplEZZZNS4_13normal_kernelIS7_EEvRKNS_10TensorBaseEddT_ENKUlvE_clEvENKUlvE_clEvEUldE_EEvRNS_18TensorIteratorBaseET1_T2_EUlP24curandStatePhilox4_32_10E_ZNS1_27distribution_nullary_kernelIdd7double2S7_SM_SF_EEvSH_SJ_RKT3_T4_EUlidE0_EEvlNS_15PhiloxCudaStateESI_SJ_:
        /* <DEDUP_REMOVED lines=9> */
[----:B0-----:R-:W-:Y:S02]  /*0090*/  @P0 IMAD.MOV.U32 R2, RZ, RZ, R18 ;  /* 0x000000ffff020224 */ /* 0x001fe400078e0012 */
        /* <DEDUP_REMOVED lines=83> */
[----:B------:R-:W-:Y:S05]  /*05d0*/  CALL.REL.NOINC `($__internal_20_$__cuda_sm20_div_s64) ;  /* 0x0000003400f47944 */ /* 0x000fea0003c00000 */
[----:B------:R-:W-:Y:S05]  /*05e0*/  BRA `(.L_x_268) ;  /* 0x00000000005c7947 */ /* 0x000fea0003800000 */
.L_x_267:
        /* <DEDUP_REMOVED lines=23> */
.L_x_268:
        /* <DEDUP_REMOVED lines=70> */
.L_x_282:
        /* <DEDUP_REMOVED lines=13> */
.L_x_270:
[----:B------:R-:W-:Y:S05]  /*0c90*/  BSYNC B0 ;  /* 0x0000000000007941 */ /* 0x000fea0003800000 */
.L_x_269:
[----:B------:R-:W-:Y:S01]  /*0ca0*/  IMAD.HI.U32 R19, R46, -0x326172a9, RZ ;  /* 0xcd9e8d572e137827 */ /* 0x000fe200078e00ff */
[----:B------:R-:W-:Y:S02]  /*0cb0*/  LOP3.LUT R18, R18, R45, R13, 0x96, !PT ;  /* 0x0000002d12127212 */ /* 0x000fe400078e960d */
[----:B------:R-:W-:Y:S01]  /*0cc0*/  IADD3 R24, R12, -0x61c88647, RZ ;  /* 0x9e3779b90c187810 */ /* 0x000fe20007ffe0ff */
[----:B------:R-:W-:Y:S01]  /*0cd0*/  IMAD R21, R46, -0x326172a9, RZ ;  /* 0xcd9e8d572e157824 */ /* 0x000fe200078e02ff */
[----:B------:R-:W-:Y:S01]  /*0ce0*/  LOP3.LUT R22, R19, R2, R12, 0x96, !PT ;  /* 0x0000000213167212 */ /* 0x000fe200078e960c */
[----:B------:R-:W-:Y:S01]  /*0cf0*/  IMAD.WIDE.U32 R18, R18, -0x326172a9, RZ ;  /* 0xcd9e8d5712127825 */ /* 0x000fe200078e00ff */
[----:B------:R-:W-:Y:S02]  /*0d00*/  ISETP.NE.AND P0, PT, R49, 0x1, PT ;  /* 0x000000013100780c */ /* 0x000fe40003f05270 */
[----:B------:R-:W-:Y:S01]  /*0d10*/  IADD3 R51, R12, -0x700cb87f, RZ ;  /* 0x8ff347810c337810 */ /* 0x000fe20007ffe0ff */
        /* <DEDUP_REMOVED lines=42> */
[----:B------:R-:W-:Y:S02]  /*0fc0*/  LOP3.LUT R51, R19, R20, R51, 0x96, !PT ;  /* 0x0000001413337212 */ /* 0x000fe400078e9633 */
[----:B------:R-:W-:Y:S01]  /*0fd0*/  MOV R20, R26 ;  /* 0x0000001a00147202 */ /* 0x000fe20000000f00 */
[----:B------:R-:W-:Y:S01]  /*0fe0*/  IMAD.MOV.U32 R25, RZ, RZ, R23 ;  /* 0x000000ffff197224 */ /* 0x000fe200078e0017 */
        /* <DEDUP_REMOVED lines=17> */
.L_x_272:
[----:B------:R-:W-:Y:S01]  /*1100*/  IMAD.MOV.U32 R21, RZ, RZ, R26 ;  /* 0x000000ffff157224 */ /* 0x000fe200078e001a */
[----:B------:R-:W-:Y:S01]  /*1110*/  MOV R20, R23 ;  /* 0x0000001700147202 */ /* 0x000fe20000000f00 */
[----:B------:R-:W-:Y:S01]  /*1120*/  IMAD.MOV.U32 R25, RZ, RZ, R51 ;  /* 0x000000ffff197224 */ /* 0x000fe200078e0033 */
[----:B------:R-:W-:-:S07]  /*1130*/  MOV R22, R18 ;  /* 0x0000001200167202 */ /* 0x000fce0000000f00 */
.L_x_271:
        /* <DEDUP_REMOVED lines=42> */
[----:B------:R-:W-:Y:S02]  /*13e0*/  LOP3.LUT R23, R22, 0x3ff00000, RZ, 0xfc, !PT ;  /* 0x3ff0000016177812 */ /* 0x000fe400078efcff */
[----:B------:R-:W-:Y:S02]  /*13f0*/  MOV R22, R25 ;  /* 0x0000001900167202 */ /* 0x000fe40000000f00 */
        /* <DEDUP_REMOVED lines=46> */
[----:B------:R-:W-:-:S04]  /*16e0*/  DMUL R34, R36, R34 ;  /* 0x0000002224227228 */ /* 0x000fc80000000000 */
[----:B------:R-:W-:-:S04]  /*16f0*/  DFMA R24, R28, UR34, R38 ;  /* 0x000000221c187c2b */ /* 0x000fc80008000026 */
[----:B------:R-:W-:-:S04]  /*1700*/  DFMA R30, R38, R34, R30 ;  /* 0x00000022261e722b */ /* 0x000fc8000000001e */
[----:B------:R-:W-:Y:S01]  /*1710*/  DFMA R22, -R28, UR34, R24 ;  /* 0x000000221c167c2b */ /* 0x000fe20008000118 */
[----:B------:R-:W-:Y:S01]  /*1720*/  UMOV UR34, 0x3b39803f ;  /* 0x3b39803f00227882 */ /* 0x000fe20000000000 */
[----:B------:R-:W-:-:S06]  /*1730*/  UMOV UR35, 0x3c7abc9e ;  /* 0x3c7abc9e00237882 */ /* 0x000fcc0000000000 */
[----:B------:R-:W-:-:S08]  /*1740*/  DADD R22, -R38, R22 ;  /* 0x0000000026167229 */ /* 0x000fd00000000116 */
[----:B------:R-:W-:-:S08]  /*1750*/  DADD R22, R30, -R22 ;  /* 0x000000001e167229 */ /* 0x000fd00000000816 */
[----:B------:R-:W-:-:S08]  /*1760*/  DFMA R22, R28, UR34, R22 ;  /* 0x000000221c167c2b */ /* 0x000fd00008000016 */
[----:B------:R-:W-:-:S11]  /*1770*/  DADD R22, R24, R22 ;  /* 0x0000000018167229 */ /* 0x000fd60000000016 */
.L_x_274:
[----:B------:R-:W-:Y:S05]  /*1780*/  BSYNC B0 ;  /* 0x0000000000007941 */ /* 0x000fea0003800000 */
.L_x_273:
[----:B------:R-:W-:Y:S01]  /*1790*/  UMOV UR34, 0x33145c07 ;  /* 0x33145c0700227882 */ /* 0x000fe20000000000 */
[----:B------:R-:W-:Y:S01]  /*17a0*/  UMOV UR35, 0x3ca1a626 ;  /* 0x3ca1a62600237882 */ /* 0x000fe20000000000 */
[----:B------:R-:W-:Y:S01]  /*17b0*/  MOV R34, 0x2cb0d246 ;  /* 0x2cb0d24600227802 */ /* 0x000fe20000000f00 */
[----:B------:R-:W-:Y:S01]  /*17c0*/  DMUL R24, R26, UR34 ;  /* 0x000000221a187c28 */ /* 0x000fe20008000000 */
[----:B------:R-:W-:Y:S01]  /*17d0*/  UMOV UR34, 0x54442d18 ;  /* 0x54442d1800227882 */ /* 0x000fe20000000000 */
[----:B------:R-:W-:Y:S01]  /*17e0*/  UMOV UR35, 0x400921fb ;  /* 0x400921fb00237882 */ /* 0x000fe20000000000 */
[----:B------:R-:W-:Y:S01]  /*17f0*/  IMAD.MOV.U32 R35, RZ, RZ, 0x3e5ae5f1 ;  /* 0x3e5ae5f1ff237424 */ /* 0x000fe200078e00ff */
[----:B------:R-:W-:Y:S01]  /*1800*/  DMUL R22, R22, -2 ;  /* 0xc000000016167828 */ /* 0x000fe20000000000 */
[----:B------:R-:W0:Y:S01]  /*1810*/  F2I.S64.F64 R32, R32 ;  /* 0x0000002000207311 */ /* 0x000e220000301900 */
[----:B------:R-:W-:Y:S01]  /*1820*/  IMAD.MOV.U32 R36, RZ, RZ, 0x0 ;  /* 0x00000000ff247424 */ /* 0x000fe200078e00ff */
[----:B------:R-:W-:Y:S01]  /*1830*/  MOV R37, 0x3fd80000 ;  /* 0x3fd8000000257802 */ /* 0x000fe20000000f00 */
[----:B------:R-:W-:Y:S01]  /*1840*/  DFMA R26, R26, UR34, R24 ;  /* 0x000000221a1a7c2b */ /* 0x000fe20008000018 */
[----:B------:R-:W-:Y:S01]  /*1850*/  UMOV UR34, 0x20fd8164 ;  /* 0x20fd816400227882 */ /* 0x000fe20000000000 */
[----:B------:R-:W-:Y:S01]  /*1860*/  MOV R24, 0xc1ef8528 ;  /* 0xc1ef852800187802 */ /* 0x000fe20000000f00 */
[----:B------:R-:W-:Y:S01]  /*1870*/  IMAD.MOV.U32 R25, RZ, RZ, 0x3e21eea7 ;  /* 0x3e21eea7ff197424 */ /* 0x000fe200078e00ff */
[----:B------:R-:W-:Y:S01]  /*1880*/  UMOV UR35, 0x3da8ff83 ;  /* 0x3da8ff8300237882 */ /* 0x000fe20000000000 */
[----:B------:R-:W-:Y:S03]  /*1890*/  BSSY B0, `(.L_x_275) ;  /* 0x0000045000007945 */ /* 0x000fe60003800000 */
[----:B------:R-:W-:Y:S01]  /*18a0*/  DMUL R28, R26, R26 ;  /* 0x0000001a1a1c7228 */ /* 0x000fe20000000000 */
[----:B0-----:R-:W-:-:S02]  /*18b0*/  LOP3.LUT R38, R32, 0x1, RZ, 0xc0, !PT ;  /* 0x0000000120267812 */ /* 0x001fc400078ec0ff */
[----:B------:R-:W-:-:S05]  /*18c0*/  LOP3.LUT P1, RZ, R32, 0x2, RZ, 0xc0, !PT ;  /* 0x0000000220ff7812 */ /* 0x000fca000782c0ff */
[C---:B------:R-:W-:Y:S01]  /*18d0*/  DFMA R24, R28.reuse, -UR34, R24 ;  /* 0x800000221c187c2b */ /* 0x040fe20008000018 */
[----:B------:R-:W-:Y:S01]  /*18e0*/  UMOV UR34, 0x8e06e6d9 ;  /* 0x8e06e6d900227882 */ /* 0x000fe20000000000 */
[----:B------:R-:W-:Y:S01]  /*18f0*/  UMOV UR35, 0x3e927e4f ;  /* 0x3e927e4f00237882 */ /* 0x000fe20000000000 */
[----:B------:R-:W-:Y:S02]  /*1900*/  ISETP.NE.U32.AND P0, PT, R38, 0x1, PT ;  /* 0x000000012600780c */ /* 0x000fe40003f05070 */
[----:B------:R-:W0:Y:S02]  /*1910*/  FRND.F64.TRUNC R38, R20 ;  /* 0x0000001400267313 */ /* 0x000e24000030d800 */
[----:B------:R-:W-:Y:S01]  /*1920*/  ISETP.NE.U32.AND.EX P0, PT, RZ, RZ, PT, P0 ;  /* 0x000000ffff00720c */ /* 0x000fe20003f05100 */
[----:B------:R-:W-:Y:S01]  /*1930*/  DFMA R30, R28, R24, -UR34 ;  /* 0x800000221c1e7e2b */ /* 0x000fe20008000018 */
[----:B------:R-:W-:Y:S01]  /*1940*/  UMOV UR34, 0x19ddbce9 ;  /* 0x19ddbce900227882 */ /* 0x000fe20000000000 */
[----:B------:R-:W-:Y:S01]  /*1950*/  UMOV UR35, 0x3efa01a0 ;  /* 0x3efa01a000237882 */ /* 0x000fe20000000000 */
[----:B------:R-:W-:-:S02]  /*1960*/  IADD3 R24, R23, -0x3500000, RZ ;  /* 0xfcb0000017187810 */ /* 0x000fc40007ffe0ff */
[----:B------:R-:W1:Y:S03]  /*1970*/  MUFU.RSQ64H R25, R23 ;  /* 0x0000001700197308 */ /* 0x000e660000001c00 */
[----:B------:R-:W-:Y:S01]  /*1980*/  DFMA R30, R28, R30, UR34 ;  /* 0x000000221c1e7e2b */ /* 0x000fe2000800001e */
[----:B------:R-:W-:Y:S01]  /*1990*/  UMOV UR34, 0x16c15d47 ;  /* 0x16c15d4700227882 */ /* 0x000fe20000000000 */
[----:B------:R-:W-:Y:S01]  /*19a0*/  UMOV UR35, 0x3f56c16c ;  /* 0x3f56c16c00237882 */ /* 0x000fe20000000000 */
[----:B0-----:R-:W-:-:S05]  /*19b0*/  DSETP.NEU.AND P2, PT, R20, R38, PT ;  /* 0x000000261400722a */ /* 0x001fca0003f4d000 */
[----:B------:R-:W-:Y:S01]  /*19c0*/  DFMA R30, R28, R30, -UR34 ;  /* 0x800000221c1e7e2b */ /* 0x000fe2000800001e */
[----:B------:R-:W-:Y:S01]  /*19d0*/  UMOV UR34, 0x55555551 ;  /* 0x5555555100227882 */ /* 0x000fe20000000000 */
[----:B------:R-:W-:Y:S01]  /*19e0*/  UMOV UR35, 0x3fa55555 ;  /* 0x3fa5555500237882 */ /* 0x000fe20000000000 */
[----:B-1----:R-:W-:-:S05]  /*19f0*/  DMUL R40, R24, R24 ;  /* 0x0000001818287228 */ /* 0x002fca0000000000 */
[C---:B------:R-:W-:Y:S01]  /*1a00*/  DFMA R30, R28.reuse, R30, UR34 ;  /* 0x000000221c1e7e2b */ /* 0x040fe2000800001e */
[----:B------:R-:W-:Y:S01]  /*1a10*/  UMOV UR34, 0xf9785eba ;  /* 0xf9785eba00227882 */ /* 0x000fe20000000000 */
[----:B------:R-:W-:Y:S02]  /*1a20*/  UMOV UR35, 0x3de5db65 ;  /* 0x3de5db6500237882 */ /* 0x000fe40000000000 */
[----:B------:R-:W-:Y:S01]  /*1a30*/  DFMA R34, R28, UR34, -R34 ;  /* 0x000000221c227c2b */ /* 0x000fe20008000822 */
[----:B------:R-:W-:Y:S01]  /*1a40*/  UMOV UR34, 0x69ace392 ;  /* 0x69ace39200227882 */ /* 0x000fe20000000000 */
[----:B------:R-:W-:Y:S01]  /*1a50*/  UMOV UR35, 0x3ec71de3 ;  /* 0x3ec71de300237882 */ /* 0x000fe20000000000 */
[----:B------:R-:W-:Y:S02]  /*1a60*/  DFMA R40, R22, -R40, 1 ;  /* 0x3ff000001628742b */ /* 0x000fe40000000828 */
[----:B------:R-:W-:-:S03]  /*1a70*/  DFMA R30, R28, R30, -0.5 ;  /* 0xbfe000001c1e742b */ /* 0x000fc6000000001e */
[----:B------:R-:W-:Y:S01]  /*1a80*/  DFMA R34, R28, R34, UR34 ;  /* 0x000000221c227e2b */ /* 0x000fe20008000022 */
[----:B------:R-:W-:Y:S01]  /*1a90*/  UMOV UR34, 0x19db62a1 ;  /* 0x19db62a100227882 */ /* 0x000fe20000000000 */
[----:B------:R-:W-:Y:S01]  /*1aa0*/  UMOV UR35, 0x3f2a01a0 ;  /* 0x3f2a01a000237882 */ /* 0x000fe20000000000 */
[----:B------:R-:W-:Y:S02]  /*1ab0*/  DFMA R36, R40, R36, 0.5 ;  /* 0x3fe000002824742b */ /* 0x000fe40000000024 */
[----:B------:R-:W-:-:S03]  /*1ac0*/  DMUL R40, R24, R40 ;  /* 0x0000002818287228 */ /* 0x000fc60000000000 */
[----:B------:R-:W-:Y:S01]  /*1ad0*/  DFMA R34, R28, R34, -UR34 ;  /* 0x800000221c227e2b */ /* 0x000fe20008000022 */
[----:B------:R-:W-:Y:S01]  /*1ae0*/  UMOV UR34, 0x11110818 ;  /* 0x1111081800227882 */ /* 0x000fe20000000000 */
[----:B------:R-:W-:-:S03]  /*1af0*/  UMOV UR35, 0x3f811111 ;  /* 0x3f81111100237882 */ /* 0x000fc60000000000 */
[----:B------:R-:W-:-:S03]  /*1b00*/  DFMA R36, R36, R40, R24 ;  /* 0x000000282424722b */ /* 0x000fc60000000018 */
[----:B------:R-:W-:Y:S01]  /*1b10*/  DFMA R34, R28, R34, UR34 ;  /* 0x000000221c227e2b */ /* 0x000fe20008000022 */
[----:B------:R-:W-:Y:S01]  /*1b20*/  UMOV UR34, 0x55555554 ;  /* 0x5555555400227882 */ /* 0x000fe20000000000 */
[----:B------:R-:W-:-:S05]  /*1b30*/  UMOV UR35, 0x3fc55555 ;  /* 0x3fc5555500237882 */ /* 0x000fca0000000000 */
[----:B------:R-:W-:Y:S01]  /*1b40*/  IADD3 R39, R37, -0x100000, RZ ;  /* 0xfff0000025277810 */ /* 0x000fe20007ffe0ff */
[----:B------:R-:W-:Y:S01]  /*1b50*/  DFMA R34, R28, R34, -UR34 ;  /* 0x800000221c227e2b */ /* 0x000fe20008000022 */
[----:B------:R-:W-:-:S07]  /*1b60*/  MOV R38, R36 ;  /* 0x0000002400267202 */ /* 0x000fce0000000f00 */
[C---:B------:R-:W-:Y:S02]  /*1b70*/  DFMA R34, R28.reuse, R34, RZ ;  /* 0x000000221c22722b */ /* 0x040fe400000000ff */
[----:B------:R-:W-:-:S06]  /*1b80*/  DFMA R28, R28, R30, 1 ;  /* 0x3ff000001c1c742b */ /* 0x000fcc000000001e */
[----:B------:R-:W-:Y:S02]  /*1b90*/  DFMA R26, R26, R34, R26 ;  /* 0x000000221a1a722b */ /* 0x000fe4000000001a */
[----:B------:R-:W-:-:S08]  /*1ba0*/  DMUL R34, R22, R36 ;  /* 0x0000002416227228 */ /* 0x000fd00000000000 */
        /* <DEDUP_REMOVED lines=8> */
[----:B------:R-:W-:Y:S02]  /*1c30*/  @P1 LOP3.LUT R41, R27, 0x80000000, RZ, 0x3c, !PT ;  /* 0x800000001b291812 */ /* 0x000fe400078e3cff */
[----:B------:R-:W-:-:S03]  /*1c40*/  @P1 LOP3.LUT R31, R29, 0x80000000, RZ, 0x3c, !PT ;  /* 0x800000001d1f1812 */ /* 0x000fc600078e3cff */
[----:B------:R-:W-:Y:S01]  /*1c50*/  @P1 IMAD.MOV.U32 R27, RZ, RZ, R41 ;  /* 0x000000ffff1b1224 */ /* 0x000fe200078e0029 */
[----:B------:R-:W-:Y:S01]  /*1c60*/  @!P2 DMUL R26, RZ, R20 ;  /* 0x00000014ff1aa228 */ /* 0x000fe20000000000 */
[----:B------:R-:W-:Y:S01]  /*1c70*/  @P1 IMAD.MOV.U32 R29, RZ, RZ, R31 ;  /* 0x000000ffff1d1224 */ /* 0x000fe200078e001f */
[----:B------:R-:W-:-:S03]  /*1c80*/  DFMA R20, R32, R38, R34 ;  /* 0x000000262014722b */ /* 0x000fc60000000022 */
[----:B------:R-:W-:Y:S08]  /*1c90*/  @!P0 BRA `(.L_x_276) ;  /* 0x0000000000108947 */ /* 0x000ff00003800000 */
[----:B------:R-:W-:-:S07]  /*1ca0*/  MOV R20, 0x1cc0 ;  /* 0x00001cc000147802 */ /* 0x000fce0000000f00 */
[----:B--2---:R-:W-:Y:S05]  /*1cb0*/  CALL.REL.NOINC `($__internal_21_$__cuda_sm20_dsqrt_rn_f64_mediumpath_v1) ;  /* 0x0000002400687944 */ /* 0x004fea0003c00000 */
[----:B------:R-:W-:Y:S01]  /*1cc0*/  MOV R20, R24 ;  /* 0x0000001800147202 */ /* 0x000fe20000000f00 */
[----:B------:R-:W-:-:S07]  /*1cd0*/  IMAD.MOV.U32 R21, RZ, RZ, R25 ;  /* 0x000000ffff157224 */ /* 0x000fce00078e0019 */
.L_x_276:
[----:B------:R-:W-:Y:S05]  /*1ce0*/  BSYNC B0 ;  /* 0x0000000000007941 */ /* 0x000fea0003800000 */
.L_x_275:
        /* <DEDUP_REMOVED lines=257> */
.L_x_279:
[----:B------:R-:W-:Y:S01]  /*2d00*/  ULDC.64 UR34, c[0x0][0x3d0] ;  /* 0x0000f40000227ab9 */ /* 0x000fe20000000a00 */
[----:B------:R-:W-:Y:S01]  /*2d10*/  DFMA R26, R26, UR58, R14 ;  /* 0x0000003a1a1a7c2b */ /* 0x000fe2000800000e */
[----:B------:R-:W-:-:S04]  /*2d20*/  IADD3 R24, P0, R24, UR34, RZ ;  /* 0x0000002218187c10 */ /* 0x000fc8000ff1e0ff */
[----:B------:R-:W-:-:S05]  /*2d30*/  IADD3.X R25, RZ, UR35, RZ, P0, !PT ;  /* 0x00000023ff197c10 */ /* 0x000fca00087fe4ff */
[----:B------:R0:W-:Y:S04]  /*2d40*/  STG.E.64 desc[UR60][R24.64], R26 ;  /* 0x0000001a18007986 */ /* 0x0001e8000c101b3c */
.L_x_278:
[----:B------:R-:W-:Y:S05]  /*2d50*/  BSYNC B0 ;  /* 0x0000000000007941 */ /* 0x000fea0003800000 */
.L_x_277:
[----:B------:R-:W-:Y:S01]  /*2d60*/  ULDC UR34, c[0x0][0xc] ;  /* 0x0000030000227ab9 */ /* 0x000fe20000000800 */
[----:B0-----:R-:W0:Y:S02]  /*2d70*/  LDC R24, c[0x0][RZ] ;  /* 0x00000000ff187b82 */ /* 0x001e240000000800 */
        /* <DEDUP_REMOVED lines=243> */
.L_x_281:
[----:B------:R-:W-:Y:S01]  /*3cb0*/  ULDC.64 UR34, c[0x0][0x3d0] ;  /* 0x0000f40000227ab9 */ /* 0x000fe20000000a00 */
[----:B------:R-:W-:Y:S01]  /*3cc0*/  DFMA R22, R22, UR58, R14 ;  /* 0x0000003a16167c2b */ /* 0x000fe2000800000e */
[----:B------:R-:W-:-:S05]  /*3cd0*/  IADD3 R20, P0, R25, UR34, RZ ;  /* 0x0000002219147c10 */ /* 0x000fca000ff1e0ff */
[----:B------:R-:W-:-:S05]  /*3ce0*/  IMAD.X R21, RZ, RZ, UR35, P0 ;  /* 0x00000023ff157e24 */ /* 0x000fca00080e06ff */
[----:B------:R0:W-:Y:S03]  /*3cf0*/  STG.E.64 desc[UR60][R20.64], R22 ;  /* 0x0000001614007986 */ /* 0x0001e6000c101b3c */
.L_x_280:
[----:B------:R-:W-:Y:S01]  /*3d00*/  LEA R43, P0, R24, R43, 0x1 ;  /* 0x0000002b182b7211 */ /* 0x000fe200078008ff */
[----:B------:R-:W-:Y:S05]  /*3d10*/  WARPSYNC.ALL ;  /* 0x0000000000007948 */ /* 0x000fea0003800000 */
[----:B------:R-:W-:Y:S01]  /*3d20*/  IADD3.X R42, RZ, R42, RZ, P0, !PT ;  /* 0x0000002aff2a7210 */ /* 0x000fe200007fe4ff */
[----:B------:R-:W-:Y:S01]  /*3d30*/  BAR.SYNC.DEFER_BLOCKING 0x0 ;  /* 0x0000000000007b1d */ /* 0x000fe20000010000 */
[----:B------:R-:W-:Y:S01]  /*3d40*/  ISETP.GE.U32.AND P0, PT, R43, R48, PT ;  /* 0x000000302b00720c */ /* 0x000fe20003f06070 */
[----:B------:R-:W-:Y:S01]  /*3d50*/  IMAD.MOV.U32 R28, RZ, RZ, R18 ;  /* 0x000000ffff1c7224 */ /* 0x000fe200078e0012 */
[----:B------:R-:W-:Y:S01]  /*3d60*/  MOV R27, R51 ;  /* 0x00000033001b7202 */ /* 0x000fe20000000f00 */
[----:B------:R-:W-:Y:S01]  /*3d70*/  IMAD.MOV.U32 R26, RZ, RZ, R52 ;  /* 0x000000ffff1a7224 */ /* 0x000fe200078e0034 */
[----:B------:R-:W-:-:S13]  /*3d80*/  ISETP.GE.AND.EX P0, PT, R42, R47, PT, P0 ;  /* 0x0000002f2a00720c */ /* 0x000fda0003f06300 */
[----:B------:R-:W-:Y:S05]  /*3d90*/  @!P0 BRA `(.L_x_282) ;  /* 0xffffffcc00888947 */ /* 0x000fea000383ffff */
[----:B------:R-:W-:Y:S05]  /*3da0*/  EXIT ;  /* 0x000000000000794d */ /* 0x000fea0003800000 */
        .weak           $__internal_20_$__cuda_sm20_div_s64
        .type           $__internal_20_$__cuda_sm20_div_s64,@function
        .size           $__internal_20_$__cuda_sm20_div_s64,($__internal_21_$__cuda_sm20_dsqrt_rn_f64_mediumpath_v1 - $__internal_20_$__cuda_sm20_div_s64)
$__internal_20_$__cuda_sm20_div_s64:
[----:B------:R-:W-:Y:S01]  /*3db0*/  MOV R22, R21 ;  /* 0x0000001500167202 */ /* 0x000fe20000000f00 */
[----:B------:R-:W-:-:S05]  /*3dc0*/  IMAD.MOV.U32 R23, RZ, RZ, RZ ;  /* 0x000000ffff177224 */ /* 0x000fca00078e00ff */
[----:B------:R-:W0:Y:S08]  /*3dd0*/  I2F.U64.RP R22, R22 ;  /* 0x0000001600167312 */ /* 0x000e300000309000 */
[----:B0-----:R0:W1:Y:S02]  /*3de0*/  MUFU.RCP R14, R22 ;  /* 0x00000016000e7308 */ /* 0x0010640000001000 */
[----:B0-----:R-:W-:-:S05]  /*3df0*/  IADD3 R22, P4, RZ, -UR4, RZ ;  /* 0x80000004ff167c10 */ /* 0x001fca000ff9e0ff */
[----:B------:R-:W-:Y:S01]  /*3e00*/  IMAD.X R24, RZ, RZ, ~UR5, P4 ;  /* 0x80000005ff187e24 */ /* 0x000fe2000a0e06ff */
        /* <DEDUP_REMOVED lines=22> */
[----:B------:R-:W-:Y:S01]  /*3f70*/  IMAD.HI.U32 R16, R17, R25, RZ ;  /* 0x0000001911107227 */ /* 0x000fe200078e00ff */
[----:B------:R-:W-:-:S05]  /*3f80*/  IADD3.X R14, RZ, ~R14, RZ, P0, !PT ;  /* 0x8000000eff0e7210 */ /* 0x000fca00007fe4ff */
        /* <DEDUP_REMOVED lines=44> */
[----:B------:R-:W-:Y:S06]  /*4250*/  RET.REL.NODEC R20 `(_ZN2at6native54_GLOBAL__N__3a6f1fcb_21_DistributionNormal_cu_0c5b6e8543distribution_elementwise_grid_stride_kernelIdLi2EZNS0_9templates4cuda20normal_and_transformIddPNS_17CUDAGeneratorImplEZZZNS4_13normal_kernelIS7_EEvRKNS_10TensorBaseEddT_ENKUlvE_clEvENKUlvE_clEvEUldE_EEvRNS_18TensorIteratorBaseET1_T2_EUlP24curandStatePhilox4_32_10E_ZNS1_27distribution_nullary_kernelIdd7double2S7_SM_SF_EEvSH_SJ_RKT3_T4_EUlidE0_EEvlNS_15PhiloxCudaStateESI_SJ_) ;  /* 0xffffffbc14687950 */ /* 0x000fec0003c3ffff */
        .weak           $__internal_21_$__cuda_sm20_dsqrt_rn_f64_mediumpath_v1
        .type           $__internal_21_$__cuda_sm20_dsqrt_rn_f64_mediumpath_v1,@function
        .size           $__internal_21_$__cuda_sm20_dsqrt_rn_f64_mediumpath_v1,(.L_x_341 - $__internal_21_$__cuda_sm20_dsqrt_rn_f64_mediumpath_v1)
$__internal_21_$__cuda_sm20_dsqrt_rn_f64_mediumpath_v1:
[----:B------:R-:W-:Y:S01]  /*4260*/  ISETP.GE.U32.AND P0, PT, R24, -0x3400000, PT ;  /* 0xfcc000001800780c */ /* 0x000fe20003f06070 */
[----:B------:R-:W-:Y:S01]  /*4270*/  BSSY B1, `(.L_x_283) ;  /* 0x0000024000017945 */ /* 0x000fe20003800000 */
[----:B------:R-:W-:-:S11]  /*4280*/  IMAD.MOV.U32 R37, RZ, RZ, R39 ;  /* 0x000000ffff257224 */ /* 0x000fd600078e0027 */
[----:B------:R-:W-:Y:S05]  /*4290*/  @!P0 BRA `(.L_x_284) ;  /* 0x0000000000208947 */ /* 0x000fea0003800000 */
[----:B------:R-:W-:-:S10]  /*42a0*/  DFMA.RM R32, R32, R36, R34 ;  /* 0x000000242020722b */ /* 0x000fd40000004022 */
[----:B------:R-:W-:-:S04]  /*42b0*/  IADD3 R24, P0, R32, 0x1, RZ ;  /* 0x0000000120187810 */ /* 0x000fc80007f1e0ff */
[----:B------:R-:W-:-:S06]  /*42c0*/  IADD3.X R25, RZ, R33, RZ, P0, !PT ;  /* 0x00000021ff197210 */ /* 0x000fcc00007fe4ff */
[----:B------:R-:W-:-:S08]  /*42d0*/  DFMA.RP R22, -R32, R24, R22 ;  /* 0x000000182016722b */ /* 0x000fd00000008116 */
[----:B------:R-:W-:-:S06]  /*42e0*/  DSETP.GT.AND P0, PT, R22, RZ, PT ;  /* 0x000000ff1600722a */ /* 0x000fcc0003f04000 */
[----:B------:R-:W-:Y:S02]  /*42f0*/  FSEL R24, R24, R32, P0 ;  /* 0x0000002018187208 */ /* 0x000fe40000000000 */
[----:B------:R-:W-:Y:S01]  /*4300*/  FSEL R25, R25, R33, P0 ;  /* 0x0000002119197208 */ /* 0x000fe20000000000 */
[----:B------:R-:W-:Y:S06]  /*4310*/  BRA `(.L_x_285) ;  /* 0x0000000000647947 */ /* 0x000fec0003800000 */
.L_x_284:
[----:B------:R-:W-:-:S14]  /*4320*/  DSETP.NE.AND P0, PT, R22, RZ, PT ;  /* 0x000000ff1600722a */ /* 0x000fdc0003f05000 */
[----:B------:R-:W-:Y:S05]  /*4330*/  @!P0 BRA `(.L_x_286) ;  /* 0x0000000000588947 */ /* 0x000fea0003800000 */
[----:B------:R-:W-:-:S13]  /*4340*/  ISETP.GE.AND P0, PT, R23, RZ, PT ;  /* 0x000000ff1700720c */ /* 0x000fda0003f06270 */
[----:B------:R-:W-:Y:S01]  /*4350*/  @!P0 IMAD.MOV.U32 R24, RZ, RZ, 0x0 ;  /* 0x00000000ff188424 */ /* 0x000fe200078e00ff */
[----:B------:R-:W-:Y:S01]  /*4360*/  @!P0 MOV R25, 0xfff80000 ;  /* 0xfff8000000198802 */ /* 0x000fe20000000f00 */
        /* <DEDUP_REMOVED lines=14> */
[----:B------:R-:W-:-:S06]  /*4450*/  IADD3 R25, R25, -0x100000, RZ ;  /* 0xfff0000019197810 */ /* 0x000fcc0007ffe0ff */
[----:B------:R-:W-:-:S08]  /*4460*/  DFMA R30, R22, -R22, R32 ;  /* 0x80000016161e722b */ /* 0x000fd00000000020 */
[----:B------:R-:W-:-:S10]  /*4470*/  DFMA R24, R24, R30, R22 ;  /* 0x0000001e1818722b */ /* 0x000fd40000000016 */
[----:B------:R-:W-:Y:S01]  /*4480*/  VIADD R25, R25, 0xfcb00000 ;  /* 0xfcb0000019197836 */ /* 0x000fe20000000000 */
[----:B------:R-:W-:Y:S06]  /*4490*/  BRA `(.L_x_285) ;  /* 0x0000000000047947 */ /* 0x000fec0003800000 */
.L_x_286:
[----:B------:R-:W-:-:S11]  /*44a0*/  DADD R24, R22, R22 ;  /* 0x0000000016187229 */ /* 0x000fd60000000016 */
.L_x_285:
[----:B------:R-:W-:Y:S05]  /*44b0*/  BSYNC B1 ;  /* 0x0000000000017941 */ /* 0x000fea0003800000 */
.L_x_283:
[----:B------:R-:W-:-:S04]  /*44c0*/  MOV R21, 0x0 ;  /* 0x0000000000157802 */ /* 0x000fc80000000f00 */
[----:B------:R-:W-:Y:S05]  /*44d0*/  RET.REL.NODEC R20 `(_ZN2at6native54_GLOBAL__N__3a6f1fcb_21_DistributionNormal_cu_0c5b6e8543distribution_elementwise_grid_stride_kernelIdLi2EZNS0_9templates4cuda20normal_and_transformIddPNS_17CUDAGeneratorImplEZZZNS4_13normal_kernelIS7_EEvRKNS_10TensorBaseEddT_ENKUlvE_clEvENKUlvE_clEvEUldE_EEvRNS_18TensorIteratorBaseET1_T2_EUlP24curandStatePhilox4_32_10E_ZNS1_27distribution_nullary_kernelIdd7double2S7_SM_SF_EEvSH_SJ_RKT3_T4_EUlidE0_EEvlNS_15PhiloxCudaStateESI_SJ_) ;  /* 0xffffffb814c87950 */ /* 0x000fea0003c3ffff */
.L_x_287:
        /* <DEDUP_REMOVED lines=10> */
.L_x_341:


//--------------------- .text._ZN2at6native54_GLOBAL__N__3a6f1fcb_21_DistributionNormal_cu_0c5b6e8543distribution_elementwise_grid_stride_kernelIdLi2EZNS0_9templates4cuda20normal_and_transformIddPNS_17CUDAGeneratorImplEZZZNS4_13normal_kernelIS7_EEvRKNS_10TensorBaseEddT_ENKUlvE_clEvENKUlvE_clEvEUldE_EEvRNS_18TensorIteratorBaseET1_T2_EUlP24curandStatePhilox4_32_10E_ZNS1_27distribution_nullary_kernelIdd7double2S7_SM_SF_EEvSH_SJ_RKT3_T4_EUlidE_EEvlNS_15PhiloxCudaStateESI_SJ_ --------------------------
	.section	.text._ZN2at6native54_GLOBAL__N__3a6f1fcb_21_DistributionNormal_cu_0c5b6e8543distribution_elementwise_grid_stride_kernelIdLi2EZNS0_9templates4cuda20normal_and_transformIddPNS_17CUDAGeneratorImplEZZZNS4_13normal_kernelIS7_EEvRKNS_10TensorBaseEddT_ENKUlvE_clEvENKUlvE_clEvEUldE_EEvRNS_18TensorIteratorBaseET1_T2_EUlP24curandStatePhilox4_32_10E_ZNS1_27distribution_nullary_kernelIdd7double2S7_SM_SF_EEvSH_SJ_RKT3_T4_EUlidE_EEvlNS_15PhiloxCudaStateESI_SJ_,"ax",@progbits
	.align	128
.text._ZN2at6native54_GLOBAL__N__3a6f1fcb_21_DistributionNormal_cu_0c5b6e8543distribution_elementwise_grid_stride_kernelIdLi2EZNS0_9templates4cuda20normal_and_transformIddPNS_17CUDAGeneratorImplEZZZNS4_13normal_kernelIS7_EEvRKNS_10TensorBaseEddT_ENKUlvE_clEvENKUlvE_clEvEUldE_EEvRNS_18TensorIteratorBaseET1_T2_EUlP24curandStatePhilox4_32_10E_ZNS1_27distribution_nullary_kernelIdd7double2S7_SM_SF_EEvSH_SJ_RKT3_T4_EUlidE_EEvlNS_15PhiloxCudaStateESI_SJ_:
        .type           _ZN2at6native54_GLOBAL__N__3a6f1fcb_21_DistributionNormal_cu_0c5b6e8543distribution_elementwise_grid_stride_kernelIdLi2EZNS0_9templates4cuda20normal_and_transformIddPNS_17CUDAGeneratorImplEZZZNS4_13normal_kernelIS7_EEvRKNS_10TensorBaseEddT_ENKUlvE_clEvENKUlvE_clEvEUldE_EEvRNS_18TensorIteratorBaseET1_T2_EUlP24curandStatePhilox4_32_10E_ZNS1_27distribution_nullary_kernelIdd7double2S7_SM_SF_EEvSH_SJ_RKT3_T4_EUlidE_EEvlNS_15PhiloxCudaStateESI_SJ_,@function
        .size           _ZN2at6native54_GLOBAL__N__3a6f1fcb_21_DistributionNormal_cu_0c5b6e8543distribution_elementwise_grid_stride_kernelIdLi2EZNS0_9templates4cuda20normal_and_transformIddPNS_17CUDAGeneratorImplEZZZNS4_13normal_kernelIS7_EEvRKNS_10TensorBaseEddT_ENKUlvE_clEvENKUlvE_clEvEUldE_EEvRNS_18TensorIteratorBaseET1_T2_EUlP24curandStatePhilox4_32_10E_ZNS1_27distribution_nullary_kernelIdd7double2S7_SM_SF_EEvSH_SJ_RKT3_T4_EUlidE_EEvlNS_15PhiloxCudaStateESI_SJ_,(.L_x_344 - _ZN2at6native54_GLOBAL__N__3a6f1fcb_21_DistributionNormal_cu_0c5b6e8543distribution_elementwise_grid_stride_kernelIdLi2EZNS0_9templates4cuda20normal_and_transformIddPNS_17CUDAGeneratorImplEZZZNS4_13normal_kernelIS7_EEvRKNS_10TensorBaseEddT_ENKUlvE_clEvENKUlvE_clEvEUldE_EEvRNS_18TensorIteratorBaseET1_T2_EUlP24curandStatePhilox4_32_10E_ZNS1_27distribution_nullary_kernelIdd7double2S7_SM_SF_EEvSH_SJ_RKT3_T4_EUlidE_EEvlNS_15PhiloxCudaStateESI_SJ_)
        .other          _ZN2at6native54_GLOBAL__N__3a6f1fcb_21_DistributionNormal_cu_0c5b6e8543distribution_elementwise_grid_stride_kernelIdLi2EZNS0_9templates4cuda20normal_and_transformIddPNS_17CUDAGeneratorImplEZZZNS4_13normal_kernelIS7_EEvRKNS_10TensorBaseEddT_ENKUlvE_clEvENKUlvE_clEvEUldE_EEvRNS_18TensorIteratorBaseET1_T2_EUlP24curandStatePhilox4_32_10E_ZNS1_27distribution_nullary_kernelIdd7double2S7_SM_SF_EEvSH_SJ_RKT3_T4_EUlidE_EEvlNS_15PhiloxCudaStateESI_SJ_,@"STO_CUDA_ENTRY STV_DEFAULT"
_ZN2at6native54_GLOBAL__N__3a6f1fcb_21_DistributionNormal_cu_0c5b6e8543distribution_elementwise_grid_stride_kernelIdLi2EZNS0_9templates4cuda20normal_and_transformIddPNS_17CUDAGeneratorImplEZZZNS4_13normal_kernelIS7_EEvRKNS_10TensorBaseEddT_ENKUlvE_clEvENKUlvE_clEvEUldE_EEvRNS_18TensorIteratorBaseET1_T2_EUlP24curandStatePhilox4_32_10E_ZNS1_27distribution_nullary_kernelIdd7double2S7_SM_SF_EEvSH_SJ_RKT3_T4_EUlidE_EEvlNS_15PhiloxCudaStateESI_SJ_:
        /* <DEDUP_REMOVED lines=42> */
[----:B------:R-:W-:Y:S02]  /*02a0*/  VIADD R3, R15, 0x32370b8f ;  /* 0x32370b8f0f037836 */ /* 0x000fe40000000000 */
[----:B------:R-:W-:-:S03]  /*02b0*/  IMAD.WIDE.U32 R8, R8, -0x326172a9, RZ ;  /* 0xcd9e8d5708087825 */ /* 0x000fc600078e00ff */
[----:B------:R-:W-:Y:S02]  /*02c0*/  LOP3.LUT R16, R7, R4, R3, 0x96, !PT ;  /* 0x0000000407107212 */ /* 0x000fe400078e9603 */
[----:B------:R-:W-:Y:S01]  /*02d0*/  LOP3.LUT R10, R9, R10, R5, 0x96, !PT ;  /* 0x0000000a090a7212 */ /* 0x000fe200078e9605 */
[----:B------:R-:W-:Y:S01]  /*02e0*/  VIADD R5, R14, 0x78dde6e4 ;  /* 0x78dde6e40e057836 */ /* 0x000fe20000000000 */
[----:B------:R-:W-:Y:S01]  /*02f0*/  IADD3 R4, R15, -0x126145ec, RZ ;  /* 0xed9eba140f047810 */ /* 0x000fe20007ffe0ff */
[----:B------:R-:W-:-:S04]  /*0300*/  IMAD.WIDE.U32 R16, R16, -0x326172a9, RZ ;  /* 0xcd9e8d5710107825 */ /* 0x000fc800078e00ff */
[----:B------:R-:W-:Y:S01]  /*0310*/  IMAD.WIDE.U32 R10, R10, -0x2daee0ad, RZ ;  /* 0xd2511f530a0a7825 */ /* 0x000fe200078e00ff */
[----:B------:R-:W-:-:S04]  /*0320*/  LOP3.LUT R8, R17, R8, R5, 0x96, !PT ;  /* 0x0000000811087212 */ /* 0x000fc800078e9605 */
        /* <DEDUP_REMOVED lines=24> */
[----:B------:R-:W-:Y:S01]  /*04b0*/  MOV R9, R13 ;  /* 0x0000000d00097202 */ /* 0x000fe20000000f00 */
[----:B------:R-:W-:Y:S01]  /*04c0*/  IMAD.MOV.U32 R11, RZ, RZ, R13 ;  /* 0x000000ffff0b7224 */ /* 0x000fe200078e000d */
[----:B------:R-:W-:Y:S01]  /*04d0*/  LOP3.LUT R13, R18, R16, R17, 0x96, !PT ;  /* 0x00000010120d7212 */ /* 0x000fe200078e9611 */
[----:B------:R-:W-:Y:S01]  /*04e0*/  IMAD.MOV.U32 R8, RZ, RZ, R12 ;  /* 0x000000ffff087224 */ /* 0x000fe200078e000c */
[----:B------:R-:W-:Y:S01]  /*04f0*/  LOP3.LUT R24, R19, R24, R10, 0x96, !PT ;  /* 0x0000001813187212 */ /* 0x000fe200078e960a */
[----:B------:R-:W-:Y:S06]  /*0500*/  @!P0 BRA `(.L_x_288) ;  /* 0x0000000000248947 */ /* 0x000fec0003800000 */
[----:B------:R-:W-:Y:S01]  /*0510*/  ULDC UR4, c[0x0][0x0] ;  /* 0x0000000000047ab9 */ /* 0x000fe20000000800 */
[----:B------:R-:W-:Y:S01]  /*0520*/  ULDC UR5, c[0x0][0xc] ;  /* 0x0000030000057ab9 */ /* 0x000fe20000000800 */
[----:B------:R-:W-:Y:S01]  /*0530*/  MOV R16, 0x570 ;  /* 0x0000057000107802 */ /* 0x000fe20000000f00 */
[----:B------:R-:W-:-:S04]  /*0540*/  UIMAD UR4, UR4, UR5, URZ ;  /* 0x00000005040472a4 */ /* 0x000fc8000f8e023f */
[----:B------:R-:W-:-:S12]  /*0550*/  USHF.L.U32 UR4, UR4, 0x1, URZ ;  /* 0x0000000104047899 */ /* 0x000fd8000800063f */
[----:B------:R-:W-:Y:S05]  /*0560*/  CALL.REL.NOINC `($__internal_22_$__cuda_sm20_div_s64) ;  /* 0x0000001400c87944 */ /* 0x000fea0003c00000 */
[----:B------:R-:W-:Y:S01]  /*0570*/  MOV R16, R18 ;  /* 0x0000001200107202 */ /* 0x000fe20000000f00 */
[----:B------:R-:W-:Y:S01]  /*0580*/  IMAD.MOV.U32 R17, RZ, RZ, R19 ;  /* 0x000000ffff117224 */ /* 0x000fe200078e0013 */
[----:B------:R-:W-:Y:S06]  /*0590*/  BRA `(.L_x_289) ;  /* 0x00000000005c7947 */ /* 0x000fec0003800000 */
.L_x_288:
        /* <DEDUP_REMOVED lines=23> */
.L_x_289:
        /* <DEDUP_REMOVED lines=14> */
[----:B------:R-:W0:Y:S01]  /*07f0*/  LDC.64 R16, c[0x0][0x248] ;  /* 0x00009200ff107b82 */ /* 0x000e220000000a00 */
[----:B------:R-:W-:Y:S01]  /*0800*/  IMAD R25, R22, -0x326172a9, RZ ;  /* 0xcd9e8d5716197824 */ /* 0x000fe200078e02ff */
[--C-:B------:R-:W-:Y:S01]  /*0810*/  SHF.R.U32.HI R47, RZ, 0x2, R21.reuse ;  /* 0x00000002ff2f7819 */ /* 0x100fe20000011615 */
[----:B------:R-:W-:Y:S01]  /*0820*/  VIADD R22, R14, 0x8ff34781 ;  /* 0x8ff347810e167836 */ /* 0x000fe20000000000 */
[C---:B------:R-:W-:Y:S01]  /*0830*/  SHF.R.U64 R48, R20.reuse, 0x2, R21 ;  /* 0x0000000214307819 */ /* 0x040fe20000001215 */
[----:B------:R-:W-:Y:S01]  /*0840*/  IMAD R23, R23, -0x2daee0ad, RZ ;  /* 0xd2511f5317177824 */ /* 0x000fe200078e02ff */
[----:B------:R-:W-:Y:S01]  /*0850*/  LOP3.LUT R49, R20, 0x3, RZ, 0xc0, !PT ;  /* 0x0000000314317812 */ /* 0x000fe200078ec0ff */
[----:B------:R-:W-:Y:S01]  /*0860*/  VIADD R46, R15, 0x96a522ad ;  /* 0x96a522ad0f2e7836 */ /* 0x000fe20000000000 */
[----:B------:R-:W1:Y:S01]  /*0870*/  LDC.64 R18, c[0x0][0x210] ;  /* 0x00008400ff127b82 */ /* 0x000e620000000a00 */
[----:B------:R-:W-:Y:S01]  /*0880*/  IMAD.WIDE.U32 R30, R24, -0x326172a9, RZ ;  /* 0xcd9e8d57181e7825 */ /* 0x000fe200078e00ff */
[----:B------:R-:W-:Y:S01]  /*0890*/  LOP3.LUT R25, R25, R22, RZ, 0x3c, !PT ;  /* 0x0000001619197212 */ /* 0x000fe200078e3cff */
[----:B------:R-:W-:Y:S01]  /*08a0*/  ULDC UR10, c[0x0][0x240] ;  /* 0x00009000000a7ab9 */ /* 0x000fe20000000800 */
[----:B------:R-:W-:Y:S01]  /*08b0*/  LOP3.LUT R22, R23, R46, RZ, 0x3c, !PT ;  /* 0x0000002e17167212 */ /* 0x000fe200078e3cff */
[----:B------:R-:W-:Y:S01]  /*08c0*/  IMAD.HI.U32 R29, R13, -0x2daee0ad, RZ ;  /* 0xd2511f530d1d7827 */ /* 0x000fe200078e00ff */
[----:B------:R-:W-:Y:S01]  /*08d0*/  LOP3.LUT R28, R25, R31, RZ, 0x3c, !PT ;  /* 0x0000001f191c7212 */ /* 0x000fe200078e3cff */
[----:B------:R-:W-:Y:S01]  /*08e0*/  ULDC.64 UR14, c[0x0][0x250] ;  /* 0x00009400000e7ab9 */ /* 0x000fe20000000a00 */
[----:B------:R-:W-:-:S02]  /*08f0*/  ULDC.64 UR12, c[0x0][0x238] ;  /* 0x00008e00000c7ab9 */ /* 0x000fc40000000a00 */
[----:B------:R-:W-:-:S07]  /*0900*/  LOP3.LUT R29, R22, R29, RZ, 0x3c, !PT ;  /* 0x0000001d161d7212 */ /* 0x000fce00078e3cff */
.L_x_301:
[----:B------:R-:W-:Y:S01]  /*0910*/  IADD3 R48, R48, 0x1, RZ ;  /* 0x0000000130307810 */ /* 0x000fe20007ffe0ff */
[----:B------:R-:W-:Y:S03]  /*0920*/  BSSY B0, `(.L_x_290) ;  /* 0x000000c000007945 */ /* 0x000fe60003800000 */
[C---:B------:R-:W-:Y:S01]  /*0930*/  ISETP.NE.AND P0, PT, R48.reuse, RZ, PT ;  /* 0x000000ff3000720c */ /* 0x040fe20003f05270 */
[----:B------:R-:W-:-:S12]  /*0940*/  IMAD.HI.U32 R21, R48, -0x2daee0ad, RZ ;  /* 0xd2511f5330157827 */ /* 0x000fd800078e00ff */
[----:B------:R-:W-:Y:S05]  /*0950*/  @P0 BRA `(.L_x_291) ;  /* 0x0000000000200947 */ /* 0x000fea0003800000 */
        /* <DEDUP_REMOVED lines=8> */
.L_x_291:
[----:B------:R-:W-:Y:S05]  /*09e0*/  BSYNC B0 ;  /* 0x0000000000007941 */ /* 0x000fea0003800000 */
.L_x_290:
        /* <DEDUP_REMOVED lines=13> */
[----:B------:R-:W-:-:S03]  /*0ac0*/  LOP3.LUT R21, R27, R24, R2, 0x96, !PT ;  /* 0x000000181b157212 */ /* 0x000fc600078e9602 */
[----:B------:R-:W-:-:S05]  /*0ad0*/  VIADD R25, R14, 0x3c6ef372 ;  /* 0x3c6ef3720e197836 */ /* 0x000fca0000000000 */
[----:B------:R-:W-:Y:S01]  /*0ae0*/  LOP3.LUT R24, R23, R20, R25, 0x96, !PT ;  /* 0x0000001417187212 */ /* 0x000fe200078e9619 */
[----:B------:R-:W-:-:S04]  /*0af0*/  IMAD.WIDE.U32 R20, R21, -0x326172a9, RZ ;  /* 0xcd9e8d5715147825 */ /* 0x000fc800078e00ff */
[----:B------:R-:W-:Y:S02]  /*0b00*/  VIADD R23, R14, 0xdaa66d2b ;  /* 0xdaa66d2b0e177836 */ /* 0x000fe40000000000 */
[----:B------:R-:W-:-:S03]  /*0b10*/  IMAD.WIDE.U32 R24, R24, -0x2daee0ad, RZ ;  /* 0xd2511f5318187825 */ /* 0x000fc600078e00ff */
[----:B------:R-:W-:Y:S02]  /*0b20*/  LOP3.LUT R22, R21, R22, R23, 0x96, !PT ;  /* 0x0000001615167212 */ /* 0x000fe400078e9617 */
[----:B------:R-:W-:Y:S02]  /*0b30*/  LOP3.LUT R26, R25, R26, R3, 0x96, !PT ;  /* 0x0000001a191a7212 */ /* 0x000fe400078e9603 */
[----:B------:R-:W-:Y:S01]  /*0b40*/  IADD3 R25, R14, 0x78dde6e4, RZ ;  /* 0x78dde6e40e197810 */ /* 0x000fe20007ffe0ff */
[----:B------:R-:W-:-:S04]  /*0b50*/  IMAD.WIDE.U32 R22, R22, -0x2daee0ad, RZ ;  /* 0xd2511f5316167825 */ /* 0x000fc800078e00ff */
[----:B------:R-:W-:Y:S01]  /*0b60*/  IMAD.WIDE.U32 R26, R26, -0x326172a9, RZ ;  /* 0xcd9e8d571a1a7825 */ /* 0x000fe200078e00ff */
[----:B------:R-:W-:-:S03]  /*0b70*/  LOP3.LUT R21, R23, R24, R4, 0x96, !PT ;  /* 0x0000001817157212 */ /* 0x000fc600078e9604 */
        /* <DEDUP_REMOVED lines=14> */
[----:B------:R-:W-:-:S03]  /*0c60*/  LOP3.LUT R23, R21, R26, R23, 0x96, !PT ;  /* 0x0000001a15177212 */ /* 0x000fc600078e9617 */
[----:B------:R-:W-:Y:S01]  /*0c70*/  IMAD R26, R13, -0x2daee0ad, RZ ;  /* 0xd2511f530d1a7824 */ /* 0x000fe200078e02ff */
        /* <DEDUP_REMOVED lines=24> */
[----:B------:R-:W-:Y:S01]  /*0e00*/  IMAD.MOV.U32 R23, RZ, RZ, R28 ;  /* 0x000000ffff177224 */ /* 0x000fe200078e001c */
[----:B------:R-:W-:Y:S01]  /*0e10*/  MOV R22, R30 ;  /* 0x0000001e00167202 */ /* 0x000fe20000000f00 */
[----:B------:R-:W-:Y:S02]  /*0e20*/  IMAD.MOV.U32 R25, RZ, RZ, R29 ;  /* 0x000000ffff197224 */ /* 0x000fe400078e001d */
[----:B------:R-:W-:Y:S01]  /*0e30*/  IMAD.MOV.U32 R24, RZ, RZ, R26 ;  /* 0x000000ffff187224 */ /* 0x000fe200078e001a */
[----:B------:R-:W-:Y:S06]  /*0e40*/  BRA `(.L_x_292) ;  /* 0x0000000000107947 */ /* 0x000fec0003800000 */
.L_x_293:
[----:B------:R-:W-:Y:S01]  /*0e50*/  MOV R23, R29 ;  /* 0x0000001d00177202 */ /* 0x000fe20000000f00 */
[----:B------:R-:W-:Y:S01]  /*0e60*/  IMAD.MOV.U32 R22, RZ, RZ, R26 ;  /* 0x000000ffff167224 */ /* 0x000fe200078e001a */
[----:B------:R-:W-:Y:S01]  /*0e70*/  MOV R24, R20 ;  /* 0x0000001400187202 */ /* 0x000fe20000000f00 */
[----:B------:R-:W-:-:S07]  /*0e80*/  IMAD.MOV.U32 R25, RZ, RZ, R50 ;  /* 0x000000ffff197224 */ /* 0x000fce00078e0032 */
.L_x_292:
[----:B------:R-:W-:Y:S01]  /*0e90*/  IMAD.WIDE.U32 R28, R22, 0x200000, RZ ;  /* 0x00200000161c7825 */ /* 0x000fe200078e00ff */
[----:B------:R-:W-:Y:S03]  /*0ea0*/  BSSY B0, `(.L_x_294) ;  /* 0x0000063000007945 */ /* 0x000fe60003800000 */
[----:B------:R-:W-:Y:S01]  /*0eb0*/  IMAD.MOV.U32 R32, RZ, RZ, 0x0 ;  /* 0x00000000ff207424 */ /* 0x000fe200078e00ff */
[----:B------:R-:W-:Y:S01]  /*0ec0*/  LOP3.LUT R28, R28, R23, RZ, 0x3c, !PT ;  /* 0x000000171c1c7212 */ /* 0x000fe200078e3cff */
[----:B------:R-:W-:-:S03]  /*0ed0*/  IMAD.WIDE.U32 R22, R24, 0x200000, RZ ;  /* 0x0020000018167825 */ /* 0x000fc600078e00ff */
[----:B------:R-:W2:Y:S01]  /*0ee0*/  I2F.F64.U64 R26, R28 ;  /* 0x0000001c001a7312 */ /* 0x000ea20000301800 */
[----:B------:R-:W-:Y:S01]  /*0ef0*/  IMAD.MOV.U32 R33, RZ, RZ, 0x3ca00000 ;  /* 0x3ca00000ff217424 */ /* 0x000fe200078e00ff */
[----:B------:R-:W-:-:S06]  /*0f00*/  LOP3.LUT R22, R22, R25, RZ, 0x3c, !PT ;  /* 0x0000001916167212 */ /* 0x000fcc00078e3cff */
[----:B------:R-:W3:Y:S01]  /*0f10*/  I2F.F64.U64 R22, R22 ;  /* 0x0000001600167312 */ /* 0x000ee20000301800 */
[----:B--2---:R-:W-:Y:S02]  /*0f20*/  DFMA R26, R26, R32, 5.5511151231257827021e-17 ;  /* 0x3c9000001a1a742b */ /* 0x004fe40000000020 */
[----:B---3--:R-:W-:-:S08]  /*0f30*/  DFMA R32, R22, 2.2204460492503130808e-16, R32 ;  /* 0x3cb000001620782b */ /* 0x008fd00000000020 */
        /* <DEDUP_REMOVED lines=8> */
[----:B------:R-:W-:-:S04]  /*0fc0*/  @P2 DMUL R32, RZ, R32 ;  /* 0x00000020ff202228 */ /* 0x000fc80000000000 */
[----:B------:R-:W-:-:S05]  /*0fd0*/  VIADD R22, R27, 0xffffffff ;  /* 0xffffffff1b167836 */ /* 0x000fca0000000000 */
[----:B------:R-:W-:Y:S02]  /*0fe0*/  ISETP.GE.U32.AND P1, PT, R22, 0x7fefffff, PT ;  /* 0x7fefffff1600780c */ /* 0x000fe40003f26070 */
[----:B------:R-:W-:-:S05]  /*0ff0*/  @P2 MOV R28, R33 ;  /* 0x00000021001c2202 */ /* 0x000fca0000000f00 */
[----:B------:R-:W-:Y:S02]  /*1000*/  VIADD R29, R28, 0x100000 ;  /* 0x001000001c1d7836 */ /* 0x000fe40000000000 */
[----:B------:R-:W-:-:S04]  /*1010*/  IMAD.MOV.U32 R28, RZ, RZ, R32 ;  /* 0x000000ffff1c7224 */ /* 0x000fc800078e0020 */
[----:B------:R-:W2:Y:S01]  /*1020*/  FRND.F64 R38, R28 ;  /* 0x0000001c00267313 */ /* 0x000ea20000301800 */
[----:B------:R-:W-:Y:S01]  /*1030*/  @P1 IMAD.MOV.U32 R22, RZ, RZ, 0x0 ;  /* 0x00000000ff161424 */ /* 0x000fe200078e00ff */
[----:B------:R-:W-:Y:S02]  /*1040*/  @P1 MOV R23, 0x7ff00000 ;  /* 0x7ff0000000171802 */ /* 0x000fe40000000f00 */
[----:B------:R-:W-:-:S04]  /*1050*/  @P1 FSETP.NEU.FTZ.AND P2, PT, R25, RZ, PT ;  /* 0x000000ff1900120b */ /* 0x000fc80003f5d000 */
[----:B------:R-:W-:Y:S01]  /*1060*/  @P1 DFMA R22, R24, R22, +INF ;  /* 0x7ff000001816142b */ /* 0x000fe20000000016 */
[----:B------:R-:W-:Y:S01]  /*1070*/  IMAD.MOV.U32 R25, RZ, RZ, R26 ;  /* 0x000000ffff197224 */ /* 0x000fe200078e001a */
[----:B------:R-:W-:Y:S01]  /*1080*/  MOV R26, 0xfffffc01 ;  /* 0xfffffc01001a7802 */ /* 0x000fe20000000f00 */
[----:B------:R-:W-:Y:S02]  /*1090*/  @!P0 IMAD.MOV.U32 R25, RZ, RZ, R24 ;  /* 0x000000ffff198224 */ /* 0x000fe400078e0018 */
[----:B------:R-:W-:Y:S01]  /*10a0*/  @!P0 IMAD.MOV.U32 R26, RZ, RZ, -0x435 ;  /* 0xfffffbcbff1a8424 */ /* 0x000fe200078e00ff */
[----:B--2---:R-:W-:-:S04]  /*10b0*/  DFMA R38, -R38, 0.5, R32 ;  /* 0x3fe000002626782b */ /* 0x004fc80000000120 */
[----:B------:R-:W-:Y:S02]  /*10c0*/  @P1 FSEL R22, R22, RZ, P2 ;  /* 0x000000ff16161208 */ /* 0x000fe40001000000 */
[----:B------:R-:W-:Y:S01]  /*10d0*/  @P1 FSEL R23, R23, -QNAN , P2 ;  /* 0xfff0000017171808 */ /* 0x000fe20001000000 */
[----:B------:R-:W-:Y:S06]  /*10e0*/  @P1 BRA `(.L_x_295) ;  /* 0x0000000000f81947 */ /* 0x000fec0003800000 */
[----:B------:R-:W-:Y:S01]  /*10f0*/  LOP3.LUT R22, R27, 0x800fffff, RZ, 0xc0, !PT ;  /* 0x800fffff1b167812 */ /* 0x000fe200078ec0ff */
[----:B------:R-:W-:Y:S01]  /*1100*/  UMOV UR4, 0x3ae80f1e ;  /* 0x3ae80f1e00047882 */ /* 0x000fe20000000000 */
[----:B------:R-:W-:Y:S01]  /*1110*/  MOV R24, RZ ;  /* 0x000000ff00187202 */ /* 0x000fe20000000f00 */
        /* <DEDUP_REMOVED lines=9> */
[----:B------:R-:W-:-:S03]  /*11b0*/  @P0 IADD3 R26, R26, 0x1, RZ ;  /* 0x000000011a1a0810 */ /* 0x000fc60007ffe0ff */
[----:B------:R-:W-:Y:S01]  /*11c0*/  @P0 IMAD.MOV.U32 R23, RZ, RZ, R25 ;  /* 0x000000ffff170224 */ /* 0x000fe200078e0019 */
[----:B------:R-:W-:-:S05]  /*11d0*/  LOP3.LUT R26, R26, 0x80000000, RZ, 0x3c, !PT ;  /* 0x800000001a1a7812 */ /* 0x000fca00078e3cff */
[C---:B------:R-:W-:Y:S02]  /*11e0*/  DADD R30, R22.reuse, 1 ;  /* 0x3ff00000161e7429 */ /* 0x040fe40000000000 */
[----:B------:R-:W-:Y:S02]  /*11f0*/  DADD R22, R22, -1 ;  /* 0xbff0000016167429 */ /* 0x000fe40000000000 */
[----:B------:R-:W-:Y:S01]  /*1200*/  DADD R26, R26, -UR6 ;  /* 0x800000061a1a7e29 */ /* 0x000fe20008000000 */
[----:B------:R-:W-:Y:S01]  /*1210*/  UMOV UR6, 0xfefa39ef ;  /* 0xfefa39ef00067882 */ /* 0x000fe20000000000 */
[----:B------:R-:W2:Y:S01]  /*1220*/  MUFU.RCP64H R25, R31 ;  /* 0x0000001f00197308 */ /* 0x000ea20000001800 */
[----:B------:R-:W-:Y:S01]  /*1230*/  UMOV UR7, 0x3fe62e42 ;  /* 0x3fe62e4200077882 */ /* 0x000fe20000000000 */
[----:B--2---:R-:W-:-:S08]  /*1240*/  DFMA R42, -R30, R24, 1 ;  /* 0x3ff000001e2a742b */ /* 0x004fd00000000118 */
[----:B------:R-:W-:-:S08]  /*1250*/  DFMA R42, R42, R42, R42 ;  /* 0x0000002a2a2a722b */ /* 0x000fd0000000002a */
[----:B------:R-:W-:Y:S01]  /*1260*/  DFMA R42, R24, R42, R24 ;  /* 0x0000002a182a722b */ /* 0x000fe20000000018 */
[----:B------:R-:W-:Y:S02]  /*1270*/  IMAD.MOV.U32 R24, RZ, RZ, -0x748574fc ;  /* 0x8b7a8b04ff187424 */ /* 0x000fe400078e00ff */
[----:B------:R-:W-:-:S05]  /*1280*/  IMAD.MOV.U32 R25, RZ, RZ, 0x3ed0ee25 ;  /* 0x3ed0ee25ff197424 */ /* 0x000fca00078e00ff */
        /* <DEDUP_REMOVED lines=36> */
.L_x_295:
[----:B------:R-:W-:Y:S05]  /*14d0*/  BSYNC B0 ;  /* 0x0000000000007941 */ /* 0x000fea0003800000 */
.L_x_294:
[----:B------:R-:W-:Y:S01]  /*14e0*/  UMOV UR4, 0x33145c07 ;  /* 0x33145c0700047882 */ /* 0x000fe20000000000 */
[----:B------:R-:W-:Y:S01]  /*14f0*/  UMOV UR5, 0x3ca1a626 ;  /* 0x3ca1a62600057882 */ /* 0x000fe20000000000 */
[----:B------:R-:W-:Y:S01]  /*1500*/  IMAD.MOV.U32 R26, RZ, RZ, 0x2cb0d246 ;  /* 0x2cb0d246ff1a7424 */ /* 0x000fe200078e00ff */
[----:B------:R-:W-:Y:S01]  /*1510*/  DMUL R24, R38, UR4 ;  /* 0x0000000426187c28 */ /* 0x000fe20008000000 */
[----:B------:R-:W-:Y:S01]  /*1520*/  UMOV UR4, 0x54442d18 ;  /* 0x54442d1800047882 */ /* 0x000fe20000000000 */
[----:B------:R-:W-:Y:S01]  /*1530*/  UMOV UR5, 0x400921fb ;  /* 0x400921fb00057882 */ /* 0x000fe20000000000 */
[----:B------:R-:W-:Y:S01]  /*1540*/  MOV R27, 0x3e5ae5f1 ;  /* 0x3e5ae5f1001b7802 */ /* 0x000fe20000000f00 */
[----:B------:R-:W-:Y:S01]  /*1550*/  IMAD.MOV.U32 R40, RZ, RZ, -0x3e107ad8 ;  /* 0xc1ef8528ff287424 */ /* 0x000fe200078e00ff */
[----:B------:R-:W-:Y:S01]  /*1560*/  DMUL R22, R22, -2 ;  /* 0xc000000016167828 */ /* 0x000fe20000000000 */
[----:B------:R-:W-:Y:S01]  /*1570*/  IMAD.MOV.U32 R41, RZ, RZ, 0x3e21eea7 ;  /* 0x3e21eea7ff297424 */ /* 0x000fe200078e00ff */
[----:B------:R-:W-:Y:S01]  /*1580*/  UMOV UR6, 0x69ace392 ;  /* 0x69ace39200067882 */ /* 0x000fe20000000000 */
[----:B------:R-:W-:Y:S01]  /*1590*/  DFMA R38, R38, UR4, R24 ;  /* 0x0000000426267c2b */ /* 0x000fe20008000018 */
[----:B------:R-:W-:Y:S01]  /*15a0*/  UMOV UR4, 0xf9785eba ;  /* 0xf9785eba00047882 */ /* 0x000fe20000000000 */
[----:B------:R-:W-:Y:S01]  /*15b0*/  UMOV UR5, 0x3de5db65 ;  /* 0x3de5db6500057882 */ /* 0x000fe20000000000 */
[----:B------:R-:W-:Y:S01]  /*15c0*/  UMOV UR7, 0x3ec71de3 ;  /* 0x3ec71de300077882 */ /* 0x000fe20000000000 */
[----:B------:R-:W2:Y:S01]  /*15d0*/  MUFU.RSQ64H R25, R23 ;  /* 0x0000001700197308 */ /* 0x000ea20000001c00 */
[----:B------:R-:W-:Y:S01]  /*15e0*/  IMAD.MOV.U32 R36, RZ, RZ, 0x0 ;  /* 0x00000000ff247424 */ /* 0x000fe200078e00ff */
[----:B------:R-:W-:Y:S01]  /*15f0*/  BSSY B0, `(.L_x_296) ;  /* 0x0000044000007945 */ /* 0x000fe20003800000 */
[----:B------:R-:W-:Y:S01]  /*1600*/  IADD3 R24, R23, -0x3500000, RZ ;  /* 0xfcb0000017187810 */ /* 0x000fe20007ffe0ff */
[----:B------:R-:W-:Y:S01]  /*1610*/  DMUL R34, R38, R38 ;  /* 0x0000002626227228 */ /* 0x000fe20000000000 */
[----:B------:R-:W-:-:S03]  /*1620*/  IMAD.MOV.U32 R37, RZ, RZ, 0x3fd80000 ;  /* 0x3fd80000ff257424 */ /* 0x000fc600078e00ff */
[----:B------:R-:W3:Y:S04]  /*1630*/  F2I.S64.F64 R28, R28 ;  /* 0x0000001c001c7311 */ /* 0x000ee80000301900 */
[C---:B------:R-:W-:Y:S01]  /*1640*/  DFMA R26, R34.reuse, UR4, -R26 ;  /* 0x00000004221a7c2b */ /* 0x040fe2000800081a */
[----:B------:R-:W-:Y:S01]  /*1650*/  UMOV UR4, 0x20fd8164 ;  /* 0x20fd816400047882 */ /* 0x000fe20000000000 */
[----:B------:R-:W-:Y:S02]  /*1660*/  UMOV UR5, 0x3da8ff83 ;  /* 0x3da8ff8300057882 */ /* 0x000fe40000000000 */
[----:B------:R-:W-:Y:S01]  /*1670*/  DFMA R40, R34, -UR4, R40 ;  /* 0x8000000422287c2b */ /* 0x000fe20008000028 */
[----:B------:R-:W-:Y:S01]  /*1680*/  UMOV UR4, 0x8e06e6d9 ;  /* 0x8e06e6d900047882 */ /* 0x000fe20000000000 */
[----:B------:R-:W-:Y:S01]  /*1690*/  UMOV UR5, 0x3e927e4f ;  /* 0x3e927e4f00057882 */ /* 0x000fe20000000000 */
[----:B--2---:R-:W-:Y:S01]  /*16a0*/  DMUL R42, R24, R24 ;  /* 0x00000018182a7228 */ /* 0x004fe20000000000 */
[----:B------:R-:W2:Y:S01]  /*16b0*/  FRND.F64.TRUNC R30, R32 ;  /* 0x00000020001e7313 */ /* 0x000ea2000030d800 */
        /* <DEDUP_REMOVED lines=27> */
[----:B--2---:R-:W-:Y:S02]  /*1870*/  DSETP.NEU.AND P2, PT, R32, R30, PT ;  /* 0x0000001e2000722a */ /* 0x004fe40003f4d000 */
[----:B------:R-:W-:Y:S02]  /*1880*/  DFMA R36, R36, R42, R24 ;  /* 0x0000002a2424722b */ /* 0x000fe40000000018 */
[C---:B------:R-:W-:Y:S02]  /*1890*/  DFMA R26, R34.reuse, R26, RZ ;  /* 0x0000001a221a722b */ /* 0x040fe400000000ff */
[----:B------:R-:W-:-:S06]  /*18a0*/  DFMA R40, R34, R40, -0.5 ;  /* 0xbfe000002228742b */ /* 0x000fcc0000000028 */
[----:B------:R-:W-:Y:S02]  /*18b0*/  DFMA R26, R38, R26, R38 ;  /* 0x0000001a261a722b */ /* 0x000fe40000000026 */
[----:B------:R-:W-:Y:S02]  /*18c0*/  DFMA R34, R34, R40, 1 ;  /* 0x3ff000002222742b */ /* 0x000fe40000000028 */
[----:B------:R-:W-:Y:S01]  /*18d0*/  DMUL R38, R22, R36 ;  /* 0x0000002416267228 */ /* 0x000fe20000000000 */
[----:B------:R-:W-:Y:S01]  /*18e0*/  IADD3 R41, R37, -0x100000, RZ ;  /* 0xfff0000025297810 */ /* 0x000fe20007ffe0ff */
[----:B------:R-:W-:-:S04]  /*18f0*/  IMAD.MOV.U32 R40, RZ, RZ, R36 ;  /* 0x000000ffff287224 */ /* 0x000fc800078e0024 */
[----:B------:R-:W-:Y:S02]  /*1900*/  @!P0 LOP3.LUT R29, R27, 0x80000000, RZ, 0x3c, !PT ;  /* 0x800000001b1d8812 */ /* 0x000fe400078e3cff */
[----:B------:R-:W-:Y:S01]  /*1910*/  @!P0 MOV R28, R26 ;  /* 0x0000001a001c8202 */ /* 0x000fe20000000f00 */
[----:B------:R-:W-:Y:S01]  /*1920*/  @!P0 IMAD.MOV.U32 R26, RZ, RZ, R34 ;  /* 0x000000ffff1a8224 */ /* 0x000fe200078e0022 */
[----:B------:R-:W-:Y:S01]  /*1930*/  DFMA R30, R38, -R38, R22 ;  /* 0x80000026261e722b */ /* 0x000fe20000000016 */
[----:B------:R-:W-:Y:S02]  /*1940*/  @!P0 IMAD.MOV.U32 R27, RZ, RZ, R35 ;  /* 0x000000ffff1b8224 */ /* 0x000fe400078e0023 */
[----:B------:R-:W-:Y:S02]  /*1950*/  @!P0 IMAD.MOV.U32 R34, RZ, RZ, R28 ;  /* 0x000000ffff228224 */ /* 0x000fe400078e001c */
[----:B------:R-:W-:Y:S01]  /*1960*/  @!P0 IMAD.MOV.U32 R35, RZ, RZ, R29 ;  /* 0x000000ffff238224 */ /* 0x000fe200078e001d */
[----:B------:R-:W-:-:S02]  /*1970*/  ISETP.GE.U32.AND P0, PT, R24, 0x7ca00000, PT ;  /* 0x7ca000001800780c */ /* 0x000fc40003f06070 */
[----:B------:R-:W-:Y:S01]  /*1980*/  @P1 LOP3.LUT R43, R27, 0x80000000, RZ, 0x3c, !PT ;  /* 0x800000001b2b1812 */ /* 0x000fe200078e3cff */
[----:B------:R-:W-:-:S03]  /*1990*/  DFMA R28, R30, R40, R38 ;  /* 0x000000281e1c722b */ /* 0x000fc60000000026 */
[----:B------:R-:W-:Y:S01]  /*19a0*/  @P1 MOV R27, R43 ;  /* 0x0000002b001b1202 */ /* 0x000fe20000000f00 */
[----:B------:R-:W-:Y:S01]  /*19b0*/  @!P2 DMUL R26, RZ, R32 ;  /* 0x00000020ff1aa228 */ /* 0x000fe20000000000 */
[----:B------:R-:W-:-:S05]  /*19c0*/  @P1 LOP3.LUT R33, R35, 0x80000000, RZ, 0x3c, !PT ;  /* 0x8000000023211812 */ /* 0x000fca00078e3cff */
[----:B------:R-:W-:Y:S01]  /*19d0*/  @P1 IMAD.MOV.U32 R35, RZ, RZ, R33 ;  /* 0x000000ffff231224 */ /* 0x000fe200078e0021 */
[----:B------:R-:W-:Y:S06]  /*19e0*/  @!P0 BRA `(.L_x_297) ;  /* 0x0000000000108947 */ /* 0x000fec0003800000 */
[----:B------:R-:W-:-:S07]  /*19f0*/  MOV R28, 0x1a10 ;  /* 0x00001a10001c7802 */ /* 0x000fce0000000f00 */
[----:B01----:R-:W-:Y:S05]  /*1a00*/  CALL.REL.NOINC `($__internal_23_$__cuda_sm20_dsqrt_rn_f64_mediumpath_v1) ;  /* 0x0000000400c87944 */ /* 0x003fea0003c00000 */
[----:B------:R-:W-:Y:S01]  /*1a10*/  MOV R28, R24 ;  /* 0x00000018001c7202 */ /* 0x000fe20000000f00 */
[----:B------:R-:W-:-:S07]  /*1a20*/  IMAD.MOV.U32 R29, RZ, RZ, R25 ;  /* 0x000000ffff1d7224 */ /* 0x000fce00078e0019 */
.L_x_297:
[----:B------:R-:W-:Y:S05]  /*1a30*/  BSYNC B0 ;  /* 0x0000000000007941 */ /* 0x000fea0003800000 */
.L_x_296:
[----:B-1----:R-:W-:Y:S01]  /*1a40*/  ISETP.GE.U32.AND P0, PT, R8, R18, PT ;  /* 0x000000120800720c */ /* 0x002fe20003f06070 */
[----:B------:R-:W-:Y:S01]  /*1a50*/  BSSY B0, `(.L_x_298) ;  /* 0x0000009000007945 */ /* 0x000fe20003800000 */
[----:B------:R-:W-:Y:S02]  /*1a60*/  DMUL R26, R28, R26 ;  /* 0x0000001a1c1a7228 */ /* 0x000fe40000000000 */
[----:B------:R-:W-:-:S13]  /*1a70*/  ISETP.GE.AND.EX P0, PT, R9, R19, PT, P0 ;  /* 0x000000130900720c */ /* 0x000fda0003f06300 */
[----:B------:R-:W-:Y:S05]  /*1a80*/  @P0 BRA `(.L_x_299) ;  /* 0x0000000000140947 */ /* 0x000fea0003800000 */
[----:B------:R-:W-:Y:S01]  /*1a90*/  IMAD R23, R8, UR10, RZ ;  /* 0x0000000a08177c24 */ /* 0x000fe2000f8e02ff */
[----:B0-----:R-:W-:-:S04]  /*1aa0*/  DFMA R26, R26, UR14, R16 ;  /* 0x0000000e1a1a7c2b */ /* 0x001fc80008000010 */
[----:B------:R-:W-:-:S04]  /*1ab0*/  IADD3 R22, P0, R23, UR12, RZ ;  /* 0x0000000c17167c10 */ /* 0x000fc8000ff1e0ff */
[----:B------:R-:W-:-:S05]  /*1ac0*/  LEA.HI.X.SX32 R23, R23, UR13, 0x1, P0 ;  /* 0x0000000d17177c11 */ /* 0x000fca00080f0eff */
[----:B------:R1:W-:Y:S04]  /*1ad0*/  STG.E.64 desc[UR8][R22.64], R26 ;  /* 0x0000001a16007986 */ /* 0x0003e8000c101b08 */
.L_x_299:
[----:B------:R-:W-:Y:S05]  /*1ae0*/  BSYNC B0 ;  /* 0x0000000000007941 */ /* 0x000fea0003800000 */
.L_x_298:
[----:B------:R-:W-:Y:S01]  /*1af0*/  ULDC UR4, c[0x0][0xc] ;  /* 0x0000030000047ab9 */ /* 0x000fe20000000800 */
[----:B------:R-:W2:Y:S01]  /*1b00*/  LDC R25, c[0x0][RZ] ;  /* 0x00000000ff197b82 */ /* 0x000ea20000000800 */
[----:B------:R-:W-:-:S08]  /*1b10*/  DADD R34, RZ, R34 ;  /* 0x00000000ff227229 */ /* 0x000fd00000000022 */
[----:B------:R-:W-:Y:S01]  /*1b20*/  DMUL R28, R34, R28 ;  /* 0x0000001c221c7228 */ /* 0x000fe20000000000 */
[----:B--2---:R-:W-:-:S05]  /*1b30*/  IMAD R25, R25, UR4, RZ ;  /* 0x0000000419197c24 */ /* 0x004fca000f8e02ff */
[----:B-1----:R-:W-:-:S04]  /*1b40*/  IADD3 R23, P1, R25, R8, RZ ;  /* 0x0000000819177210 */ /* 0x002fc80007f3e0ff */
[----:B------:R-:W-:Y:S01]  /*1b50*/  ISETP.GE.U32.AND P0, PT, R23, R18, PT ;  /* 0x000000121700720c */ /* 0x000fe20003f06070 */
[----:B------:R-:W-:-:S05]  /*1b60*/  IMAD.X R22, RZ, RZ, R9, P1 ;  /* 0x000000ffff167224 */ /* 0x000fca00008e0609 */
[----:B------:R-:W-:-:S13]  /*1b70*/  ISETP.GE.AND.EX P0, PT, R22, R19, PT, P0 ;  /* 0x000000131600720c */ /* 0x000fda0003f06300 */
[----:B------:R-:W-:Y:S05]  /*1b80*/  @P0 BRA `(.L_x_300) ;  /* 0x0000000000140947 */ /* 0x000fea0003800000 */
[----:B------:R-:W-:Y:S01]  /*1b90*/  IMAD R23, R23, UR10, RZ ;  /* 0x0000000a17177c24 */ /* 0x000fe2000f8e02ff */
[----:B0-----:R-:W-:-:S04]  /*1ba0*/  DFMA R28, R28, UR14, R16 ;  /* 0x0000000e1c1c7c2b */ /* 0x001fc80008000010 */
[----:B------:R-:W-:-:S04]  /*1bb0*/  IADD3 R22, P0, R23, UR12, RZ ;  /* 0x0000000c17167c10 */ /* 0x000fc8000ff1e0ff */
[----:B------:R-:W-:-:S05]  /*1bc0*/  LEA.HI.X.SX32 R23, R23, UR13, 0x1, P0 ;  /* 0x0000000d17177c11 */ /* 0x000fca00080f0eff */
[----:B------:R1:W-:Y:S04]  /*1bd0*/  STG.E.64 desc[UR8][R22.64], R28 ;  /* 0x0000001c16007986 */ /* 0x0003e8000c101b08 */
.L_x_300:
[----:B------:R-:W-:Y:S01]  /*1be0*/  LEA R8, P0, R25, R8, 0x1 ;  /* 0x0000000819087211 */ /* 0x000fe200078008ff */
[----:B------:R-:W-:Y:S05]  /*1bf0*/  WARPSYNC.ALL ;  /* 0x0000000000007948 */ /* 0x000fea0003800000 */
[----:B------:R-:W-:Y:S01]  /*1c00*/  IADD3.X R9, RZ, R9, RZ, P0, !PT ;  /* 0x00000009ff097210 */ /* 0x000fe200007fe4ff */
[----:B------:R-:W-:Y:S01]  /*1c10*/  BAR.SYNC.DEFER_BLOCKING 0x0 ;  /* 0x0000000000007b1d */ /* 0x000fe20000010000 */
[----:B------:R-:W-:Y:S01]  /*1c20*/  ISETP.GE.U32.AND P0, PT, R8, R45, PT ;  /* 0x0000002d0800720c */ /* 0x000fe20003f06070 */
[----:B------:R-:W-:Y:S01]  /*1c30*/  IMAD.MOV.U32 R30, RZ, RZ, R20 ;  /* 0x000000ffff1e7224 */ /* 0x000fe200078e0014 */
[----:B-1----:R-:W-:Y:S01]  /*1c40*/  MOV R29, R51 ;  /* 0x00000033001d7202 */ /* 0x002fe20000000f00 */
[----:B------:R-:W-:Y:S01]  /*1c50*/  IMAD.MOV.U32 R28, RZ, RZ, R50 ;  /* 0x000000ffff1c7224 */ /* 0x000fe200078e0032 */
[----:B------:R-:W-:-:S13]  /*1c60*/  ISETP.GE.AND.EX P0, PT, R9, R44, PT, P0 ;  /* 0x0000002c0900720c */ /* 0x000fda0003f06300 */
[----:B------:R-:W-:Y:S05]  /*1c70*/  @!P0 BRA `(.L_x_301) ;  /* 0xffffffec00248947 */ /* 0x000fea000383ffff */
[----:B------:R-:W-:Y:S05]  /*1c80*/  EXIT ;  /* 0x000000000000794d */ /* 0x000fea0003800000 */
        .weak           $__internal_22_$__cuda_sm20_div_s64
        .type           $__internal_22_$__cuda_sm20_div_s64,@function
        .size           $__internal_22_$__cuda_sm20_div_s64,($__internal_23_$__cuda_sm20_dsqrt_rn_f64_mediumpath_v1 - $__internal_22_$__cuda_sm20_div_s64)
$__internal_22_$__cuda_sm20_div_s64:
        /* <DEDUP_REMOVED lines=43> */
[----:B------:R-:W-:-:S04]  /*1f40*/  IMAD.WIDE.U32 R18, R25, UR4, RZ ;  /* 0x0000000419127c25 */ /* 0x000fc8000f8e00ff */
[----:B------:R-:W-:Y:S01]  /*1f50*/  IMAD.X R17, RZ, RZ, R17, P2 ;  /* 0x000000ffff117224 */ /* 0x000fe200010e0611 */
[----:B------:R-:W-:Y:S02]  /*1f60*/  IADD3 R26, P0, -R18, R26, RZ ;  /* 0x0000001a121a7210 */ /* 0x000fe40007f1e1ff */
[----:B------:R-:W-:Y:S01]  /*1f70*/  IADD3 R18, P3, R25, 0x1, RZ ;  /* 0x0000000119127810 */ /* 0x000fe20007f7e0ff */
        /* <DEDUP_REMOVED lines=26> */
[----:B------:R-:W-:Y:S06]  /*2120*/  RET.REL.NODEC R16 `(_ZN2at6native54_GLOBAL__N__3a6f1fcb_21_DistributionNormal_cu_0c5b6e8543distribution_elementwise_grid_stride_kernelIdLi2EZNS0_9templates4cuda20normal_and_transformIddPNS_17CUDAGeneratorImplEZZZNS4_13normal_kernelIS7_EEvRKNS_10TensorBaseEddT_ENKUlvE_clEvENKUlvE_clEvEUldE_EEvRNS_18TensorIteratorBaseET1_T2_EUlP24curandStatePhilox4_32_10E_ZNS1_27distribution_nullary_kernelIdd7double2S7_SM_SF_EEvSH_SJ_RKT3_T4_EUlidE_EEvlNS_15PhiloxCudaStateESI_SJ_) ;  /* 0xffffffdc10b47950 */ /* 0x000fec0003c3ffff */
        .weak           $__internal_23_$__cuda_sm20_dsqrt_rn_f64_mediumpath_v1
        .type           $__internal_23_$__cuda_sm20_dsqrt_rn_f64_mediumpath_v1,@function
        .size           $__internal_23_$__cuda_sm20_dsqrt_rn_f64_mediumpath_v1,(.L_x_344 - $__internal_23_$__cuda_sm20_dsqrt_rn_f64_mediumpath_v1)
$__internal_23_$__cuda_sm20_dsqrt_rn_f64_mediumpath_v1:
        /* <DEDUP_REMOVED lines=12> */
.L_x_303:
        /* <DEDUP_REMOVED lines=24> */
.L_x_305:
[----:B------:R-:W-:-:S11]  /*2370*/  DADD R24, R22, R22 ;  /* 0x0000000016187229 */ /* 0x000fd60000000016 */
.L_x_304:
[----:B------:R-:W-:Y:S05]  /*2380*/  BSYNC B1 ;  /* 0x0000000000017941 */ /* 0x000fea0003800000 */
.L_x_302:
[----:B------:R-:W-:-:S04]  /*2390*/  IMAD.MOV.U32 R29, RZ, RZ, 0x0 ;  /* 0x00000000ff1d7424 */ /* 0x000fc800078e00ff */
[----:B------:R-:W-:Y:S05]  /*23a0*/  RET.REL.NODEC R28 `(_ZN2at6native54_GLOBAL__N__3a6f1fcb_21_DistributionNormal_cu_0c5b6e8543distribution_elementwise_grid_stride_kernelIdLi2EZNS0_9templates4cuda20normal_and_transformIddPNS_17CUDAGeneratorImplEZZZNS4_13normal_kernelIS7_EEvRKNS_10TensorBaseEddT_ENKUlvE_clEvENKUlvE_clEvEUldE_EEvRNS_18TensorIteratorBaseET1_T2_EUlP24curandStatePhilox4_32_10E_ZNS1_27distribution_nullary_kernelIdd7double2S7_SM_SF_EEvSH_SJ_RKT3_T4_EUlidE_EEvlNS_15PhiloxCudaStateESI_SJ_) ;  /* 0xffffffdc1c147950 */ /* 0x000fea0003c3ffff */
.L_x_306:
        /* <DEDUP_REMOVED lines=13> */
.L_x_344:


//--------------------- .nv.global.init           --------------------------
	.section	.nv.global.init,"aw",@progbits
	.align	4
.nv.global.init:
	.type		mrg32k3aM1SubSeq,@object
	.size		mrg32k3aM1SubSeq,(mrg32k3aM2SubSeq - mrg32k3aM1SubSeq)
mrg32k3aM1SubSeq:
        /*0000*/ 	.byte	0x0b, 0xcc, 0xee, 0x04, 0x73, 0x29, 0x8b, 0x6f, 0xf6, 0x53, 0x03, 0xf6, 0x23, 0xf6, 0xea, 0xda
        /* <DEDUP_REMOVED lines=125> */
	.type		mrg32k3aM2SubSeq,@object
	.size		mrg32k3aM2SubSeq,(mrg32k3aM1 - mrg32k3aM2SubSeq)
mrg32k3aM2SubSeq:
        /* <DEDUP_REMOVED lines=126> */
	.type		mrg32k3aM1,@object
	.size		mrg32k3aM1,(mrg32k3aM1Seq - mrg32k3aM1)
mrg32k3aM1:
        /* <DEDUP_REMOVED lines=144> */
	.type		mrg32k3aM1Seq,@object
	.size		mrg32k3aM1Seq,(mrg32k3aM2 - mrg32k3aM1Seq)
mrg32k3aM1Seq:
        /* <DEDUP_REMOVED lines=144> */
	.type		mrg32k3aM2,@object
	.size		mrg32k3aM2,(mrg32k3aM2Seq - mrg32k3aM2)
mrg32k3aM2:
        /* <DEDUP_REMOVED lines=144> */
	.type		mrg32k3aM2Seq,@object
	.size		mrg32k3aM2Seq,(precalc_xorwow_matrix - mrg32k3aM2Seq)
mrg32k3aM2Seq:
        /* <DEDUP_REMOVED lines=144> */
	.type		precalc_xorwow_matrix,@object
	.size		precalc_xorwow_matrix,(precalc_xorwow_offset_matrix - precalc_xorwow_matrix)
precalc_xorwow_matrix:
        /* <DEDUP_REMOVED lines=6400> */
	.type		precalc_xorwow_offset_matrix,@object
	.size		precalc_xorwow_offset_matrix,(.L_1 - precalc_xorwow_offset_matrix)
precalc_xorwow_offset_matrix:
        /* <DEDUP_REMOVED lines=6400> */
.L_1:


//--------------------- .nv.shared.reserved.0     --------------------------
	.section	.nv.shared.reserved.0,"aw",@nobits
	.weak		__nv_reservedSMEM_offset_0_alias
	.size		__nv_reservedSMEM_offset_0_alias, 0, 0
	.other		__nv_reservedSMEM_offset_0_alias,@"STO_CUDA_RESERVED_SHARED STV_DEFAULT"
__nv_reservedSMEM_offset_0_alias:
	.zero		0


//--------------------- .nv.global                --------------------------
	.section	.nv.global,"aw",@nobits
.nv.global:
	.type		_ZN52_INTERNAL_3a6f1fcb_21_DistributionNormal_cu_0c5b6e854cuda3std3__48in_placeE,@object
	.size		_ZN52_INTERNAL_3a6f1fcb_21_DistributionNormal_cu_0c5b6e854cuda3std3__48in_placeE,(_ZN52_INTERNAL_3a6f1fcb_21_DistributionNormal_cu_0c5b6e854cuda3std6ranges3__45__cpo8distanceE - _ZN52_INTERNAL_3a6f1fcb_21_DistributionNormal_cu_0c5b6e854cuda3std3__48in_placeE)
_ZN52_INTERNAL_3a6f1fcb_21_DistributionNormal_cu_0c5b6e854cuda3std3__48in_placeE:
	.zero		1
	.type		_ZN52_INTERNAL_3a6f1fcb_21_DistributionNormal_cu_0c5b6e854cuda3std6ranges3__45__cpo8distanceE,@object
	.size		_ZN52_INTERNAL_3a6f1fcb_21_DistributionNormal_cu_0c5b6e854cuda3std6ranges3__45__cpo8distanceE,(_ZN52_INTERNAL_3a6f1fcb_21_DistributionNormal_cu_0c5b6e854cuda3std3__45__cpo6cbeginE - _ZN52_INTERNAL_3a6f1fcb_21_DistributionNormal_cu_0c5b6e854cuda3std6ranges3__45__cpo8distanceE)
_ZN52_INTERNAL_3a6f1fcb_21_DistributionNormal_cu_0c5b6e854cuda3std6ranges3__45__cpo8distanceE:
	.zero		1
	.type		_ZN52_INTERNAL_3a6f1fcb_21_DistributionNormal_cu_0c5b6e854cuda3std3__45__cpo6cbeginE,@object
	.size		_ZN52_INTERNAL_3a6f1fcb_21_DistributionNormal_cu_0c5b6e854cuda3std3__45__cpo6cbeginE,(_ZN52_INTERNAL_3a6f1fcb_21_DistributionNormal_cu_0c5b6e854cuda3std6ranges3__45__cpo7advanceE - _ZN52_INTERNAL_3a6f1fcb_21_DistributionNormal_cu_0c5b6e854cuda3std3__45__cpo6cbeginE)
_ZN52_INTERNAL_3a6f1fcb_21_DistributionNormal_cu_0c5b6e854cuda3std3__45__cpo6cbeginE:
	.zero		1
	.type		_ZN52_INTERNAL_3a6f1fcb_21_DistributionNormal_cu_0c5b6e854cuda3std6ranges3__45__cpo7advanceE,@object
	.size		_ZN52_INTERNAL_3a6f1fcb_21_DistributionNormal_cu_0c5b6e854cuda3std6ranges3__45__cpo7advanceE,(_ZN52_INTERNAL_3a6f1fcb_21_DistributionNormal_cu_0c5b6e854cuda3std3__45__cpo7crbeginE - _ZN52_INTERNAL_3a6f1fcb_21_DistributionNormal_cu_0c5b6e854cuda3std6ranges3__45__cpo7advanceE)
_ZN52_INTERNAL_3a6f1fcb_21_DistributionNormal_cu_0c5b6e854cuda3std6ranges3__45__cpo7advanceE:
	.zero		1
	.type		_ZN52_INTERNAL_3a6f1fcb_21_DistributionNormal_cu_0c5b6e854cuda3std3__45__cpo7crbeginE,@object
	.size		_ZN52_INTERNAL_3a6f1fcb_21_DistributionNormal_cu_0c5b6e854cuda3std3__45__cpo7crbeginE,(_ZN52_INTERNAL_3a6f1fcb_21_DistributionNormal_cu_0c5b6e854cuda3std6ranges3__45__cpo4dataE - _ZN52_INTERNAL_3a6f1fcb_21_DistributionNormal_cu_0c5b6e854cuda3std3__45__cpo7crbeginE)
_ZN52_INTERNAL_3a6f1fcb_21_DistributionNormal_cu_0c5b6e854cuda3std3__45__cpo7crbeginE:
	.zero		1
	.type		_ZN52_INTERNAL_3a6f1fcb_21_DistributionNormal_cu_0c5b6e854cuda3std6ranges3__45__cpo4dataE,@object
	.size		_ZN52_INTERNAL_3a6f1fcb_21_DistributionNormal_cu_0c5b6e854cuda3std6ranges3__45__cpo4dataE,(_ZN52_INTERNAL_3a6f1fcb_21_DistributionNormal_cu_0c5b6e854cuda3std6ranges3__45__cpo5beginE - _ZN52_INTERNAL_3a6f1fcb_21_DistributionNormal_cu_0c5b6e854cuda3std6ranges3__45__cpo4dataE)
_ZN52_INTERNAL_3a6f1fcb_21_DistributionNormal_cu_0c5b6e854cuda3std6ranges3__45__cpo4dataE:
	.zero		1
	.type		_ZN52_INTERNAL_3a6f1fcb_21_DistributionNormal_cu_0c5b6e854cuda3std6ranges3__45__cpo5beginE,@object
	.size		_ZN52_INTERNAL_3a6f1fcb_21_DistributionNormal_cu_0c5b6e854cuda3std6ranges3__45__cpo5beginE,(_ZN52_INTERNAL_3a6f1fcb_21_DistributionNormal_cu_0c5b6e854cuda3std3__454_GLOBAL__N__3a6f1fcb_21_DistributionNormal_cu_0c5b6e856ignoreE - _ZN52_INTERNAL_3a6f1fcb_21_DistributionNormal_cu_0c5b6e854cuda3std6ranges3__45__cpo5beginE)
_ZN52_INTERNAL_3a6f1fcb_21_DistributionNormal_cu_0c5b6e854cuda3std6ranges3__45__cpo5beginE:
	.zero		1
	.type		_ZN52_INTERNAL_3a6f1fcb_21_DistributionNormal_cu_0c5b6e854cuda3std3__454_GLOBAL__N__3a6f1fcb_21_DistributionNormal_cu_0c5b6e856ignoreE,@object
	.size		_ZN52_INTERNAL_3a6f1fcb_21_DistributionNormal_cu_0c5b6e854cuda3std3__454_GLOBAL__N__3a6f1fcb_21_DistributionNormal_cu_0c5b6e856ignoreE,(_ZN52_INTERNAL_3a6f1fcb_21_DistributionNormal_cu_0c5b6e854cuda3std6ranges3__45__cpo4sizeE - _ZN52_INTERNAL_3a6f1fcb_21_DistributionNormal_cu_0c5b6e854cuda3std3__454_GLOBAL__N__3a6f1fcb_21_DistributionNormal_cu_0c5b6e856ignoreE)
_ZN52_INTERNAL_3a6f1fcb_21_DistributionNormal_cu_0c5b6e854cuda3std3__454_GLOBAL__N__3a6f1fcb_21_DistributionNormal_cu_0c5b6e856ignoreE:
	.zero		1
	.type		_ZN52_INTERNAL_3a6f1fcb_21_DistributionNormal_cu_0c5b6e854cuda3std6ranges3__45__cpo4sizeE,@object
	.size		_ZN52_INTERNAL_3a6f1fcb_21_DistributionNormal_cu_0c5b6e854cuda3std6ranges3__45__cpo4sizeE,(_ZN52_INTERNAL_3a6f1fcb_21_DistributionNormal_cu_0c5b6e854cuda3std3__45__cpo5beginE - _ZN52_INTERNAL_3a6f1fcb_21_DistributionNormal_cu_0c5b6e854cuda3std6ranges3__45__cpo4sizeE)
_ZN52_INTERNAL_3a6f1fcb_21_DistributionNormal_cu_0c5b6e854cuda3std6ranges3__45__cpo4sizeE:
	.zero		1
	.type		_ZN52_INTERNAL_3a6f1fcb_21_DistributionNormal_cu_0c5b6e854cuda3std3__45__cpo5beginE,@object
	.size		_ZN52_INTERNAL_3a6f1fcb_21_DistributionNormal_cu_0c5b6e854cuda3std3__45__cpo5beginE,(_ZN52_INTERNAL_3a6f1fcb_21_DistributionNormal_cu_0c5b6e854cuda3std6ranges3__45__cpo6cbeginE - _ZN52_INTERNAL_3a6f1fcb_21_DistributionNormal_cu_0c5b6e854cuda3std3__45__cpo5beginE)
_ZN52_INTERNAL_3a6f1fcb_21_DistributionNormal_cu_0c5b6e854cuda3std3__45__cpo5beginE:
	.zero		1
	.type		_ZN52_INTERNAL_3a6f1fcb_21_DistributionNormal_cu_0c5b6e854cuda3std6ranges3__45__cpo6cbeginE,@object
	.size		_ZN52_INTERNAL_3a6f1fcb_21_DistributionNormal_cu_0c5b6e854cuda3std6ranges3__45__cpo6cbeginE,(_ZN52_INTERNAL_3a6f1fcb_21_DistributionNormal_cu_0c5b6e854cuda3std3__45__cpo6rbeginE - _ZN52_INTERNAL_3a6f1fcb_21_DistributionNormal_cu_0c5b6e854cuda3std6ranges3__45__cpo6cbeginE)
_ZN52_INTERNAL_3a6f1fcb_21_DistributionNormal_cu_0c5b6e854cuda3std6ranges3__45__cpo6cbeginE:
	.zero		1
	.type		_ZN52_INTERNAL_3a6f1fcb_21_DistributionNormal_cu_0c5b6e854cuda3std3__45__cpo6rbeginE,@object
	.size		_ZN52_INTERNAL_3a6f1fcb_21_DistributionNormal_cu_0c5b6e854cuda3std3__45__cpo6rbeginE,(_ZN52_INTERNAL_3a6f1fcb_21_DistributionNormal_cu_0c5b6e854cuda3std6ranges3__45__cpo4nextE - _ZN52_INTERNAL_3a6f1fcb_21_DistributionNormal_cu_0c5b6e854cuda3std3__45__cpo6rbeginE)
_ZN52_INTERNAL_3a6f1fcb_21_DistributionNormal_cu_0c5b6e854cuda3std3__45__cpo6rbeginE:
	.zero		1
	.type		_ZN52_INTERNAL_3a6f1fcb_21_DistributionNormal_cu_0c5b6e854cuda3std6ranges3__45__cpo4nextE,@object
	.size		_ZN52_INTERNAL_3a6f1fcb_21_DistributionNormal_cu_0c5b6e854cuda3std6ranges3__45__cpo4nextE,(_ZN52_INTERNAL_3a6f1fcb_21_DistributionNormal_cu_0c5b6e854cuda3std6ranges3__45__cpo4swapE - _ZN52_INTERNAL_3a6f1fcb_21_DistributionNormal_cu_0c5b6e854cuda3std6ranges3__45__cpo4nextE)
_ZN52_INTERNAL_3a6f1fcb_21_DistributionNormal_cu_0c5b6e854cuda3std6ranges3__45__cpo4nextE:
	.zero		1
	.type		_ZN52_INTERNAL_3a6f1fcb_21_DistributionNormal_cu_0c5b6e854cuda3std6ranges3__45__cpo4swapE,@object
	.size		_ZN52_INTERNAL_3a6f1fcb_21_DistributionNormal_cu_0c5b6e854cuda3std6ranges3__45__cpo4swapE,(_ZN52_INTERNAL_3a6f1fcb_21_DistributionNormal_cu_0c5b6e854cuda3std3__420unreachable_sentinelE - _ZN52_INTERNAL_3a6f1fcb_21_DistributionNormal_cu_0c5b6e854cuda3std6ranges3__45__cpo4swapE)
_ZN52_INTERNAL_3a6f1fcb_21_DistributionNormal_cu_0c5b6e854cuda3std6ranges3__45__cpo4swapE:
	.zero		1
	.type		_ZN52_INTERNAL_3a6f1fcb_21_DistributionNormal_cu_0c5b6e854cuda3std3__420unreachable_sentinelE,@object
	.size		_ZN52_INTERNAL_3a6f1fcb_21_DistributionNormal_cu_0c5b6e854cuda3std3__420unreachable_sentinelE,(_ZN52_INTERNAL_3a6f1fcb_21_DistributionNormal_cu_0c5b6e856thrust23THRUST_300001_SM_900_NS6system6detail10sequential3seqE - _ZN52_INTERNAL_3a6f1fcb_21_DistributionNormal_cu_0c5b6e854cuda3std3__420unreachable_sentinelE)
_ZN52_INTERNAL_3a6f1fcb_21_DistributionNormal_cu_0c5b6e854cuda3std3__420unreachable_sentinelE:
	.zero		1
	.type		_ZN52_INTERNAL_3a6f1fcb_21_DistributionNormal_cu_0c5b6e856thrust23THRUST_300001_SM_900_NS6system6detail10sequential3seqE,@object
	.size		_ZN52_INTERNAL_3a6f1fcb_21_DistributionNormal_cu_0c5b6e856thrust23THRUST_300001_SM_900_NS6system6detail10sequential3seqE,(_ZN52_INTERNAL_3a6f1fcb_21_DistributionNormal_cu_0c5b6e854cuda3std3__45__cpo4cendE - _ZN52_INTERNAL_3a6f1fcb_21_DistributionNormal_cu_0c5b6e856thrust23THRUST_300001_SM_900_NS6system6detail10sequential3seqE)
_ZN52_INTERNAL_3a6f1fcb_21_DistributionNormal_cu_0c5b6e856thrust23THRUST_300001_SM_900_NS6system6detail10sequential3seqE:
	.zero		1
	.type		_ZN52_INTERNAL_3a6f1fcb_21_DistributionNormal_cu_0c5b6e854cuda3std3__45__cpo4cendE,@object
	.size		_ZN52_INTERNAL_3a6f1fcb_21_DistributionNormal_cu_0c5b6e854cuda3std3__45__cpo4cendE,(_ZN52_INTERNAL_3a6f1fcb_21_DistributionNormal_cu_0c5b6e854cuda3std6ranges3__45__cpo9iter_swapE - _ZN52_INTERNAL_3a6f1fcb_21_DistributionNormal_cu_0c5b6e854cuda3std3__45__cpo4cendE)
_ZN52_INTERNAL_3a6f1fcb_21_DistributionNormal_cu_0c5b6e854cuda3std3__45__cpo4cendE:
	.zero		1
	.type		_ZN52_INTERNAL_3a6f1fcb_21_DistributionNormal_cu_0c5b6e854cuda3std6ranges3__45__cpo9iter_swapE,@object
	.size		_ZN52_INTERNAL_3a6f1fcb_21_DistributionNormal_cu_0c5b6e854cuda3std6ranges3__45__cpo9iter_swapE,(_ZN52_INTERNAL_3a6f1fcb_21_DistributionNormal_cu_0c5b6e854cuda3std3__45__cpo5crendE - _ZN52_INTERNAL_3a6f1fcb_21_DistributionNormal_cu_0c5b6e854cuda3std6ranges3__45__cpo9iter_swapE)
_ZN52_INTERNAL_3a6f1fcb_21_DistributionNormal_cu_0c5b6e854cuda3std6ranges3__45__cpo9iter_swapE:
	.zero		1
	.type		_ZN52_INTERNAL_3a6f1fcb_21_DistributionNormal_cu_0c5b6e854cuda3std3__45__cpo5crendE,@object
	.size		_ZN52_INTERNAL_3a6f1fcb_21_DistributionNormal_cu_0c5b6e854cuda3std3__45__cpo5crendE,(_ZN52_INTERNAL_3a6f1fcb_21_DistributionNormal_cu_0c5b6e854cuda3std6ranges3__45__cpo5cdataE - _ZN52_INTERNAL_3a6f1fcb_21_DistributionNormal_cu_0c5b6e854cuda3std3__45__cpo5crendE)
_ZN52_INTERNAL_3a6f1fcb_21_DistributionNormal_cu_0c5b6e854cuda3std3__45__cpo5crendE:
	.zero		1
	.type		_ZN52_INTERNAL_3a6f1fcb_21_DistributionNormal_cu_0c5b6e854cuda3std6ranges3__45__cpo5cdataE,@object
	.size		_ZN52_INTERNAL_3a6f1fcb_21_DistributionNormal_cu_0c5b6e854cuda3std6ranges3__45__cpo5cdataE,(_ZN52_INTERNAL_3a6f1fcb_21_DistributionNormal_cu_0c5b6e854cuda3std6ranges3__45__cpo3endE - _ZN52_INTERNAL_3a6f1fcb_21_DistributionNormal_cu_0c5b6e854cuda3std6ranges3__45__cpo5cdataE)
_ZN52_INTERNAL_3a6f1fcb_21_DistributionNormal_cu_0c5b6e854cuda3std6ranges3__45__cpo5cdataE:
	.zero		1
	.type		_ZN52_INTERNAL_3a6f1fcb_21_DistributionNormal_cu_0c5b6e854cuda3std6ranges3__45__cpo3endE,@object
	.size		_ZN52_INTERNAL_3a6f1fcb_21_DistributionNormal_cu_0c5b6e854cuda3std6ranges3__45__cpo3endE,(_ZN52_INTERNAL_3a6f1fcb_21_DistributionNormal_cu_0c5b6e854cuda3std3__419piecewise_constructE - _ZN52_INTERNAL_3a6f1fcb_21_DistributionNormal_cu_0c5b6e854cuda3std6ranges3__45__cpo3endE)
_ZN52_INTERNAL_3a6f1fcb_21_DistributionNormal_cu_0c5b6e854cuda3std6ranges3__45__cpo3endE:
	.zero		1
	.type		_ZN52_INTERNAL_3a6f1fcb_21_DistributionNormal_cu_0c5b6e854cuda3std3__419piecewise_constructE,@object
	.size		_ZN52_INTERNAL_3a6f1fcb_21_DistributionNormal_cu_0c5b6e854cuda3std3__419piecewise_constructE,(_ZN52_INTERNAL_3a6f1fcb_21_DistributionNormal_cu_0c5b6e854cuda3std6ranges3__45__cpo5ssizeE - _ZN52_INTERNAL_3a6f1fcb_21_DistributionNormal_cu_0c5b6e854cuda3std3__419piecewise_constructE)
_ZN52_INTERNAL_3a6f1fcb_21_DistributionNormal_cu_0c5b6e854cuda3std3__419piecewise_constructE:
	.zero		1
	.type		_ZN52_INTERNAL_3a6f1fcb_21_DistributionNormal_cu_0c5b6e854cuda3std6ranges3__45__cpo5ssizeE,@object
	.size		_ZN52_INTERNAL_3a6f1fcb_21_DistributionNormal_cu_0c5b6e854cuda3std6ranges3__45__cpo5ssizeE,(_ZN52_INTERNAL_3a6f1fcb_21_DistributionNormal_cu_0c5b6e854cuda3std3__45__cpo3endE - _ZN52_INTERNAL_3a6f1fcb_21_DistributionNormal_cu_0c5b6e854cuda3std6ranges3__45__cpo5ssizeE)
_ZN52_INTERNAL_3a6f1fcb_21_DistributionNormal_cu_0c5b6e854cuda3std6ranges3__45__cpo5ssizeE:
	.zero		1
	.type		_ZN52_INTERNAL_3a6f1fcb_21_DistributionNormal_cu_0c5b6e854cuda3std3__45__cpo3endE,@object
	.size		_ZN52_INTERNAL_3a6f1fcb_21_DistributionNormal_cu_0c5b6e854cuda3std3__45__cpo3endE,(_ZN52_INTERNAL_3a6f1fcb_21_DistributionNormal_cu_0c5b6e854cuda3std6ranges3__45__cpo4cendE - _ZN52_INTERNAL_3a6f1fcb_21_DistributionNormal_cu_0c5b6e854cuda3std3__45__cpo3endE)
_ZN52_INTERNAL_3a6f1fcb_21_DistributionNormal_cu_0c5b6e854cuda3std3__45__cpo3endE:
	.zero		1
	.type		_ZN52_INTERNAL_3a6f1fcb_21_DistributionNormal_cu_0c5b6e854cuda3std6ranges3__45__cpo4cendE,@object
	.size		_ZN52_INTERNAL_3a6f1fcb_21_DistributionNormal_cu_0c5b6e854cuda3std6ranges3__45__cpo4cendE,(_ZN52_INTERNAL_3a6f1fcb_21_DistributionNormal_cu_0c5b6e854cuda3std3__45__cpo4rendE - _ZN52_INTERNAL_3a6f1fcb_21_DistributionNormal_cu_0c5b6e854cuda3std6ranges3__45__cpo4cendE)
_ZN52_INTERNAL_3a6f1fcb_21_DistributionNormal_cu_0c5b6e854cuda3std6ranges3__45__cpo4cendE:
	.zero		1
	.type		_ZN52_INTERNAL_3a6f1fcb_21_DistributionNormal_cu_0c5b6e854cuda3std3__45__cpo4rendE,@object
	.size		_ZN52_INTERNAL_3a6f1fcb_21_DistributionNormal_cu_0c5b6e854cuda3std3__45__cpo4rendE,(_ZN52_INTERNAL_3a6f1fcb_21_DistributionNormal_cu_0c5b6e854cuda3std6ranges3__45__cpo4prevE - _ZN52_INTERNAL_3a6f1fcb_21_DistributionNormal_cu_0c5b6e854cuda3std3__45__cpo4rendE)
_ZN52_INTERNAL_3a6f1fcb_21_DistributionNormal_cu_0c5b6e854cuda3std3__45__cpo4rendE:
	.zero		1
	.type		_ZN52_INTERNAL_3a6f1fcb_21_DistributionNormal_cu_0c5b6e854cuda3std6ranges3__45__cpo4prevE,@object
	.size		_ZN52_INTERNAL_3a6f1fcb_21_DistributionNormal_cu_0c5b6e854cuda3std6ranges3__45__cpo4prevE,(_ZN52_INTERNAL_3a6f1fcb_21_DistributionNormal_cu_0c5b6e854cuda3std6ranges3__45__cpo9iter_moveE - _ZN52_INTERNAL_3a6f1fcb_21_DistributionNormal_cu_0c5b6e854cuda3std6ranges3__45__cpo4prevE)
_ZN52_INTERNAL_3a6f1fcb_21_DistributionNormal_cu_0c5b6e854cuda3std6ranges3__45__cpo4prevE:
	.zero		1
	.type		_ZN52_INTERNAL_3a6f1fcb_21_DistributionNormal_cu_0c5b6e854cuda3std6ranges3__45__cpo9iter_moveE,@object
	.size		_ZN52_INTERNAL_3a6f1fcb_21_DistributionNormal_cu_0c5b6e854cuda3std6ranges3__45__cpo9iter_moveE,(.L_22 - _ZN52_INTERNAL_3a6f1fcb_21_DistributionNormal_cu_0c5b6e854cuda3std6ranges3__45__cpo9iter_moveE)
_ZN52_INTERNAL_3a6f1fcb_21_DistributionNormal_cu_0c5b6e854cuda3std6ranges3__45__cpo9iter_moveE:
	.zero		1
.L_22:


//--------------------- .nv.constant0._ZN2at6native54_GLOBAL__N__3a6f1fcb_21_DistributionNormal_cu_0c5b6e8543distribution_elementwise_grid_stride_kernelIfLi4EZNS0_9templates4cuda20normal_and_transformIN3c108BFloat16EfPNS_17CUDAGeneratorImplEZZZNS4_13normal_kernelIS9_EEvRKNS_10TensorBaseEddT_ENKUlvE_clEvENKUlvE2_clEvEUlfE_EEvRNS_18TensorIteratorBaseET1_T2_EUlP24curandStatePhilox4_32_10E0_ZNS1_27distribution_nullary_kernelIS7_f6float4S9_SO_SH_EEvSJ_SL_RKT3_T4_EUlifE0_EEvlNS_15PhiloxCudaStateESK_SL_ --------------------------
	.section	.nv.constant0._ZN2at6native54_GLOBAL__N__3a6f1fcb_21_DistributionNormal_cu_0c5b6e8543distribution_elementwise_grid_stride_kernelIfLi4EZNS0_9templates4cuda20normal_and_transformIN3c108BFloat16EfPNS_17CUDAGeneratorImplEZZZNS4_13normal_kernelIS9_EEvRKNS_10TensorBaseEddT_ENKUlvE_clEvENKUlvE2_clEvEUlfE_EEvRNS_18TensorIteratorBaseET1_T2_EUlP24curandStatePhilox4_32_10E0_ZNS1_27distribution_nullary_kernelIS7_f6float4S9_SO_SH_EEvSJ_SL_RKT3_T4_EUlifE0_EEvlNS_15PhiloxCudaStateESK_SL_,"a",@progbits
	.sectionflags	@""
	.align	4
.nv.constant0._ZN2at6native54_GLOBAL__N__3a6f1fcb_21_DistributionNormal_cu_0c5b6e8543distribution_elementwise_grid_stride_kernelIfLi4EZNS0_9templates4cuda20normal_and_transformIN3c108BFloat16EfPNS_17CUDAGeneratorImplEZZZNS4_13normal_kernelIS9_EEvRKNS_10TensorBaseEddT_ENKUlvE_clEvENKUlvE2_clEvEUlfE_EEvRNS_18TensorIteratorBaseET1_T2_EUlP24curandStatePhilox4_32_10E0_ZNS1_27distribution_nullary_kernelIS7_f6float4S9_SO_SH_EEvSJ_SL_RKT3_T4_EUlifE0_EEvlNS_15PhiloxCudaStateESK_SL_:
	.zero		992


//--------------------- .nv.constant0._ZN2at6native54_GLOBAL__N__3a6f1fcb_21_DistributionNormal_cu_0c5b6e8543distribution_elementwise_grid_stride_kernelIfLi4EZNS0_9templates4cuda20normal_and_transformIN3c108BFloat16EfPNS_17CUDAGeneratorImplEZZZNS4_13normal_kernelIS9_EEvRKNS_10TensorBaseEddT_ENKUlvE_clEvENKUlvE2_clEvEUlfE_EEvRNS_18TensorIteratorBaseET1_T2_EUlP24curandStatePhilox4_32_10E0_ZNS1_27distribution_nullary_kernelIS7_f6float4S9_SO_SH_EEvSJ_SL_RKT3_T4_EUlifE_EEvlNS_15PhiloxCudaStateESK_SL_ --------------------------
	.section	.nv.constant0._ZN2at6native54_GLOBAL__N__3a6f1fcb_21_DistributionNormal_cu_0c5b6e8543distribution_elementwise_grid_stride_kernelIfLi4EZNS0_9templates4cuda20normal_and_transformIN3c108BFloat16EfPNS_17CUDAGeneratorImplEZZZNS4_13normal_kernelIS9_EEvRKNS_10TensorBaseEddT_ENKUlvE_clEvENKUlvE2_clEvEUlfE_EEvRNS_18TensorIteratorBaseET1_T2_EUlP24curandStatePhilox4_32_10E0_ZNS1_27distribution_nullary_kernelIS7_f6float4S9_SO_SH_EEvSJ_SL_RKT3_T4_EUlifE_EEvlNS_15PhiloxCudaStateESK_SL_,"a",@progbits
	.sectionflags	@""
	.align	4
.nv.constant0._ZN2at6native54_GLOBAL__N__3a6f1fcb_21_DistributionNormal_cu_0c5b6e8543distribution_elementwise_grid_stride_kernelIfLi4EZNS0_9templates4cuda20normal_and_transformIN3c108BFloat16EfPNS_17CUDAGeneratorImplEZZZNS4_13normal_kernelIS9_EEvRKNS_10TensorBaseEddT_ENKUlvE_clEvENKUlvE2_clEvEUlfE_EEvRNS_18TensorIteratorBaseET1_T2_EUlP24curandStatePhilox4_32_10E0_ZNS1_27distribution_nullary_kernelIS7_f6float4S9_SO_SH_EEvSJ_SL_RKT3_T4_EUlifE_EEvlNS_15PhiloxCudaStateESK_SL_:
	.zero		592


//--------------------- .nv.constant0._ZN2at6native54_GLOBAL__N__3a6f1fcb_21_DistributionNormal_cu_0c5b6e8543distribution_elementwise_grid_stride_kernelIfLi4EZNS0_9templates4cuda20normal_and_transformIN3c108BFloat16EfPNS_17CUDAGeneratorImplEZZZNS4_13normal_kernelIS9_EEvRKNS_10TensorBaseEddT_ENKUlvE_clEvENKUlvE2_clEvEUlfE_EEvRNS_18TensorIteratorBaseET1_T2_EUlP24curandStatePhilox4_32_10E_ZNS1_27distribution_nullary_kernelIS7_f7double2S9_SO_SH_EEvSJ_SL_RKT3_T4_EUlifE0_EEvlNS_15PhiloxCudaStateESK_SL_ --------------------------
	.section	.nv.constant0._ZN2at6native54_GLOBAL__N__3a6f1fcb_21_DistributionNormal_cu_0c5b6e8543distribution_elementwise_grid_stride_kernelIfLi4EZNS0_9templates4cuda20normal_and_transformIN3c108BFloat16EfPNS_17CUDAGeneratorImplEZZZNS4_13normal_kernelIS9_EEvRKNS_10TensorBaseEddT_ENKUlvE_clEvENKUlvE2_clEvEUlfE_EEvRNS_18TensorIteratorBaseET1_T2_EUlP24curandStatePhilox4_32_10E_ZNS1_27distribution_nullary_kernelIS7_f7double2S9_SO_SH_EEvSJ_SL_RKT3_T4_EUlifE0_EEvlNS_15PhiloxCudaStateESK_SL_,"a",@progbits
	.sectionflags	@""
	.align	4
.nv.constant0._ZN2at6native54_GLOBAL__N__3a6f1fcb_21_DistributionNormal_cu_0c5b6e8543distribution_elementwise_grid_stride_kernelIfLi4EZNS0_9templates4cuda20normal_and_transformIN3c108BFloat16EfPNS_17CUDAGeneratorImplEZZZNS4_13normal_kernelIS9_EEvRKNS_10TensorBaseEddT_ENKUlvE_clEvENKUlvE2_clEvEUlfE_EEvRNS_18TensorIteratorBaseET1_T2_EUlP24curandStatePhilox4_32_10E_ZNS1_27distribution_nullary_kernelIS7_f7double2S9_SO_SH_EEvSJ_SL_RKT3_T4_EUlifE0_EEvlNS_15PhiloxCudaStateESK_SL_:
	.zero		992


//--------------------- .nv.constant0._ZN2at6native54_GLOBAL__N__3a6f1fcb_21_DistributionNormal_cu_0c5b6e8543distribution_elementwise_grid_stride_kernelIfLi4EZNS0_9templates4cuda20normal_and_transformIN3c108BFloat16EfPNS_17CUDAGeneratorImplEZZZNS4_13normal_kernelIS9_EEvRKNS_10TensorBaseEddT_ENKUlvE_clEvENKUlvE2_clEvEUlfE_EEvRNS_18TensorIteratorBaseET1_T2_EUlP24curandStatePhilox4_32_10E_ZNS1_27distribution_nullary_kernelIS7_f7double2S9_SO_SH_EEvSJ_SL_RKT3_T4_EUlifE_EEvlNS_15PhiloxCudaStateESK_SL_ --------------------------
	.section	.nv.constant0._ZN2at6native54_GLOBAL__N__3a6f1fcb_21_DistributionNormal_cu_0c5b6e8543distribution_elementwise_grid_stride_kernelIfLi4EZNS0_9templates4cuda20normal_and_transformIN3c108BFloat16EfPNS_17CUDAGeneratorImplEZZZNS4_13normal_kernelIS9_EEvRKNS_10TensorBaseEddT_ENKUlvE_clEvENKUlvE2_clEvEUlfE_EEvRNS_18TensorIteratorBaseET1_T2_EUlP24curandStatePhilox4_32_10E_ZNS1_27distribution_nullary_kernelIS7_f7double2S9_SO_SH_EEvSJ_SL_RKT3_T4_EUlifE_EEvlNS_15PhiloxCudaStateESK_SL_,"a",@progbits
	.sectionflags	@""
	.align	4
.nv.constant0._ZN2at6native54_GLOBAL__N__3a6f1fcb_21_DistributionNormal_cu_0c5b6e8543distribution_elementwise_grid_stride_kernelIfLi4EZNS0_9templates4cuda20normal_and_transformIN3c108BFloat16EfPNS_17CUDAGeneratorImplEZZZNS4_13normal_kernelIS9_EEvRKNS_10TensorBaseEddT_ENKUlvE_clEvENKUlvE2_clEvEUlfE_EEvRNS_18TensorIteratorBaseET1_T2_EUlP24curandStatePhilox4_32_10E_ZNS1_27distribution_nullary_kernelIS7_f7double2S9_SO_SH_EEvSJ_SL_RKT3_T4_EUlifE_EEvlNS_15PhiloxCudaStateESK_SL_:
	.zero		592


//--------------------- .nv.constant0._ZN2at6native54_GLOBAL__N__3a6f1fcb_21_DistributionNormal_cu_0c5b6e8543distribution_elementwise_grid_stride_kernelIfLi4EZNS0_9templates4cuda20normal_and_transformIN3c104HalfEfPNS_17CUDAGeneratorImplEZZZNS4_13normal_kernelIS9_EEvRKNS_10TensorBaseEddT_ENKUlvE_clEvENKUlvE1_clEvEUlfE_EEvRNS_18TensorIteratorBaseET1_T2_EUlP24curandStatePhilox4_32_10E0_ZNS1_27distribution_nullary_kernelIS7_f6float4S9_SO_SH_EEvSJ_SL_RKT3_T4_EUlifE0_EEvlNS_15PhiloxCudaStateESK_SL_ --------------------------
	.section	.nv.constant0._ZN2at6native54_GLOBAL__N__3a6f1fcb_21_DistributionNormal_cu_0c5b6e8543distribution_elementwise_grid_stride_kernelIfLi4EZNS0_9templates4cuda20normal_and_transformIN3c104HalfEfPNS_17CUDAGeneratorImplEZZZNS4_13normal_kernelIS9_EEvRKNS_10TensorBaseEddT_ENKUlvE_clEvENKUlvE1_clEvEUlfE_EEvRNS_18TensorIteratorBaseET1_T2_EUlP24curandStatePhilox4_32_10E0_ZNS1_27distribution_nullary_kernelIS7_f6float4S9_SO_SH_EEvSJ_SL_RKT3_T4_EUlifE0_EEvlNS_15PhiloxCudaStateESK_SL_,"a",@progbits
	.sectionflags	@""
	.align	4
.nv.constant0._ZN2at6native54_GLOBAL__N__3a6f1fcb_21_DistributionNormal_cu_0c5b6e8543distribution_elementwise_grid_stride_kernelIfLi4EZNS0_9templates4cuda20normal_and_transformIN3c104HalfEfPNS_17CUDAGeneratorImplEZZZNS4_13normal_kernelIS9_EEvRKNS_10TensorBaseEddT_ENKUlvE_clEvENKUlvE1_clEvEUlfE_EEvRNS_18TensorIteratorBaseET1_T2_EUlP24curandStatePhilox4_32_10E0_ZNS1_27distribution_nullary_kernelIS7_f6float4S9_SO_SH_EEvSJ_SL_RKT3_T4_EUlifE0_EEvlNS_15PhiloxCudaStateESK_SL_:
	.zero		992


//--------------------- .nv.constant0._ZN2at6native54_GLOBAL__N__3a6f1fcb_21_DistributionNormal_cu_0c5b6e8543distribution_elementwise_grid_stride_kernelIfLi4EZNS0_9templates4cuda20normal_and_transformIN3c104HalfEfPNS_17CUDAGeneratorImplEZZZNS4_13normal_kernelIS9_EEvRKNS_10TensorBaseEddT_ENKUlvE_clEvENKUlvE1_clEvEUlfE_EEvRNS_18TensorIteratorBaseET1_T2_EUlP24curandStatePhilox4_32_10E0_ZNS1_27distribution_nullary_kernelIS7_f6float4S9_SO_SH_EEvSJ_SL_RKT3_T4_EUlifE_EEvlNS_15PhiloxCudaStateESK_SL_ --------------------------
	.section	.nv.constant0._ZN2at6native54_GLOBAL__N__3a6f1fcb_21_DistributionNormal_cu_0c5b6e8543distribution_elementwise_grid_stride_kernelIfLi4EZNS0_9templates4cuda20normal_and_transformIN3c104HalfEfPNS_17CUDAGeneratorImplEZZZNS4_13normal_kernelIS9_EEvRKNS_10TensorBaseEddT_ENKUlvE_clEvENKUlvE1_clEvEUlfE_EEvRNS_18TensorIteratorBaseET1_T2_EUlP24curandStatePhilox4_32_10E0_ZNS1_27distribution_nullary_kernelIS7_f6float4S9_SO_SH_EEvSJ_SL_RKT3_T4_EUlifE_EEvlNS_15PhiloxCudaStateESK_SL_,"a",@progbits
	.sectionflags	@""
	.align	4
.nv.constant0._ZN2at6native54_GLOBAL__N__3a6f1fcb_21_DistributionNormal_cu_0c5b6e8543distribution_elementwise_grid_stride_kernelIfLi4EZNS0_9templates4cuda20normal_and_transformIN3c104HalfEfPNS_17CUDAGeneratorImplEZZZNS4_13normal_kernelIS9_EEvRKNS_10TensorBaseEddT_ENKUlvE_clEvENKUlvE1_clEvEUlfE_EEvRNS_18TensorIteratorBaseET1_T2_EUlP24curandStatePhilox4_32_10E0_ZNS1_27distribution_nullary_kernelIS7_f6float4S9_SO_SH_EEvSJ_SL_RKT3_T4_EUlifE_EEvlNS_15PhiloxCudaStateESK_SL_:
	.zero		592


//--------------------- .nv.constant0._ZN2at6native54_GLOBAL__N__3a6f1fcb_21_DistributionNormal_cu_0c5b6e8543distribution_elementwise_grid_stride_kernelIfLi4EZNS0_9templates4cuda20normal_and_transformIN3c104HalfEfPNS_17CUDAGeneratorImplEZZZNS4_13normal_kernelIS9_EEvRKNS_10TensorBaseEddT_ENKUlvE_clEvENKUlvE1_clEvEUlfE_EEvRNS_18TensorIteratorBaseET1_T2_EUlP24curandStatePhilox4_32_10E_ZNS1_27distribution_nullary_kernelIS7_f7double2S9_SO_SH_EEvSJ_SL_RKT3_T4_EUlifE0_EEvlNS_15PhiloxCudaStateESK_SL_ --------------------------
	.section	.nv.constant0._ZN2at6native54_GLOBAL__N__3a6f1fcb_21_DistributionNormal_cu_0c5b6e8543distribution_elementwise_grid_stride_kernelIfLi4EZNS0_9templates4cuda20normal_and_transformIN3c104HalfEfPNS_17CUDAGeneratorImplEZZZNS4_13normal_kernelIS9_EEvRKNS_10TensorBaseEddT_ENKUlvE_clEvENKUlvE1_clEvEUlfE_EEvRNS_18TensorIteratorBaseET1_T2_EUlP24curandStatePhilox4_32_10E_ZNS1_27distribution_nullary_kernelIS7_f7double2S9_SO_SH_EEvSJ_SL_RKT3_T4_EUlifE0_EEvlNS_15PhiloxCudaStateESK_SL_,"a",@progbits
	.sectionflags	@""
	.align	4
.nv.constant0._ZN2at6native54_GLOBAL__N__3a6f1fcb_21_DistributionNormal_cu_0c5b6e8543distribution_elementwise_grid_stride_kernelIfLi4EZNS0_9templates4cuda20normal_and_transformIN3c104HalfEfPNS_17CUDAGeneratorImplEZZZNS4_13normal_kernelIS9_EEvRKNS_10TensorBaseEddT_ENKUlvE_clEvENKUlvE1_clEvEUlfE_EEvRNS_18TensorIteratorBaseET1_T2_EUlP24curandStatePhilox4_32_10E_ZNS1_27distribution_nullary_kernelIS7_f7double2S9_SO_SH_EEvSJ_SL_RKT3_T4_EUlifE0_EEvlNS_15PhiloxCudaStateESK_SL_:
	.zero		992


//--------------------- .nv.constant0._ZN2at6native54_GLOBAL__N__3a6f1fcb_21_DistributionNormal_cu_0c5b6e8543distribution_elementwise_grid_stride_kernelIfLi4EZNS0_9templates4cuda20normal_and_transformIN3c104HalfEfPNS_17CUDAGeneratorImplEZZZNS4_13normal_kernelIS9_EEvRKNS_10TensorBaseEddT_ENKUlvE_clEvENKUlvE1_clEvEUlfE_EEvRNS_18TensorIteratorBaseET1_T2_EUlP24curandStatePhilox4_32_10E_ZNS1_27distribution_nullary_kernelIS7_f7double2S9_SO_SH_EEvSJ_SL_RKT3_T4_EUlifE_EEvlNS_15PhiloxCudaStateESK_SL_ --------------------------
	.section	.nv.constant0._ZN2at6native54_GLOBAL__N__3a6f1fcb_21_DistributionNormal_cu_0c5b6e8543distribution_elementwise_grid_stride_kernelIfLi4EZNS0_9templates4cuda20normal_and_transformIN3c104HalfEfPNS_17CUDAGeneratorImplEZZZNS4_13normal_kernelIS9_EEvRKNS_10TensorBaseEddT_ENKUlvE_clEvENKUlvE1_clEvEUlfE_EEvRNS_18TensorIteratorBaseET1_T2_EUlP24curandStatePhilox4_32_10E_ZNS1_27distribution_nullary_kernelIS7_f7double2S9_SO_SH_EEvSJ_SL_RKT3_T4_EUlifE_EEvlNS_15PhiloxCudaStateESK_SL_,"a",@progbits
	.sectionflags	@""
	.align	4
.nv.constant0._ZN2at6native54_GLOBAL__N__3a6f1fcb_21_DistributionNormal_cu_0c5b6e8543distribution_elementwise_grid_stride_kernelIfLi4EZNS0_9templates4cuda20normal_and_transformIN3c104HalfEfPNS_17CUDAGeneratorImplEZZZNS4_13normal_kernelIS9_EEvRKNS_10TensorBaseEddT_ENKUlvE_clEvENKUlvE1_clEvEUlfE_EEvRNS_18TensorIteratorBaseET1_T2_EUlP24curandStatePhilox4_32_10E_ZNS1_27distribution_nullary_kernelIS7_f7double2S9_SO_SH_EEvSJ_SL_RKT3_T4_EUlifE_EEvlNS_15PhiloxCudaStateESK_SL_:
	.zero		592


//--------------------- .nv.constant0._ZN2at6native54_GLOBAL__N__3a6f1fcb_21_DistributionNormal_cu_0c5b6e8543distribution_elementwise_grid_stride_kernelIfLi4EZNS0_9templates4cuda20normal_and_transformIffPNS_17CUDAGeneratorImplEZZZNS4_13normal_kernelIS7_EEvRKNS_10TensorBaseEddT_ENKUlvE_clEvENKUlvE0_clEvEUlfE_EEvRNS_18TensorIteratorBaseET1_T2_EUlP24curandStatePhilox4_32_10E0_ZNS1_27distribution_nullary_kernelIff6float4S7_SM_SF_EEvSH_SJ_RKT3_T4_EUlifE0_EEvlNS_15PhiloxCudaStateESI_SJ_ --------------------------
	.section	.nv.constant0._ZN2at6native54_GLOBAL__N__3a6f1fcb_21_DistributionNormal_cu_0c5b6e8543distribution_elementwise_grid_stride_kernelIfLi4EZNS0_9templates4cuda20normal_and_transformIffPNS_17CUDAGeneratorImplEZZZNS4_13normal_kernelIS7_EEvRKNS_10TensorBaseEddT_ENKUlvE_clEvENKUlvE0_clEvEUlfE_EEvRNS_18TensorIteratorBaseET1_T2_EUlP24curandStatePhilox4_32_10E0_ZNS1_27distribution_nullary_kernelIff6float4S7_SM_SF_EEvSH_SJ_RKT3_T4_EUlifE0_EEvlNS_15PhiloxCudaStateESI_SJ_,"a",@progbits
	.sectionflags	@""
	.align	4
.nv.constant0._ZN2at6native54_GLOBAL__N__3a6f1fcb_21_DistributionNormal_cu_0c5b6e8543distribution_elementwise_grid_stride_kernelIfLi4EZNS0_9templates4cuda20normal_and_transformIffPNS_17CUDAGeneratorImplEZZZNS4_13normal_kernelIS7_EEvRKNS_10TensorBaseEddT_ENKUlvE_clEvENKUlvE0_clEvEUlfE_EEvRNS_18TensorIteratorBaseET1_T2_EUlP24curandStatePhilox4_32_10E0_ZNS1_27distribution_nullary_kernelIff6float4S7_SM_SF_EEvSH_SJ_RKT3_T4_EUlifE0_EEvlNS_15PhiloxCudaStateESI_SJ_:
	.zero		992


//--------------------- .nv.constant0._ZN2at6native54_GLOBAL__N__3a6f1fcb_21_DistributionNormal_cu_0c5b6e8543distribution_elementwise_grid_stride_kernelIfLi4EZNS0_9templates4cuda20normal_and_transformIffPNS_17CUDAGeneratorImplEZZZNS4_13normal_kernelIS7_EEvRKNS_10TensorBaseEddT_ENKUlvE_clEvENKUlvE0_clEvEUlfE_EEvRNS_18TensorIteratorBaseET1_T2_EUlP24curandStatePhilox4_32_10E0_ZNS1_27distribution_nullary_kernelIff6float4S7_SM_SF_EEvSH_SJ_RKT3_T4_EUlifE_EEvlNS_15PhiloxCudaStateESI_SJ_ --------------------------
	.section	.nv.constant0._ZN2at6native54_GLOBAL__N__3a6f1fcb_21_DistributionNormal_cu_0c5b6e8543distribution_elementwise_grid_stride_kernelIfLi4EZNS0_9templates4cuda20normal_and_transformIffPNS_17CUDAGeneratorImplEZZZNS4_13normal_kernelIS7_EEvRKNS_10TensorBaseEddT_ENKUlvE_clEvENKUlvE0_clEvEUlfE_EEvRNS_18TensorIteratorBaseET1_T2_EUlP24curandStatePhilox4_32_10E0_ZNS1_27distribution_nullary_kernelIff6float4S7_SM_SF_EEvSH_SJ_RKT3_T4_EUlifE_EEvlNS_15PhiloxCudaStateESI_SJ_,"a",@progbits
	.sectionflags	@""
	.align	4
.nv.constant0._ZN2at6native54_GLOBAL__N__3a6f1fcb_21_DistributionNormal_cu_0c5b6e8543distribution_elementwise_grid_stride_kernelIfLi4EZNS0_9templates4cuda20normal_and_transformIffPNS_17CUDAGeneratorImplEZZZNS4_13normal_kernelIS7_EEvRKNS_10TensorBaseEddT_ENKUlvE_clEvENKUlvE0_clEvEUlfE_EEvRNS_18TensorIteratorBaseET1_T2_EUlP24curandStatePhilox4_32_10E0_ZNS1_27distribution_nullary_kernelIff6float4S7_SM_SF_EEvSH_SJ_RKT3_T4_EUlifE_EEvlNS_15PhiloxCudaStateESI_SJ_:
	.zero		592


//--------------------- .nv.constant0._ZN2at6native54_GLOBAL__N__3a6f1fcb_21_DistributionNormal_cu_0c5b6e8543distribution_elementwise_grid_stride_kernelIfLi4EZNS0_9templates4cuda20normal_and_transformIffPNS_17CUDAGeneratorImplEZZZNS4_13normal_kernelIS7_EEvRKNS_10TensorBaseEddT_ENKUlvE_clEvENKUlvE0_clEvEUlfE_EEvRNS_18TensorIteratorBaseET1_T2_EUlP24curandStatePhilox4_32_10E_ZNS1_27distribution_nullary_kernelIff7double2S7_SM_SF_EEvSH_SJ_RKT3_T4_EUlifE0_EEvlNS_15PhiloxCudaStateESI_SJ_ --------------------------
	.section	.nv.constant0._ZN2at6native54_GLOBAL__N__3a6f1fcb_21_DistributionNormal_cu_0c5b6e8543distribution_elementwise_grid_stride_kernelIfLi4EZNS0_9templates4cuda20normal_and_transformIffPNS_17CUDAGeneratorImplEZZZNS4_13normal_kernelIS7_EEvRKNS_10TensorBaseEddT_ENKUlvE_clEvENKUlvE0_clEvEUlfE_EEvRNS_18TensorIteratorBaseET1_T2_EUlP24curandStatePhilox4_32_10E_ZNS1_27distribution_nullary_kernelIff7double2S7_SM_SF_EEvSH_SJ_RKT3_T4_EUlifE0_EEvlNS_15PhiloxCudaStateESI_SJ_,"a",@progbits
	.sectionflags	@""
	.align	4
.nv.constant0._ZN2at6native54_GLOBAL__N__3a6f1fcb_21_DistributionNormal_cu_0c5b6e8543distribution_elementwise_grid_stride_kernelIfLi4EZNS0_9templates4cuda20normal_and_transformIffPNS_17CUDAGeneratorImplEZZZNS4_13normal_kernelIS7_EEvRKNS_10TensorBaseEddT_ENKUlvE_clEvENKUlvE0_clEvEUlfE_EEvRNS_18TensorIteratorBaseET1_T2_EUlP24curandStatePhilox4_32_10E_ZNS1_27distribution_nullary_kernelIff7double2S7_SM_SF_EEvSH_SJ_RKT3_T4_EUlifE0_EEvlNS_15PhiloxCudaStateESI_SJ_:
	.zero		992


//--------------------- .nv.constant0._ZN2at6native54_GLOBAL__N__3a6f1fcb_21_DistributionNormal_cu_0c5b6e8543distribution_elementwise_grid_stride_kernelIfLi4EZNS0_9templates4cuda20normal_and_transformIffPNS_17CUDAGeneratorImplEZZZNS4_13normal_kernelIS7_EEvRKNS_10TensorBaseEddT_ENKUlvE_clEvENKUlvE0_clEvEUlfE_EEvRNS_18TensorIteratorBaseET1_T2_EUlP24curandStatePhilox4_32_10E_ZNS1_27distribution_nullary_kernelIff7double2S7_SM_SF_EEvSH_SJ_RKT3_T4_EUlifE_EEvlNS_15PhiloxCudaStateESI_SJ_ --------------------------
	.section	.nv.constant0._ZN2at6native54_GLOBAL__N__3a6f1fcb_21_DistributionNormal_cu_0c5b6e8543distribution_elementwise_grid_stride_kernelIfLi4EZNS0_9templates4cuda20normal_and_transformIffPNS_17CUDAGeneratorImplEZZZNS4_13normal_kernelIS7_EEvRKNS_10TensorBaseEddT_ENKUlvE_clEvENKUlvE0_clEvEUlfE_EEvRNS_18TensorIteratorBaseET1_T2_EUlP24curandStatePhilox4_32_10E_ZNS1_27distribution_nullary_kernelIff7double2S7_SM_SF_EEvSH_SJ_RKT3_T4_EUlifE_EEvlNS_15PhiloxCudaStateESI_SJ_,"a",@progbits
	.sectionflags	@""
	.align	4
.nv.constant0._ZN2at6native54_GLOBAL__N__3a6f1fcb_21_DistributionNormal_cu_0c5b6e8543distribution_elementwise_grid_stride_kernelIfLi4EZNS0_9templates4cuda20normal_and_transformIffPNS_17CUDAGeneratorImplEZZZNS4_13normal_kernelIS7_EEvRKNS_10TensorBaseEddT_ENKUlvE_clEvENKUlvE0_clEvEUlfE_EEvRNS_18TensorIteratorBaseET1_T2_EUlP24curandStatePhilox4_32_10E_ZNS1_27distribution_nullary_kernelIff7double2S7_SM_SF_EEvSH_SJ_RKT3_T4_EUlifE_EEvlNS_15PhiloxCudaStateESI_SJ_:
	.zero		592


//--------------------- .nv.constant0._ZN2at6native54_GLOBAL__N__3a6f1fcb_21_DistributionNormal_cu_0c5b6e8543distribution_elementwise_grid_stride_kernelIdLi2EZNS0_9templates4cuda20normal_and_transformIddPNS_17CUDAGeneratorImplEZZZNS4_13normal_kernelIS7_EEvRKNS_10TensorBaseEddT_ENKUlvE_clEvENKUlvE_clEvEUldE_EEvRNS_18TensorIteratorBaseET1_T2_EUlP24curandStatePhilox4_32_10E0_ZNS1_27distribution_nullary_kernelIdd6float4S7_SM_SF_EEvSH_SJ_RKT3_T4_EUlidE0_EEvlNS_15PhiloxCudaStateESI_SJ_ --------------------------
	.section	.nv.constant0._ZN2at6native54_GLOBAL__N__3a6f1fcb_21_DistributionNormal_cu_0c5b6e8543distribution_elementwise_grid_stride_kernelIdLi2EZNS0_9templates4cuda20normal_and_transformIddPNS_17CUDAGeneratorImplEZZZNS4_13normal_kernelIS7_EEvRKNS_10TensorBaseEddT_ENKUlvE_clEvENKUlvE_clEvEUldE_EEvRNS_18TensorIteratorBaseET1_T2_EUlP24curandStatePhilox4_32_10E0_ZNS1_27distribution_nullary_kernelIdd6float4S7_SM_SF_EEvSH_SJ_RKT3_T4_EUlidE0_EEvlNS_15PhiloxCudaStateESI_SJ_,"a",@progbits
	.sectionflags	@""
	.align	4
.nv.constant0._ZN2at6native54_GLOBAL__N__3a6f1fcb_21_DistributionNormal_cu_0c5b6e8543distribution_elementwise_grid_stride_kernelIdLi2EZNS0_9templates4cuda20normal_and_transformIddPNS_17CUDAGeneratorImplEZZZNS4_13normal_kernelIS7_EEvRKNS_10TensorBaseEddT_ENKUlvE_clEvENKUlvE_clEvEUldE_EEvRNS_18TensorIteratorBaseET1_T2_EUlP24curandStatePhilox4_32_10E0_ZNS1_27distribution_nullary_kernelIdd6float4S7_SM_SF_EEvSH_SJ_RKT3_T4_EUlidE0_EEvlNS_15PhiloxCudaStateESI_SJ_:
	.zero		1000


//--------------------- .nv.constant0._ZN2at6native54_GLOBAL__N__3a6f1fcb_21_DistributionNormal_cu_0c5b6e8543distribution_elementwise_grid_stride_kernelIdLi2EZNS0_9templates4cuda20normal_and_transformIddPNS_17CUDAGeneratorImplEZZZNS4_13normal_kernelIS7_EEvRKNS_10TensorBaseEddT_ENKUlvE_clEvENKUlvE_clEvEUldE_EEvRNS_18TensorIteratorBaseET1_T2_EUlP24curandStatePhilox4_32_10E0_ZNS1_27distribution_nullary_kernelIdd6float4S7_SM_SF_EEvSH_SJ_RKT3_T4_EUlidE_EEvlNS_15PhiloxCudaStateESI_SJ_ --------------------------
	.section	.nv.constant0._ZN2at6native54_GLOBAL__N__3a6f1fcb_21_DistributionNormal_cu_0c5b6e8543distribution_elementwise_grid_stride_kernelIdLi2EZNS0_9templates4cuda20normal_and_transformIddPNS_17CUDAGeneratorImplEZZZNS4_13normal_kernelIS7_EEvRKNS_10TensorBaseEddT_ENKUlvE_clEvENKUlvE_clEvEUldE_EEvRNS_18TensorIteratorBaseET1_T2_EUlP24curandStatePhilox4_32_10E0_ZNS1_27distribution_nullary_kernelIdd6float4S7_SM_SF_EEvSH_SJ_RKT3_T4_EUlidE_EEvlNS_15PhiloxCudaStateESI_SJ_,"a",@progbits
	.sectionflags	@""
	.align	4
.nv.constant0._ZN2at6native54_GLOBAL__N__3a6f1fcb_21_DistributionNormal_cu_0c5b6e8543distribution_elementwise_grid_stride_kernelIdLi2EZNS0_9templates4cuda20normal_and_transformIddPNS_17CUDAGeneratorImplEZZZNS4_13normal_kernelIS7_EEvRKNS_10TensorBaseEddT_ENKUlvE_clEvENKUlvE_clEvEUldE_EEvRNS_18TensorIteratorBaseET1_T2_EUlP24curandStatePhilox4_32_10E0_ZNS1_27distribution_nullary_kernelIdd6float4S7_SM_SF_EEvSH_SJ_RKT3_T4_EUlidE_EEvlNS_15PhiloxCudaStateESI_SJ_:
	.zero		600


//--------------------- .nv.constant0._ZN2at6native54_GLOBAL__N__3a6f1fcb_21_DistributionNormal_cu_0c5b6e8543distribution_elementwise_grid_stride_kernelIdLi2EZNS0_9templates4cuda20normal_and_transformIddPNS_17CUDAGeneratorImplEZZZNS4_13normal_kernelIS7_EEvRKNS_10TensorBaseEddT_ENKUlvE_clEvENKUlvE_clEvEUldE_EEvRNS_18TensorIteratorBaseET1_T2_EUlP24curandStatePhilox4_32_10E_ZNS1_27distribution_nullary_kernelIdd7double2S7_SM_SF_EEvSH_SJ_RKT3_T4_EUlidE0_EEvlNS_15PhiloxCudaStateESI_SJ_ --------------------------
	.section	.nv.constant0._ZN2at6native54_GLOBAL__N__3a6f1fcb_21_DistributionNormal_cu_0c5b6e8543distribution_elementwise_grid_stride_kernelIdLi2EZNS0_9templates4cuda20normal_and_transformIddPNS_17CUDAGeneratorImplEZZZNS4_13normal_kernelIS7_EEvRKNS_10TensorBaseEddT_ENKUlvE_clEvENKUlvE_clEvEUldE_EEvRNS_18TensorIteratorBaseET1_T2_EUlP24curandStatePhilox4_32_10E_ZNS1_27distribution_nullary_kernelIdd7double2S7_SM_SF_EEvSH_SJ_RKT3_T4_EUlidE0_EEvlNS_15PhiloxCudaStateESI_SJ_,"a",@progbits
	.sectionflags	@""
	.align	4
.nv.constant0._ZN2at6native54_GLOBAL__N__3a6f1fcb_21_DistributionNormal_cu_0c5b6e8543distribution_elementwise_grid_stride_kernelIdLi2EZNS0_9templates4cuda20normal_and_transformIddPNS_17CUDAGeneratorImplEZZZNS4_13normal_kernelIS7_EEvRKNS_10TensorBaseEddT_ENKUlvE_clEvENKUlvE_clEvEUldE_EEvRNS_18TensorIteratorBaseET1_T2_EUlP24curandStatePhilox4_32_10E_ZNS1_27distribution_nullary_kernelIdd7double2S7_SM_SF_EEvSH_SJ_RKT3_T4_EUlidE0_EEvlNS_15PhiloxCudaStateESI_SJ_:
	.zero		1000


//--------------------- .nv.constant0._ZN2at6native54_GLOBAL__N__3a6f1fcb_21_DistributionNormal_cu_0c5b6e8543distribution_elementwise_grid_stride_kernelIdLi2EZNS0_9templates4cuda20normal_and_transformIddPNS_17CUDAGeneratorImplEZZZNS4_13normal_kernelIS7_EEvRKNS_10TensorBaseEddT_ENKUlvE_clEvENKUlvE_clEvEUldE_EEvRNS_18TensorIteratorBaseET1_T2_EUlP24curandStatePhilox4_32_10E_ZNS1_27distribution_nullary_kernelIdd7double2S7_SM_SF_EEvSH_SJ_RKT3_T4_EUlidE_EEvlNS_15PhiloxCudaStateESI_SJ_ --------------------------
	.section	.nv.constant0._ZN2at6native54_GLOBAL__N__3a6f1fcb_21_DistributionNormal_cu_0c5b6e8543distribution_elementwise_grid_stride_kernelIdLi2EZNS0_9templates4cuda20normal_and_transformIddPNS_17CUDAGeneratorImplEZZZNS4_13normal_kernelIS7_EEvRKNS_10TensorBaseEddT_ENKUlvE_clEvENKUlvE_clEvEUldE_EEvRNS_18TensorIteratorBaseET1_T2_EUlP24curandStatePhilox4_32_10E_ZNS1_27distribution_nullary_kernelIdd7double2S7_SM_SF_EEvSH_SJ_RKT3_T4_EUlidE_EEvlNS_15PhiloxCudaStateESI_SJ_,"a",@progbits
	.sectionflags	@""
	.align	4
.nv.constant0._ZN2at6native54_GLOBAL__N__3a6f1fcb_21_DistributionNormal_cu_0c5b6e8543distribution_elementwise_grid_stride_kernelIdLi2EZNS0_9templates4cuda20normal_and_transformIddPNS_17CUDAGeneratorImplEZZZNS4_13normal_kernelIS7_EEvRKNS_10TensorBaseEddT_ENKUlvE_clEvENKUlvE_clEvEUldE_EEvRNS_18TensorIteratorBaseET1_T2_EUlP24curandStatePhilox4_32_10E_ZNS1_27distribution_nullary_kernelIdd7double2S7_SM_SF_EEvSH_SJ_RKT3_T4_EUlidE_EEvlNS_15PhiloxCudaStateESI_SJ_:
	.zero		600


//--------------------- SYMBOLS --------------------------

	.type		.nv.reservedSmem.offset0,@object
	.size		.nv.reservedSmem.offset0,0x4
